	.target	sm_90a

	.elftype	@"ET_EXEC"


//--------------------- .note.nv.tkinfo           --------------------------
	.section	.note.nv.tkinfo,"",@"SHT_NOTE"
	.sectionflags	@"SHF_NOTE_NV_TKINFO"
	.tkinfo
        /*0018*/ 	.word	0x00000002
        /*0030*/ 	.string	""
        /*0030*/ 	.string	"ptxas"
        /*0030*/ 	.string	"Cuda compilation tools, release 13.0, V13.0.88"
        /*0030*/ 	.string	"Build cuda_13.0.r13.0/compiler.36424714_0"
        /*0030*/ 	.string	"-v  -suppress-debug-info  -lineinfo  -arch sm_90a "



//--------------------- .note.nv.cuinfo           --------------------------
	.section	.note.nv.cuinfo,"",@"SHT_NOTE"
	.sectionflags	@"SHF_NOTE_NV_CUINFO"
        /*0018*/ 	.short	0x0002
        /*001a*/ 	.short	0x005a
        /*001c*/ 	.short	0x0082
	.zero		2


//--------------------- .nv.info                  --------------------------
	.section	.nv.info,"",@"SHT_CUDA_INFO"
	.align	4


	//----- nvinfo : EIATTR_REGCOUNT
	.align		4
        /*0000*/ 	.byte	0x04, 0x2f
        /*0002*/ 	.short	(.L_1 - .L_0)
	.align		4
.L_0:
        /*0004*/ 	.word	index@(matmul_kernel)
        /*0008*/ 	.word	0x00000020


	//----- nvinfo : EIATTR_FRAME_SIZE
	.align		4
.L_1:
        /*000c*/ 	.byte	0x04, 0x11
        /*000e*/ 	.short	(.L_3 - .L_2)
	.align		4
.L_2:
        /*0010*/ 	.word	index@(matmul_kernel)
        /*0014*/ 	.word	0x00002470


	//----- nvinfo : EIATTR_MIN_STACK_SIZE
	.align		4
.L_3:
        /*0018*/ 	.byte	0x04, 0x12
        /*001a*/ 	.short	(.L_5 - .L_4)
	.align		4
.L_4:
        /*001c*/ 	.word	index@(matmul_kernel)
        /*0020*/ 	.word	0x00002470
.L_5:


//--------------------- .nv.compat                --------------------------
	.section	.nv.compat,"",@"SHT_CUDA_COMPAT_INFO"
	.align	4
        /*0000*/ 	.byte	0x02, 0x09, 0x01, 0x00, 0x02, 0x02, 0x02, 0x00, 0x02, 0x05, 0x05, 0x00, 0x03, 0x07, 0x01, 0x01
        /*0010*/ 	.byte	0x02, 0x03, 0x00, 0x00, 0x02, 0x06, 0x01, 0x00, 0x04, 0x0b, 0x08, 0x00, 0x00, 0x00, 0x00, 0x00
        /*0020*/ 	.byte	0x00, 0x00, 0x00, 0x00


//--------------------- .nv.info.matmul_kernel    --------------------------
	.section	.nv.info.matmul_kernel,"",@"SHT_CUDA_INFO"
	.sectionflags	@""
	.align	4


	//----- nvinfo : EIATTR_CUDA_API_VERSION
	.align		4
        /*0000*/ 	.byte	0x04, 0x37
        /*0002*/ 	.short	(.L_7 - .L_6)
.L_6:
        /*0004*/ 	.word	0x00000082


	//----- nvinfo : EIATTR_KPARAM_INFO
	.align		4
.L_7:
        /*0008*/ 	.byte	0x04, 0x17
        /*000a*/ 	.short	(.L_9 - .L_8)
.L_8:
        /*000c*/ 	.word	0x00000000
        /*0010*/ 	.short	0x000d
        /*0012*/ 	.short	0x0048
        /*0014*/ 	.byte	0x00, 0xf4, 0x21, 0x00


	//----- nvinfo : EIATTR_KPARAM_INFO
	.align		4
.L_9:
        /*0018*/ 	.byte	0x04, 0x17
        /*001a*/ 	.short	(.L_11 - .L_10)
.L_10:
        /*001c*/ 	.word	0x00000000
        /*0020*/ 	.short	0x000c
        /*0022*/ 	.short	0x0040
        /*0024*/ 	.byte	0x00, 0xf4, 0x21, 0x00


	//----- nvinfo : EIATTR_KPARAM_INFO
	.align		4
.L_11:
        /*0028*/ 	.byte	0x04, 0x17
        /*002a*/ 	.short	(.L_13 - .L_12)
.L_12:
        /*002c*/ 	.word	0x00000000
        /*0030*/ 	.short	0x000b
        /*0032*/ 	.short	0x0038
        /*0034*/ 	.byte	0x00, 0xf0, 0x11, 0x00


	//----- nvinfo : EIATTR_KPARAM_INFO
	.align		4
.L_13:
        /*0038*/ 	.byte	0x04, 0x17
        /*003a*/ 	.short	(.L_15 - .L_14)
.L_14:
        /*003c*/ 	.word	0x00000000
        /*0040*/ 	.short	0x000a
        /*0042*/ 	.short	0x0034
        /*0044*/ 	.byte	0x00, 0xf0, 0x11, 0x00


	//----- nvinfo : EIATTR_KPARAM_INFO
	.align		4
.L_15:
        /*0048*/ 	.byte	0x04, 0x17
        /*004a*/ 	.short	(.L_17 - .L_16)
.L_16:
        /*004c*/ 	.word	0x00000000
        /*0050*/ 	.short	0x0009
        /*0052*/ 	.short	0x0030
        /*0054*/ 	.byte	0x00, 0xf0, 0x11, 0x00


	//----- nvinfo : EIATTR_KPARAM_INFO
	.align		4
.L_17:
        /*0058*/ 	.byte	0x04, 0x17
        /*005a*/ 	.short	(.L_19 - .L_18)
.L_18:
        /*005c*/ 	.word	0x00000000
        /*0060*/ 	.short	0x0008
        /*0062*/ 	.short	0x002c
        /*0064*/ 	.byte	0x00, 0xf0, 0x11, 0x00


	//----- nvinfo : EIATTR_KPARAM_INFO
	.align		4
.L_19:
        /*0068*/ 	.byte	0x04, 0x17
        /*006a*/ 	.short	(.L_21 - .L_20)
.L_20:
        /*006c*/ 	.word	0x00000000
        /*0070*/ 	.short	0x0007
        /*0072*/ 	.short	0x0028
        /*0074*/ 	.byte	0x00, 0xf0, 0x11, 0x00


	//----- nvinfo : EIATTR_KPARAM_INFO
	.align		4
.L_21:
        /*0078*/ 	.byte	0x04, 0x17
        /*007a*/ 	.short	(.L_23 - .L_22)
.L_22:
        /*007c*/ 	.word	0x00000000
        /*0080*/ 	.short	0x0006
        /*0082*/ 	.short	0x0024
        /*0084*/ 	.byte	0x00, 0xf0, 0x11, 0x00


	//----- nvinfo : EIATTR_KPARAM_INFO
	.align		4
.L_23:
        /*0088*/ 	.byte	0x04, 0x17
        /*008a*/ 	.short	(.L_25 - .L_24)
.L_24:
        /*008c*/ 	.word	0x00000000
        /*0090*/ 	.short	0x0005
        /*0092*/ 	.short	0x0020
        /*0094*/ 	.byte	0x00, 0xf0, 0x11, 0x00


	//----- nvinfo : EIATTR_KPARAM_INFO
	.align		4
.L_25:
        /*0098*/ 	.byte	0x04, 0x17
        /*009a*/ 	.short	(.L_27 - .L_26)
.L_26:
        /*009c*/ 	.word	0x00000000
        /*00a0*/ 	.short	0x0004
        /*00a2*/ 	.short	0x001c
        /*00a4*/ 	.byte	0x00, 0xf0, 0x11, 0x00


	//----- nvinfo : EIATTR_KPARAM_INFO
	.align		4
.L_27:
        /*00a8*/ 	.byte	0x04, 0x17
        /*00aa*/ 	.short	(.L_29 - .L_28)
.L_28:
        /*00ac*/ 	.word	0x00000000
        /*00b0*/ 	.short	0x0003
        /*00b2*/ 	.short	0x0018
        /*00b4*/ 	.byte	0x00, 0xf0, 0x11, 0x00


	//----- nvinfo : EIATTR_KPARAM_INFO
	.align		4
.L_29:
        /*00b8*/ 	.byte	0x04, 0x17
        /*00ba*/ 	.short	(.L_31 - .L_30)
.L_30:
        /*00bc*/ 	.word	0x00000000
        /*00c0*/ 	.short	0x0002
        /*00c2*/ 	.short	0x0010
        /*00c4*/ 	.byte	0x00, 0xf4, 0x21, 0x00


	//----- nvinfo : EIATTR_KPARAM_INFO
	.align		4
.L_31:
        /*00c8*/ 	.byte	0x04, 0x17
        /*00ca*/ 	.short	(.L_33 - .L_32)
.L_32:
        /*00cc*/ 	.word	0x00000000
        /*00d0*/ 	.short	0x0001
        /*00d2*/ 	.short	0x0008
        /*00d4*/ 	.byte	0x00, 0xf4, 0x21, 0x00


	//----- nvinfo : EIATTR_KPARAM_INFO
	.align		4
.L_33:
        /*00d8*/ 	.byte	0x04, 0x17
        /*00da*/ 	.short	(.L_35 - .L_34)
.L_34:
        /*00dc*/ 	.word	0x00000000
        /*00e0*/ 	.short	0x0000
        /*00e2*/ 	.short	0x0000
        /*00e4*/ 	.byte	0x00, 0xf4, 0x21, 0x00


	//----- nvinfo : EIATTR_SPARSE_MMA_MASK
	.align		4
.L_35:
        /*00e8*/ 	.byte	0x03, 0x50
        /*00ea*/ 	.short	0x0000


	//----- nvinfo : EIATTR_MAXREG_COUNT
	.align		4
        /*00ec*/ 	.byte	0x03, 0x1b
        /*00ee*/ 	.short	0x00ff


	//----- nvinfo : EIATTR_NUM_BARRIERS
	.align		4
        /*00f0*/ 	.byte	0x02, 0x4c
        /*00f2*/ 	.byte	0x01
	.zero		1


	//----- nvinfo : EIATTR_ANNOTATIONS
	.align		4
        /*00f4*/ 	.byte	0x04, 0x55
        /*00f6*/ 	.short	(.L_37 - .L_36)


	//   ....[0]....
.L_36:
        /*00f8*/ 	.word	0x00000001
        /*00fc*/ 	.byte	0x10, 0x05, 0x00, 0x00, 0x01, 0x00, 0x00, 0x00, 0x40, 0x05, 0x00, 0x00, 0x01, 0x00, 0x00, 0x00
        /* <DEDUP_REMOVED lines=134> */
        /*096c*/ 	.byte	0x20, 0x1e, 0x00, 0x00


	//----- nvinfo : EIATTR_MERCURY_ISA_VERSION
	.align		4
.L_37:
        /*0970*/ 	.byte	0x03, 0x5f
        /*0972*/ 	.short	0x0101


	//----- nvinfo : EIATTR_EXIT_INSTR_OFFSETS
	.align		4
        /*0974*/ 	.byte	0x04, 0x1c
        /*0976*/ 	.short	(.L_39 - .L_38)


	//   ....[0]....
.L_38:
        /*0978*/ 	.word	0x000435c0


	//   ....[1]....
        /*097c*/ 	.word	0x000435e0


	//----- nvinfo : EIATTR_REQNTID
	.align		4
.L_39:
        /*0980*/ 	.byte	0x04, 0x10
        /*0982*/ 	.short	(.L_41 - .L_40)
.L_40:
        /*0984*/ 	.word	0x00000040
        /*0988*/ 	.word	0x00000001
        /*098c*/ 	.word	0x00000001


	//----- nvinfo : EIATTR_CBANK_PARAM_SIZE
	.align		4
.L_41:
        /*0990*/ 	.byte	0x03, 0x19
        /*0992*/ 	.short	0x0050


	//----- nvinfo : EIATTR_PARAM_CBANK
	.align		4
        /*0994*/ 	.byte	0x04, 0x0a
        /*0996*/ 	.short	(.L_43 - .L_42)
	.align		4
.L_42:
        /*0998*/ 	.word	index@(.nv.constant0.matmul_kernel)
        /*099c*/ 	.short	0x0210
        /*099e*/ 	.short	0x0050


	//----- nvinfo : EIATTR_SW_WAR
	.align		4
.L_43:
        /*09a0*/ 	.byte	0x04, 0x36
        /*09a2*/ 	.short	(.L_45 - .L_44)
.L_44:
        /*09a4*/ 	.word	0x00000008
.L_45:


//--------------------- .nv.callgraph             --------------------------
	.section	.nv.callgraph,"",@"SHT_CUDA_CALLGRAPH"
	.align	4
	.sectionentsize	8
	.align		4
        /*0000*/ 	.word	0x00000000
	.align		4
        /*0004*/ 	.word	0xffffffff
	.align		4
        /*0008*/ 	.word	0x00000000
	.align		4
        /*000c*/ 	.word	0xfffffffe
	.align		4
        /*0010*/ 	.word	0x00000000
	.align		4
        /*0014*/ 	.word	0xfffffffd
	.align		4
        /*0018*/ 	.word	0x00000000
	.align		4
        /*001c*/ 	.word	0xfffffffc


//--------------------- .text.matmul_kernel       --------------------------
	.section	.text.matmul_kernel,"ax",@progbits
	.align	128
        .global         matmul_kernel
        .type           matmul_kernel,@function
        .size           matmul_kernel,(.L_x_4 - matmul_kernel)
        .other          matmul_kernel,@"STO_CUDA_ENTRY STV_DEFAULT"
matmul_kernel:
.text.matmul_kernel:
[----:B------:R-:W0:Y:S08]  /*0000*/  LDC R1, c[0x0][0x28] ;  /* 0x00000a00ff017b82 */ /* 0x000e300000000800 */
[----:B------:R-:W1:Y:S01]  /*0010*/  LDC.64 R4, c[0x0][0x228] ;  /* 0x00008a00ff047b82 */ /* 0x000e620000000a00 */
[----:B0-----:R-:W-:Y:S01]  /*0020*/  VIADD R1, R1, 0xffffdb90 ;  /* 0xffffdb9001017836 */ /* 0x001fe20000000000 */
[----:B------:R-:W0:Y:S01]  /*0030*/  S2R R14, SR_TID.X ;  /* 0x00000000000e7919 */ /* 0x000e220000002100 */
[----:B------:R-:W-:Y:S01]  /*0040*/  UMOV UR4, 0x400 ;  /* 0x0000040000047882 */ /* 0x000fe20000000000 */
[----:B------:R-:W-:-:S04]  /*0050*/  ULDC.64 UR6, c[0x0][0x208] ;  /* 0x0000820000067ab9 */ /* 0x000fc80000000a00 */
[----:B------:R-:W2:Y:S01]  /*0060*/  S2UR UR5, SR_CgaCtaId ;  /* 0x00000000000579c3 */ /* 0x000ea20000008800 */
[----:B-1----:R-:W-:-:S05]  /*0070*/  VIADD R0, R5, 0x7f ;  /* 0x0000007f05007836 */ /* 0x002fca0000000000 */
[----:B------:R-:W-:Y:S01]  /*0080*/  SHF.R.S32.HI R3, RZ, 0x1f, R0 ;  /* 0x0000001fff037819 */ /* 0x000fe20000011400 */
[----:B--2---:R-:W-:-:S03]  /*0090*/  ULEA UR4, UR5, UR4, 0x18 ;  /* 0x0000000405047291 */ /* 0x004fc6000f8ec03f */
[----:B------:R-:W-:Y:S02]  /*00a0*/  LEA.HI R3, R3, R0, RZ, 0x7 ;  /* 0x0000000003037211 */ /* 0x000fe400078f38ff */
[----:B0-----:R-:W-:Y:S02]  /*00b0*/  LOP3.LUT R18, R14, 0x3f, RZ, 0xc0, !PT ;  /* 0x0000003f0e127812 */ /* 0x001fe400078ec0ff */
[----:B------:R-:W-:Y:S02]  /*00c0*/  SHF.R.S32.HI R0, RZ, 0x7, R3 ;  /* 0x00000007ff007819 */ /* 0x000fe40000011403 */
[----:B------:R-:W0:Y:S03]  /*00d0*/  S2R R3, SR_CTAID.X ;  /* 0x0000000000037919 */ /* 0x000e260000002500 */
[----:B------:R-:W-:-:S05]  /*00e0*/  IMAD.SHL.U32 R0, R0, 0x8, RZ ;  /* 0x0000000800007824 */ /* 0x000fca00078e00ff */
[-C--:B------:R-:W-:Y:S02]  /*00f0*/  IABS R9, R0.reuse ;  /* 0x0000000000097213 */ /* 0x080fe40000000000 */
[----:B------:R-:W-:Y:S02]  /*0100*/  IABS R12, R0 ;  /* 0x00000000000c7213 */ /* 0x000fe40000000000 */
[----:B------:R-:W1:Y:S08]  /*0110*/  I2F.RP R2, R9 ;  /* 0x0000000900027306 */ /* 0x000e700000209400 */
[----:B-1----:R-:W1:Y:S01]  /*0120*/  MUFU.RCP R2, R2 ;  /* 0x0000000200027308 */ /* 0x002e620000001000 */
[----:B0-----:R-:W-:Y:S01]  /*0130*/  IABS R10, R3 ;  /* 0x00000003000a7213 */ /* 0x001fe20000000000 */
[----:B-1----:R-:W-:-:S02]  /*0140*/  VIADD R6, R2, 0xffffffe ;  /* 0x0ffffffe02067836 */ /* 0x002fc40000000000 */
[----:B------:R-:W-:-:S04]  /*0150*/  IMAD.MOV R2, RZ, RZ, -R12 ;  /* 0x000000ffff027224 */ /* 0x000fc800078e0a0c */
[----:B------:R0:W1:Y:S02]  /*0160*/  F2I.FTZ.U32.TRUNC.NTZ R7, R6 ;  /* 0x0000000600077305 */ /* 0x000064000021f000 */
[----:B0-----:R-:W-:Y:S02]  /*0170*/  IMAD.MOV.U32 R6, RZ, RZ, RZ ;  /* 0x000000ffff067224 */ /* 0x001fe400078e00ff */
[----:B-1----:R-:W-:-:S04]  /*0180*/  IMAD.MOV R8, RZ, RZ, -R7 ;  /* 0x000000ffff087224 */ /* 0x002fc800078e0a07 */
[----:B------:R-:W-:Y:S02]  /*0190*/  IMAD R11, R8, R9, RZ ;  /* 0x00000009080b7224 */ /* 0x000fe400078e02ff */
[----:B------:R-:W-:Y:S02]  /*01a0*/  IMAD.MOV.U32 R8, RZ, RZ, R10 ;  /* 0x000000ffff087224 */ /* 0x000fe400078e000a */
[----:B------:R-:W-:-:S06]  /*01b0*/  IMAD.HI.U32 R7, R7, R11, R6 ;  /* 0x0000000b07077227 */ /* 0x000fcc00078e0006 */
[----:B------:R-:W-:-:S04]  /*01c0*/  IMAD.HI.U32 R7, R7, R8, RZ ;  /* 0x0000000807077227 */ /* 0x000fc800078e00ff */
[----:B------:R-:W-:-:S05]  /*01d0*/  IMAD R2, R7, R2, R8 ;  /* 0x0000000207027224 */ /* 0x000fca00078e0208 */
[----:B------:R-:W-:-:S13]  /*01e0*/  ISETP.GT.U32.AND P1, PT, R9, R2, PT ;  /* 0x000000020900720c */ /* 0x000fda0003f24070 */
[----:B------:R-:W-:Y:S02]  /*01f0*/  @!P1 IMAD.IADD R2, R2, 0x1, -R9 ;  /* 0x0000000102029824 */ /* 0x000fe400078e0a09 */
[----:B------:R-:W-:Y:S01]  /*0200*/  @!P1 VIADD R7, R7, 0x1 ;  /* 0x0000000107079836 */ /* 0x000fe20000000000 */
[----:B------:R-:W-:Y:S02]  /*0210*/  ISETP.NE.AND P1, PT, R0, RZ, PT ;  /* 0x000000ff0000720c */ /* 0x000fe40003f25270 */
[----:B------:R-:W-:Y:S02]  /*0220*/  ISETP.GE.U32.AND P0, PT, R2, R9, PT ;  /* 0x000000090200720c */ /* 0x000fe40003f06070 */
[----:B------:R-:W-:-:S04]  /*0230*/  LOP3.LUT R2, R3, R0, RZ, 0x3c, !PT ;  /* 0x0000000003027212 */ /* 0x000fc800078e3cff */
[----:B------:R-:W-:Y:S01]  /*0240*/  ISETP.GE.AND P2, PT, R2, RZ, PT ;  /* 0x000000ff0200720c */ /* 0x000fe20003f46270 */
[----:B------:R-:W-:-:S06]  /*0250*/  VIADD R2, R4, 0x7f ;  /* 0x0000007f04027836 */ /* 0x000fcc0000000000 */
[----:B------:R-:W-:-:S04]  /*0260*/  @P0 VIADD R7, R7, 0x1 ;  /* 0x0000000107070836 */ /* 0x000fc80000000000 */
[----:B------:R-:W-:Y:S01]  /*0270*/  IMAD.MOV.U32 R6, RZ, RZ, R7 ;  /* 0x000000ffff067224 */ /* 0x000fe200078e0007 */
[----:B------:R-:W-:-:S03]  /*0280*/  SHF.R.S32.HI R7, RZ, 0x1f, R2 ;  /* 0x0000001fff077819 */ /* 0x000fc60000011402 */
[----:B------:R-:W-:Y:S01]  /*0290*/  @!P2 IMAD.MOV R6, RZ, RZ, -R6 ;  /* 0x000000ffff06a224 */ /* 0x000fe200078e0a06 */
[----:B------:R-:W-:Y:S02]  /*02a0*/  @!P1 LOP3.LUT R6, RZ, R0, RZ, 0x33, !PT ;  /* 0x00000000ff069212 */ /* 0x000fe400078e33ff */
[----:B------:R-:W-:-:S03]  /*02b0*/  LEA.HI R7, R7, R2, RZ, 0x7 ;  /* 0x0000000207077211 */ /* 0x000fc600078f38ff */
[----:B------:R-:W-:Y:S02]  /*02c0*/  IMAD.SHL.U32 R2, R6, 0x8, RZ ;  /* 0x0000000806027824 */ /* 0x000fe400078e00ff */
[----:B------:R-:W-:-:S03]  /*02d0*/  IMAD.MOV R6, RZ, RZ, -R6 ;  /* 0x000000ffff067224 */ /* 0x000fc600078e0a06 */
[----:B------:R-:W-:Y:S01]  /*02e0*/  LEA.HI.SX32 R7, R7, -R2, 0x19 ;  /* 0x8000000207077211 */ /* 0x000fe200078fcaff */
[----:B------:R-:W-:Y:S02]  /*02f0*/  IMAD R15, R0, R6, R3 ;  /* 0x00000006000f7224 */ /* 0x000fe400078e0203 */
[----:B------:R-:W-:Y:S01]  /*0300*/  IMAD.MOV.U32 R6, RZ, RZ, RZ ;  /* 0x000000ffff067224 */ /* 0x000fe200078e00ff */
[----:B------:R-:W-:Y:S02]  /*0310*/  VIMNMX R8, R7, 0x8, PT ;  /* 0x0000000807087848 */ /* 0x000fe40003fe0100 */
[----:B------:R-:W-:Y:S02]  /*0320*/  IABS R13, R15 ;  /* 0x0000000f000d7213 */ /* 0x000fe40000000000 */
[----:B------:R-:W-:-:S04]  /*0330*/  IABS R11, R8 ;  /* 0x00000008000b7213 */ /* 0x000fc80000000000 */
[----:B------:R-:W0:Y:S08]  /*0340*/  I2F.RP R9, R11 ;  /* 0x0000000b00097306 */ /* 0x000e300000209400 */
[----:B0-----:R-:W0:Y:S02]  /*0350*/  MUFU.RCP R9, R9 ;  /* 0x0000000900097308 */ /* 0x001e240000001000 */
[----:B0-----:R-:W-:-:S06]  /*0360*/  VIADD R7, R9, 0xffffffe ;  /* 0x0ffffffe09077836 */ /* 0x001fcc0000000000 */
[----:B------:R-:W0:Y:S02]  /*0370*/  F2I.FTZ.U32.TRUNC.NTZ R7, R7 ;  /* 0x0000000700077305 */ /* 0x000e24000021f000 */
[----:B0-----:R-:W-:-:S04]  /*0380*/  IMAD.MOV R10, RZ, RZ, -R7 ;  /* 0x000000ffff0a7224 */ /* 0x001fc800078e0a07 */
[----:B------:R-:W-:-:S04]  /*0390*/  IMAD.MOV.U32 R0, RZ, RZ, R10 ;  /* 0x000000ffff007224 */ /* 0x000fc800078e000a */
[----:B------:R-:W-:Y:S01]  /*03a0*/  IMAD R3, R0, R11, RZ ;  /* 0x0000000b00037224 */ /* 0x000fe200078e02ff */
[----:B------:R-:W-:-:S03]  /*03b0*/  IABS R0, R8 ;  /* 0x0000000800007213 */ /* 0x000fc60000000000 */
[----:B------:R-:W-:Y:S02]  /*03c0*/  IMAD.HI.U32 R6, R7, R3, R6 ;  /* 0x0000000307067227 */ /* 0x000fe400078e0006 */
[----:B------:R-:W0:Y:S02]  /*03d0*/  LDC R7, c[0x0][0x230] ;  /* 0x00008c00ff077b82 */ /* 0x000e240000000800 */
[----:B------:R-:W-:Y:S02]  /*03e0*/  IMAD.MOV R0, RZ, RZ, -R0 ;  /* 0x000000ffff007224 */ /* 0x000fe400078e0a00 */
[----:B------:R-:W-:-:S04]  /*03f0*/  IMAD.HI.U32 R6, R6, R13, RZ ;  /* 0x0000000d06067227 */ /* 0x000fc800078e00ff */
[----:B------:R-:W-:-:S05]  /*0400*/  IMAD R0, R6, R0, R13 ;  /* 0x0000000006007224 */ /* 0x000fca00078e020d */
[----:B------:R-:W-:Y:S01]  /*0410*/  ISETP.GT.U32.AND P1, PT, R11, R0, PT ;  /* 0x000000000b00720c */ /* 0x000fe20003f24070 */
[----:B0-----:R-:W-:-:S12]  /*0420*/  VIADD R16, R7, 0x3f ;  /* 0x0000003f07107836 */ /* 0x001fd80000000000 */
[----:B------:R-:W-:Y:S02]  /*0430*/  @!P1 IMAD.IADD R0, R0, 0x1, -R11 ;  /* 0x0000000100009824 */ /* 0x000fe400078e0a0b */
[----:B------:R-:W-:Y:S01]  /*0440*/  @!P1 VIADD R6, R6, 0x1 ;  /* 0x0000000106069836 */ /* 0x000fe20000000000 */
[----:B------:R-:W-:Y:S02]  /*0450*/  ISETP.NE.AND P1, PT, R8, RZ, PT ;  /* 0x000000ff0800720c */ /* 0x000fe40003f25270 */
[----:B------:R-:W-:Y:S02]  /*0460*/  ISETP.GE.U32.AND P0, PT, R0, R11, PT ;  /* 0x0000000b0000720c */ /* 0x000fe40003f06070 */
[----:B------:R-:W-:-:S04]  /*0470*/  LOP3.LUT R0, R15, R8, RZ, 0x3c, !PT ;  /* 0x000000080f007212 */ /* 0x000fc800078e3cff */
[----:B------:R-:W-:-:S07]  /*0480*/  ISETP.GE.AND P2, PT, R0, RZ, PT ;  /* 0x000000ff0000720c */ /* 0x000fce0003f46270 */
[----:B------:R-:W-:Y:S01]  /*0490*/  @P0 VIADD R6, R6, 0x1 ;  /* 0x0000000106060836 */ /* 0x000fe20000000000 */
[----:B------:R-:W-:-:S05]  /*04a0*/  ISETP.GT.AND P0, PT, R16, 0x3f, PT ;  /* 0x0000003f1000780c */ /* 0x000fca0003f04270 */
[----:B------:R-:W-:Y:S01]  /*04b0*/  @!P2 IMAD.MOV R6, RZ, RZ, -R6 ;  /* 0x000000ffff06a224 */ /* 0x000fe200078e0a06 */
[----:B------:R-:W-:-:S05]  /*04c0*/  @!P1 LOP3.LUT R6, RZ, R8, RZ, 0x33, !PT ;  /* 0x00000008ff069212 */ /* 0x000fca00078e33ff */
[----:B------:R-:W-:Y:S02]  /*04d0*/  IMAD.MOV R3, RZ, RZ, -R6 ;  /* 0x000000ffff037224 */ /* 0x000fe400078e0a06 */
[----:B------:R-:W-:Y:S02]  /*04e0*/  IMAD.SHL.U32 R23, R6, 0x80, RZ ;  /* 0x0000008006177824 */ /* 0x000fe400078e00ff */
[----:B------:R-:W-:Y:S02]  /*04f0*/  IMAD R3, R8, R3, R15 ;  /* 0x0000000308037224 */ /* 0x000fe400078e020f */
[C---:B------:R-:W-:Y:S01]  /*0500*/  VIADD R6, R23.reuse, 0x1 ;  /* 0x0000000117067836 */ /* 0x040fe20000000000 */
[----:B------:R-:W-:Y:S01]  /*0510*/  STL [R1+0x7c0], R23 ;  /* 0x0007c01701007387 */ /* 0x000fe20000100800 */
[----:B------:R-:W-:Y:S02]  /*0520*/  IMAD.IADD R0, R2, 0x1, R3 ;  /* 0x0000000102007824 */ /* 0x000fe400078e0203 */
[C---:B------:R-:W-:Y:S01]  /*0530*/  VIADD R3, R23.reuse, 0x2 ;  /* 0x0000000217037836 */ /* 0x040fe20000000000 */
[----:B------:R0:W-:Y:S01]  /*0540*/  STL [R1+0x2a4], R6 ;  /* 0x0002a40601007387 */ /* 0x0001e20000100800 */
[----:B------:R-:W-:-:S02]  /*0550*/  VIADD R2, R23, 0x3 ;  /* 0x0000000317027836 */ /* 0x000fc40000000000 */
[C---:B------:R-:W-:Y:S01]  /*0560*/  VIADD R7, R23.reuse, 0x61 ;  /* 0x0000006117077836 */ /* 0x040fe20000000000 */
[----:B------:R1:W-:Y:S01]  /*0570*/  STL [R1+0x2a0], R3 ;  /* 0x0002a00301007387 */ /* 0x0003e20000100800 */
[----:B------:R-:W-:Y:S02]  /*0580*/  IMAD R0, R0, 0x80, R18 ;  /* 0x0000008000007824 */ /* 0x000fe400078e0212 */
[C---:B------:R-:W-:Y:S01]  /*0590*/  VIADD R26, R23.reuse, 0x16 ;  /* 0x00000016171a7836 */ /* 0x040fe20000000000 */
[----:B------:R2:W-:Y:S01]  /*05a0*/  STL [R1+0x29c], R2 ;  /* 0x00029c0201007387 */ /* 0x0005e20000100800 */
[C---:B------:R-:W-:Y:S02]  /*05b0*/  VIADD R15, R23.reuse, 0x1c ;  /* 0x0000001c170f7836 */ /* 0x040fe40000000000 */
[C---:B0-----:R-:W-:Y:S02]  /*05c0*/  VIADD R6, R23.reuse, 0x4 ;  /* 0x0000000417067836 */ /* 0x041fe40000000000 */
[----:B------:R-:W-:-:S02]  /*05d0*/  VIADD R16, R23, 0x3e ;  /* 0x0000003e17107836 */ /* 0x000fc40000000000 */
[C---:B-1----:R-:W-:Y:S01]  /*05e0*/  VIADD R3, R23.reuse, 0x5 ;  /* 0x0000000517037836 */ /* 0x042fe20000000000 */
[----:B------:R0:W-:Y:S01]  /*05f0*/  STL [R1+0x298], R6 ;  /* 0x0002980601007387 */ /* 0x0001e20000100800 */
[C---:B------:R-:W-:Y:S02]  /*0600*/  VIADD R17, R23.reuse, 0x6a ;  /* 0x0000006a17117836 */ /* 0x040fe40000000000 */
[C---:B--2---:R-:W-:Y:S01]  /*0610*/  VIADD R2, R23.reuse, 0x6 ;  /* 0x0000000617027836 */ /* 0x044fe20000000000 */
[----:B------:R1:W-:Y:S01]  /*0620*/  STL [R1+0x294], R3 ;  /* 0x0002940301007387 */ /* 0x0003e20000100800 */
[C---:B------:R-:W-:Y:S02]  /*0630*/  VIADD R12, R23.reuse, 0x70 ;  /* 0x00000070170c7836 */ /* 0x040fe40000000000 */
[C---:B------:R-:W-:Y:S01]  /*0640*/  VIADD R10, R23.reuse, 0x71 ;  /* 0x00000071170a7836 */ /* 0x040fe20000000000 */
[----:B------:R2:W-:Y:S01]  /*0650*/  STL [R1+0x290], R2 ;  /* 0x0002900201007387 */ /* 0x0005e20000100800 */
[----:B------:R-:W-:-:S02]  /*0660*/  VIADD R19, R23, 0x74 ;  /* 0x0000007417137836 */ /* 0x000fc40000000000 */
[C---:B0-----:R-:W-:Y:S02]  /*0670*/  VIADD R6, R23.reuse, 0x7 ;  /* 0x0000000717067836 */ /* 0x041fe40000000000 */
[C---:B------:R-:W-:Y:S02]  /*0680*/  VIADD R24, R23.reuse, 0x75 ;  /* 0x0000007517187836 */ /* 0x040fe40000000000 */
[C---:B-1----:R-:W-:Y:S01]  /*0690*/  VIADD R3, R23.reuse, 0x8 ;  /* 0x0000000817037836 */ /* 0x042fe20000000000 */
[----:B------:R0:W-:Y:S01]  /*06a0*/  STL [R1+0x28c], R6 ;  /* 0x00028c0601007387 */ /* 0x0001e20000100800 */
[C---:B------:R-:W-:Y:S02]  /*06b0*/  VIADD R9, R23.reuse, 0x76 ;  /* 0x0000007617097836 */ /* 0x040fe40000000000 */
[C---:B--2---:R-:W-:Y:S01]  /*06c0*/  VIADD R2, R23.reuse, 0x9 ;  /* 0x0000000917027836 */ /* 0x044fe20000000000 */
[----:B------:R1:W-:Y:S01]  /*06d0*/  STL [R1+0x280], R3 ;  /* 0x0002800301007387 */ /* 0x0003e20000100800 */
[----:B------:R-:W-:-:S02]  /*06e0*/  VIADD R13, R23, 0x77 ;  /* 0x00000077170d7836 */ /* 0x000fc40000000000 */
[C---:B------:R-:W-:Y:S01]  /*06f0*/  VIADD R20, R23.reuse, 0x78 ;  /* 0x0000007817147836 */ /* 0x040fe20000000000 */
[----:B------:R2:W-:Y:S01]  /*0700*/  STL [R1+0x288], R2 ;  /* 0x0002880201007387 */ /* 0x0005e20000100800 */
[C---:B------:R-:W-:Y:S02]  /*0710*/  VIADD R21, R23.reuse, 0x7a ;  /* 0x0000007a17157836 */ /* 0x040fe40000000000 */
[C---:B0-----:R-:W-:Y:S02]  /*0720*/  VIADD R6, R23.reuse, 0xa ;  /* 0x0000000a17067836 */ /* 0x041fe40000000000 */
[C---:B------:R-:W-:Y:S02]  /*0730*/  VIADD R8, R23.reuse, 0x7b ;  /* 0x0000007b17087836 */ /* 0x040fe40000000000 */
[C---:B-1----:R-:W-:Y:S01]  /*0740*/  VIADD R3, R23.reuse, 0xb ;  /* 0x0000000b17037836 */ /* 0x042fe20000000000 */
[----:B------:R0:W-:Y:S01]  /*0750*/  STL [R1+0x284], R6 ;  /* 0x0002840601007387 */ /* 0x0001e20000100800 */
[----:B------:R-:W-:-:S02]  /*0760*/  VIADD R11, R23, 0x7c ;  /* 0x0000007c170b7836 */ /* 0x000fc40000000000 */
[C---:B--2---:R-:W-:Y:S01]  /*0770*/  VIADD R2, R23.reuse, 0xc ;  /* 0x0000000c17027836 */ /* 0x044fe20000000000 */
[----:B------:R1:W-:Y:S01]  /*0780*/  STL [R1+0x27c], R3 ;  /* 0x00027c0301007387 */ /* 0x0003e20000100800 */
[C---:B------:R-:W-:Y:S02]  /*0790*/  VIADD R22, R23.reuse, 0x7d ;  /* 0x0000007d17167836 */ /* 0x040fe40000000000 */
[C---:B------:R-:W-:Y:S01]  /*07a0*/  VIADD R18, R23.reuse, 0x7e ;  /* 0x0000007e17127836 */ /* 0x040fe20000000000 */
[----:B------:R2:W-:Y:S01]  /*07b0*/  STL [R1+0x278], R2 ;  /* 0x0002780201007387 */ /* 0x0005e20000100800 */
[C---:B------:R-:W-:Y:S02]  /*07c0*/  VIADD R25, R23.reuse, 0x7f ;  /* 0x0000007f17197836 */ /* 0x040fe40000000000 */
[C---:B0-----:R-:W-:Y:S02]  /*07d0*/  VIADD R6, R23.reuse, 0xd ;  /* 0x0000000d17067836 */ /* 0x041fe40000000000 */
[----:B-1----:R-:W-:-:S03]  /*07e0*/  VIADD R3, R23, 0xe ;  /* 0x0000000e17037836 */ /* 0x002fc60000000000 */
[----:B------:R0:W-:Y:S01]  /*07f0*/  STL [R1+0x274], R6 ;  /* 0x0002740601007387 */ /* 0x0001e20000100800 */
[----:B--2---:R-:W-:-:S03]  /*0800*/  VIADD R2, R23, 0xf ;  /* 0x0000000f17027836 */ /* 0x004fc60000000000 */
[----:B------:R1:W-:Y:S04]  /*0810*/  STL [R1+0x270], R3 ;  /* 0x0002700301007387 */ /* 0x0003e80000100800 */
[----:B------:R2:W-:Y:S01]  /*0820*/  STL [R1+0x26c], R2 ;  /* 0x00026c0201007387 */ /* 0x0005e20000100800 */
        /* <DEDUP_REMOVED lines=19> */
[C---:B-1----:R-:W-:Y:S02]  /*0960*/  VIADD R3, R23.reuse, 0x1a ;  /* 0x0000001a17037836 */ /* 0x042fe40000000000 */
[----:B--2---:R-:W-:-:S03]  /*0970*/  VIADD R2, R23, 0x1b ;  /* 0x0000001b17027836 */ /* 0x004fc60000000000 */
[----:B------:R0:W-:Y:S04]  /*0980*/  STL [R1+0x240], R3 ;  /* 0x0002400301007387 */ /* 0x0001e80000100800 */
        /* <DEDUP_REMOVED lines=72> */
[----:B------:R1:W-:Y:S01]  /*0e10*/  STL [R1+0xbc], R3 ;  /* 0x0000bc0301007387 */ /* 0x0003e20000100800 */
[C---:B0-----:R-:W-:Y:S02]  /*0e20*/  VIADD R2, R23.reuse, 0x42 ;  /* 0x0000004217027836 */ /* 0x041fe40000000000 */
[----:B-1----:R-:W-:-:S03]  /*0e30*/  VIADD R3, R23, 0x44 ;  /* 0x0000004417037836 */ /* 0x002fc60000000000 */
        /* <DEDUP_REMOVED lines=57> */
[----:B0-----:R-:W-:-:S03]  /*11d0*/  VIADD R2, R23, 0x60 ;  /* 0x0000006017027836 */ /* 0x001fc60000000000 */
[----:B------:R0:W-:Y:S01]  /*11e0*/  STL [R1+0x38], R7 ;  /* 0x0000380701007387 */ /* 0x0001e20000100800 */
[C---:B-1----:R-:W-:Y:S02]  /*11f0*/  VIADD R6, R23.reuse, 0x62 ;  /* 0x0000006217067836 */ /* 0x042fe40000000000 */
[----:B--2---:R-:W-:-:S03]  /*1200*/  VIADD R3, R23, 0x63 ;  /* 0x0000006317037836 */ /* 0x004fc60000000000 */
[----:B------:R1:W-:Y:S01]  /*1210*/  STL [R1+0x34], R6 ;  /* 0x0000340601007387 */ /* 0x0003e20000100800 */
[----:B0-----:R-:W-:-:S03]  /*1220*/  VIADD R7, R23, 0x64 ;  /* 0x0000006417077836 */ /* 0x001fc60000000000 */
[----:B------:R0:W-:Y:S04]  /*1230*/  STL [R1+0x58], R3 ;  /* 0x0000580301007387 */ /* 0x0001e80000100800 */
[----:B------:R2:W-:Y:S01]  /*1240*/  STL [R1+0x30], R7 ;  /* 0x0000300701007387 */ /* 0x0005e20000100800 */
[C---:B-1----:R-:W-:Y:S02]  /*1250*/  VIADD R6, R23.reuse, 0x65 ;  /* 0x0000006517067836 */ /* 0x042fe40000000000 */
[----:B0-----:R-:W-:-:S03]  /*1260*/  VIADD R3, R23, 0x66 ;  /* 0x0000006617037836 */ /* 0x001fc60000000000 */
        /* <DEDUP_REMOVED lines=14> */
[----:B------:R1:W-:Y:S01]  /*1350*/  STL [R1+0xc], R3 ;  /* 0x00000c0301007387 */ /* 0x0003e20000100800 */
[C---:B0-----:R-:W-:Y:S02]  /*1360*/  VIADD R6, R23.reuse, 0x6e ;  /* 0x0000006e17067836 */ /* 0x041fe40000000000 */
[----:B-1----:R-:W-:-:S03]  /*1370*/  VIADD R3, R23, 0x6f ;  /* 0x0000006f17037836 */ /* 0x002fc60000000000 */
[----:B------:R0:W-:Y:S04]  /*1380*/  STL [R1+0x8], R6 ;  /* 0x0000080601007387 */ /* 0x0001e80000100800 */
[----:B------:R1:W-:Y:S04]  /*1390*/  STL [R1+0x4], R3 ;  /* 0x0000040301007387 */ /* 0x0003e80000100800 */
[----:B------:R2:W-:Y:S01]  /*13a0*/  STL [R1+0x7d8], R0 ;  /* 0x0007d80001007387 */ /* 0x0005e20000100800 */
[C---:B0-----:R-:W-:Y:S02]  /*13b0*/  VIADD R6, R23.reuse, 0x72 ;  /* 0x0000007217067836 */ /* 0x041fe40000000000 */
[----:B-1----:R-:W-:-:S02]  /*13c0*/  VIADD R3, R23, 0x79 ;  /* 0x0000007917037836 */ /* 0x002fc40000000000 */
[----:B--2---:R-:W-:-:S05]  /*13d0*/  VIADD R0, R0, 0x40 ;  /* 0x0000004000007836 */ /* 0x004fca0000000000 */
[----:B------:R0:W-:Y:S01]  /*13e0*/  STL [R1+0x7dc], R0 ;  /* 0x0007dc0001007387 */ /* 0x0001e20000100800 */
[----:B------:R-:W-:Y:S05]  /*13f0*/  @P0 BRA `(.L_x_0) ;  /* 0x00000010000c0947 */ /* 0x000fea0003800000 */
[----:B0-----:R-:W-:Y:S01]  /*1400*/  IMAD.SHL.U32 R0, R14, 0x10, RZ ;  /* 0x000000100e007824 */ /* 0x001fe200078e00ff */
[----:B------:R0:W-:Y:S04]  /*1410*/  STL [R1+0x400], RZ ;  /* 0x000400ff01007387 */ /* 0x0001e80000100800 */
[----:B------:R0:W-:Y:S04]  /*1420*/  STL [R1+0x1294], R0 ;  /* 0x0012940001007387 */ /* 0x0001e80000100800 */
[----:B------:R0:W-:Y:S04]  /*1430*/  STL [R1+0x404], RZ ;  /* 0x000404ff01007387 */ /* 0x0001e80000100800 */
        /* <DEDUP_REMOVED lines=253> */
[----:B------:R0:W-:Y:S01]  /*2410*/  STL [R1+0x3c], RZ ;  /* 0x00003cff01007387 */ /* 0x0001e20000100800 */
[----:B------:R-:W-:Y:S05]  /*2420*/  BRA `(.L_x_1) ;  /* 0x0000031000807947 */ /* 0x000fea0003800000 */
.L_x_0:
[----:B------:R1:W-:Y:S01]  /*2430*/  STL [R1+0x1404], R9 ;  /* 0x0014040901007387 */ /* 0x0003e20000100800 */
[----:B------:R-:W-:Y:S01]  /*2440*/  IABS R23, R4 ;  /* 0x0000000400177213 */ /* 0x000fe20000000000 */
[----:B------:R-:W-:Y:S01]  /*2450*/  IMAD.MOV.U32 R14, RZ, RZ, RZ ;  /* 0x000000ffff0e7224 */ /* 0x000fe200078e00ff */
[----:B------:R-:W-:Y:S01]  /*2460*/  IABS R27, R18 ;  /* 0x00000012001b7213 */ /* 0x000fe20000000000 */
[----:B------:R-:W-:Y:S01]  /*2470*/  ULDC UR5, c[0x0][0x23c] ;  /* 0x00008f0000057ab9 */ /* 0x000fe20000000800 */
[----:B------:R-:W-:Y:S01]  /*2480*/  ISETP.GE.AND P2, PT, R25, RZ, PT ;  /* 0x000000ff1900720c */ /* 0x000fe20003f46270 */
[----:B------:R-:W-:Y:S01]  /*2490*/  ULDC.64 UR8, c[0x0][0x218] ;  /* 0x0000860000087ab9 */ /* 0x000fe20000000a00 */
[----:B------:R-:W-:Y:S01]  /*24a0*/  ISETP.GE.AND P3, PT, R18, RZ, PT ;  /* 0x000000ff1200720c */ /* 0x000fe20003f66270 */
[----:B------:R-:W-:Y:S01]  /*24b0*/  ULDC.64 UR10, c[0x0][0x210] ;  /* 0x00008400000a7ab9 */ /* 0x000fe20000000a00 */
[----:B-1----:R-:W2:Y:S04]  /*24c0*/  LDL R9, [R1+0x7d8] ;  /* 0x0007d80001097983 */ /* 0x002ea80000100800 */
[----:B------:R1:W-:Y:S04]  /*24d0*/  STL [R1+0x1400], R24 ;  /* 0x0014001801007387 */ /* 0x0003e80000100800 */
[----:B-1----:R-:W3:Y:S04]  /*24e0*/  LDL R24, [R1+0x7dc] ;  /* 0x0007dc0001187983 */ /* 0x002ee80000100800 */
[----:B------:R-:W-:Y:S04]  /*24f0*/  STL [R1+0x13fc], R19 ;  /* 0x0013fc1301007387 */ /* 0x000fe80000100800 */
[----:B------:R-:W-:Y:S04]  /*2500*/  STL [R1+0x13f8], R7 ;  /* 0x0013f80701007387 */ /* 0x000fe80000100800 */
[----:B------:R1:W-:Y:S04]  /*2510*/  STL [R1+0x13f4], R6 ;  /* 0x0013f40601007387 */ /* 0x0003e80000100800 */
[----:B-1----:R-:W4:Y:S01]  /*2520*/  LDL R6, [R1+0x7c0] ;  /* 0x0007c00001067983 */ /* 0x002f220000100800 */
[----:B0-----:R-:W0:Y:S01]  /*2530*/  I2F.RP R0, R23 ;  /* 0x0000001700007306 */ /* 0x001e220000209400 */
[----:B------:R-:W-:-:S02]  /*2540*/  IMAD.MOV.U32 R7, RZ, RZ, R16 ;  /* 0x000000ffff077224 */ /* 0x000fc400078e0010 */
[----:B------:R1:W-:Y:S01]  /*2550*/  STL [R1+0x13f0], R10 ;  /* 0x0013f00a01007387 */ /* 0x0003e20000100800 */
[----:B------:R-:W-:-:S03]  /*2560*/  IMAD.MOV.U32 R19, RZ, RZ, R15 ;  /* 0x000000ffff137224 */ /* 0x000fc600078e000f */
[----:B------:R5:W-:Y:S04]  /*2570*/  STL [R1+0x13ec], R12 ;  /* 0x0013ec0c01007387 */ /* 0x000be80000100800 */
[----:B------:R5:W-:Y:S01]  /*2580*/  STL [R1+0x13d0], R5 ;  /* 0x0013d00501007387 */ /* 0x000be20000100800 */
[----:B-1----:R-:W-:Y:S01]  /*2590*/  IMAD.MOV.U32 R10, RZ, RZ, R17 ;  /* 0x000000ffff0a7224 */ /* 0x002fe200078e0011 */
[----:B0-----:R-:W0:Y:S01]  /*25a0*/  MUFU.RCP R0, R0 ;  /* 0x0000000000007308 */ /* 0x001e220000001000 */
[----:B-----5:R-:W-:Y:S01]  /*25b0*/  IMAD.MOV.U32 R12, RZ, RZ, R2 ;  /* 0x000000ffff0c7224 */ /* 0x020fe200078e0002 */
[----:B------:R-:W-:Y:S01]  /*25c0*/  IABS R2, R5 ;  /* 0x0000000500027213 */ /* 0x000fe20000000000 */
[----:B------:R-:W-:-:S05]  /*25d0*/  IMAD.MOV.U32 R5, RZ, RZ, R26 ;  /* 0x000000ffff057224 */ /* 0x000fca00078e001a */
[----:B------:R-:W1:Y:S01]  /*25e0*/  I2F.RP R16, R2 ;  /* 0x0000000200107306 */ /* 0x000e620000209400 */
[----:B0-----:R-:W-:-:S07]  /*25f0*/  VIADD R0, R0, 0xffffffe ;  /* 0x0ffffffe00007836 */ /* 0x001fce0000000000 */
[----:B------:R-:W0:Y:S08]  /*2600*/  F2I.FTZ.U32.TRUNC.NTZ R15, R0 ;  /* 0x00000000000f7305 */ /* 0x000e30000021f000 */
[----:B-1----:R-:W1:Y:S01]  /*2610*/  MUFU.RCP R16, R16 ;  /* 0x0000001000107308 */ /* 0x002e620000001000 */
[----:B0-----:R-:W-:Y:S02]  /*2620*/  IMAD.MOV R0, RZ, RZ, -R15 ;  /* 0x000000ffff007224 */ /* 0x001fe400078e0a0f */
[----:B-1----:R-:W-:-:S05]  /*2630*/  VIADD R16, R16, 0xffffffe ;  /* 0x0ffffffe10107836 */ /* 0x002fca0000000000 */
[----:B------:R0:W1:Y:S02]  /*2640*/  F2I.FTZ.U32.TRUNC.NTZ R17, R16 ;  /* 0x0000001000117305 */ /* 0x000064000021f000 */
[----:B0-----:R-:W-:-:S04]  /*2650*/  IMAD R16, R0, R23, RZ ;  /* 0x0000001700107224 */ /* 0x001fc800078e02ff */
[----:B------:R-:W-:Y:S01]  /*2660*/  IMAD.HI.U32 R16, R15, R16, R14 ;  /* 0x000000100f107227 */ /* 0x000fe200078e000e */
[----:B--2---:R-:W-:-:S05]  /*2670*/  IABS R26, R9 ;  /* 0x00000009001a7213 */ /* 0x004fca0000000000 */
[----:B------:R-:W-:-:S04]  /*2680*/  IMAD.MOV.U32 R15, RZ, RZ, R26 ;  /* 0x000000ffff0f7224 */ /* 0x000fc800078e001a */
[----:B------:R-:W-:-:S04]  /*2690*/  IMAD.HI.U32 R26, R16, R15, RZ ;  /* 0x0000000f101a7227 */ /* 0x000fc800078e00ff */
[----:B------:R-:W-:Y:S01]  /*26a0*/  IMAD.MOV R26, RZ, RZ, -R26 ;  /* 0x000000ffff1a7224 */ /* 0x000fe200078e0a1a */
[----:B---3--:R-:W-:-:S03]  /*26b0*/  IABS R0, R24 ;  /* 0x0000001800007213 */ /* 0x008fc60000000000 */
[C---:B------:R-:W-:Y:S01]  /*26c0*/  IMAD R15, R23.reuse, R26, R15 ;  /* 0x0000001a170f7224 */ /* 0x040fe200078e020f */
[----:B------:R-:W-:Y:S01]  /*26d0*/  IABS R26, R22 ;  /* 0x00000016001a7213 */ /* 0x000fe20000000000 */
[----:B------:R-:W-:Y:S02]  /*26e0*/  IMAD.MOV.U32 R14, RZ, RZ, R0 ;  /* 0x000000ffff0e7224 */ /* 0x000fe400078e0000 */
[----:B-1----:R-:W-:Y:S01]  /*26f0*/  IMAD.MOV R0, RZ, RZ, -R17 ;  /* 0x000000ffff007224 */ /* 0x002fe200078e0a11 */
[----:B------:R-:W-:Y:S01]  /*2700*/  ISETP.GT.U32.AND P0, PT, R23, R15, PT ;  /* 0x0000000f1700720c */ /* 0x000fe20003f04070 */
[----:B------:R-:W-:-:S04]  /*2710*/  IMAD.HI.U32 R16, R16, R14, RZ ;  /* 0x0000000e10107227 */ /* 0x000fc800078e00ff */
[----:B------:R-:W-:Y:S02]  /*2720*/  IMAD.MOV R16, RZ, RZ, -R16 ;  /* 0x000000ffff107224 */ /* 0x000fe400078e0a10 */
[----:B------:R-:W-:Y:S02]  /*2730*/  IMAD R0, R0, R2, RZ ;  /* 0x0000000200007224 */ /* 0x000fe400078e02ff */
[----:B------:R-:W-:Y:S02]  /*2740*/  IMAD R14, R23, R16, R14 ;  /* 0x00000010170e7224 */ /* 0x000fe400078e020e */
[----:B------:R-:W-:Y:S02]  /*2750*/  IMAD.MOV.U32 R16, RZ, RZ, RZ ;  /* 0x000000ffff107224 */ /* 0x000fe400078e00ff */
[----:B------:R-:W-:Y:S01]  /*2760*/  @!P0 IMAD.IADD R15, R15, 0x1, -R23 ;  /* 0x000000010f0f8824 */ /* 0x000fe200078e0a17 */
[----:B------:R-:W-:Y:S01]  /*2770*/  ISETP.GT.U32.AND P1, PT, R23, R14, PT ;  /* 0x0000000e1700720c */ /* 0x000fe20003f24070 */
[----:B------:R-:W-:Y:S01]  /*2780*/  IMAD.HI.U32 R0, R17, R0, R16 ;  /* 0x0000000011007227 */ /* 0x000fe200078e0010 */
[----:B----4-:R-:W-:-:S02]  /*2790*/  IABS R17, R6 ;  /* 0x0000000600117213 */ /* 0x010fc40000000000 */
[----:B------:R-:W-:Y:S01]  /*27a0*/  IABS R16, R25 ;  /* 0x0000001900107213 */ /* 0x000fe20000000000 */
[----:B------:R-:W-:Y:S01]  /*27b0*/  IMAD.MOV.U32 R25, RZ, RZ, R27 ;  /* 0x000000ffff197224 */ /* 0x000fe200078e001b */
[----:B------:R-:W-:Y:S01]  /*27c0*/  ISETP.GE.AND P0, PT, R24, RZ, PT ;  /* 0x000000ff1800720c */ /* 0x000fe20003f06270 */
[----:B------:R-:W-:Y:S01]  /*27d0*/  IMAD.HI.U32 R27, R0, R17, RZ ;  /* 0x00000011001b7227 */ /* 0x000fe200078e00ff */
[----:B------:R-:W-:-:S03]  /*27e0*/  ISETP.GT.U32.AND P4, PT, R23, R15, PT ;  /* 0x0000000f1700720c */ /* 0x000fc60003f84070 */
[----:B------:R-:W-:-:S04]  /*27f0*/  IMAD.HI.U32 R28, R0, R16, RZ ;  /* 0x00000010001c7227 */ /* 0x000fc800078e00ff */
[----:B------:R-:W-:Y:S02]  /*2800*/  IMAD.MOV R27, RZ, RZ, -R27 ;  /* 0x000000ffff1b7224 */ /* 0x000fe400078e0a1b */
[----:B------:R-:W-:Y:S02]  /*2810*/  IMAD.MOV R28, RZ, RZ, -R28 ;  /* 0x000000ffff1c7224 */ /* 0x000fe400078e0a1c */
[----:B------:R-:W-:-:S04]  /*2820*/  IMAD.HI.U32 R18, R0, R25, RZ ;  /* 0x0000001900127227 */ /* 0x000fc800078e00ff */
[----:B------:R-:W-:Y:S02]  /*2830*/  IMAD R17, R2, R27, R17 ;  /* 0x0000001b02117224 */ /* 0x000fe400078e0211 */
[----:B------:R-:W-:Y:S01]  /*2840*/  IMAD.MOV R18, RZ, RZ, -R18 ;  /* 0x000000ffff127224 */ /* 0x000fe200078e0a12 */
[----:B------:R-:W2:Y:S01]  /*2850*/  LDL.LU R27, [R1+0x248] ;  /* 0x00024800011b7983 */ /* 0x000ea20000300800 */
[----:B------:R-:W-:Y:S01]  /*2860*/  @!P1 IMAD.IADD R14, R14, 0x1, -R23 ;  /* 0x000000010e0e9824 */ /* 0x000fe200078e0a17 */
[----:B------:R-:W-:Y:S01]  /*2870*/  ISETP.GE.AND P1, PT, R9, RZ, PT ;  /* 0x000000ff0900720c */ /* 0x000fe20003f26270 */
[C---:B------:R-:W-:Y:S02]  /*2880*/  IMAD R16, R2.reuse, R28, R16 ;  /* 0x0000001c02107224 */ /* 0x040fe400078e0210 */
[----:B------:R-:W3:Y:S01]  /*2890*/  LDL.LU R28, [R1+0x240] ;  /* 0x00024000011c7983 */ /* 0x000ee20000300800 */
[----:B------:R-:W-:Y:S01]  /*28a0*/  IMAD R18, R2, R18, R25 ;  /* 0x0000001202127224 */ /* 0x000fe200078e0219 */
[----:B------:R-:W-:Y:S01]  /*28b0*/  ISETP.GT.U32.AND P5, PT, R23, R14, PT ;  /* 0x0000000e1700720c */ /* 0x000fe20003fa4070 */
[----:B------:R-:W-:Y:S01]  /*28c0*/  IMAD.HI.U32 R29, R0, R26, RZ ;  /* 0x0000001a001d7227 */ /* 0x000fe200078e00ff */
[----:B------:R-:W4:Y:S04]  /*28d0*/  LDL.LU R9, [R1+0x1404] ;  /* 0x0014040001097983 */ /* 0x000f280000300800 */
[----:B------:R-:W5:Y:S04]  /*28e0*/  LDL.LU R24, [R1+0x1400] ;  /* 0x0014000001187983 */ /* 0x000f680000300800 */
[----:B------:R-:W2:Y:S01]  /*28f0*/  LDL.LU R25, [R1+0x24c] ;  /* 0x00024c0001197983 */ /* 0x000ea20000300800 */
[----:B------:R-:W-:-:S02]  /*2900*/  IMAD.MOV R29, RZ, RZ, -R29 ;  /* 0x000000ffff1d7224 */ /* 0x000fc400078e0a1d */
[--C-:B------:R-:W-:Y:S02]  /*2910*/  @!P4 IMAD.IADD R15, R15, 0x1, -R23.reuse ;  /* 0x000000010f0fc824 */ /* 0x100fe400078e0a17 */
[----:B------:R-:W-:Y:S02]  /*2920*/  @!P5 IMAD.IADD R14, R14, 0x1, -R23 ;  /* 0x000000010e0ed824 */ /* 0x000fe400078e0a17 */
[----:B------:R-:W-:Y:S01]  /*2930*/  IMAD R26, R2, R29, R26 ;  /* 0x0000001d021a7224 */ /* 0x000fe200078e021a */
[----:B------:R-:W-:Y:S01]  /*2940*/  ISETP.NE.AND P4, PT, R4, RZ, PT ;  /* 0x000000ff0400720c */ /* 0x000fe20003f85270 */
[----:B------:R-:W-:Y:S02]  /*2950*/  @!P1 IMAD.MOV R15, RZ, RZ, -R15 ;  /* 0x000000ffff0f9224 */ /* 0x000fe400078e0a0f */
[----:B------:R-:W-:-:S04]  /*2960*/  IMAD.MOV.U32 R23, RZ, RZ, R14 ;  /* 0x000000ffff177224 */ /* 0x000fc800078e000e */
[----:B------:R-:W-:Y:S01]  /*2970*/  @!P0 IMAD.MOV R23, RZ, RZ, -R23 ;  /* 0x000000ffff178224 */ /* 0x000fe200078e0a17 */
[----:B------:R-:W-:Y:S02]  /*2980*/  ISETP.GE.AND P1, PT, R22, RZ, PT ;  /* 0x000000ff1600720c */ /* 0x000fe40003f26270 */
[----:B------:R-:W-:Y:S01]  /*2990*/  ISETP.GT.U32.AND P5, PT, R2, R17, PT ;  /* 0x000000110200720c */ /* 0x000fe20003fa4070 */
[----:B--2---:R-:W-:Y:S01]  /*29a0*/  IMAD.MOV.U32 R29, RZ, RZ, R25 ;  /* 0x000000ffff1d7224 */ /* 0x004fe200078e0019 */
[----:B------:R-:W-:-:S04]  /*29b0*/  LOP3.LUT R25, RZ, R4, RZ, 0x33, !PT ;  /* 0x00000004ff197212 */ /* 0x000fc800078e33ff */
[----:B------:R-:W-:-:S05]  /*29c0*/  SEL R15, R25, R15, !P4 ;  /* 0x0000000f190f7207 */ /* 0x000fca0006000000 */
[----:B------:R0:W-:Y:S02]  /*29d0*/  STL [R1+0x2ac], R15 ;  /* 0x0002ac0f01007387 */ /* 0x0001e40000100800 */
[----:B0-----:R-:W-:-:S05]  /*29e0*/  SEL R15, R25, R23, !P4 ;  /* 0x00000017190f7207 */ /* 0x001fca0006000000 */
[----:B------:R0:W-:Y:S04]  /*29f0*/  STL [R1+0x2a8], R15 ;  /* 0x0002a80f01007387 */ /* 0x0001e80000100800 */
[----:B------:R-:W2:Y:S01]  /*2a00*/  LDL.LU R22, [R1+0x244] ;  /* 0x0002440001167983 */ /* 0x000ea20000300800 */
[----:B------:R-:W-:Y:S01]  /*2a10*/  ISETP.GT.U32.AND P0, PT, R2, R16, PT ;  /* 0x000000100200720c */ /* 0x000fe20003f04070 */
[----:B------:R-:W-:-:S05]  /*2a20*/  @!P5 IMAD.IADD R17, R17, 0x1, -R2 ;  /* 0x000000011111d824 */ /* 0x000fca00078e0a02 */
[----:B------:R-:W-:Y:S02]  /*2a30*/  ISETP.GT.U32.AND P6, PT, R2, R17, PT ;  /* 0x000000110200720c */ /* 0x000fe40003fc4070 */
[----:B------:R-:W-:Y:S02]  /*2a40*/  IABS R4, R11 ;  /* 0x0000000b00047213 */ /* 0x000fe40000000000 */
[----:B------:R-:W-:-:S03]  /*2a50*/  IABS R14, R8 ;  /* 0x00000008000e7213 */ /* 0x000fc60000000000 */
[----:B------:R-:W-:Y:S01]  /*2a60*/  @!P0 IMAD.IADD R16, R16, 0x1, -R2 ;  /* 0x0000000110108824 */ /* 0x000fe200078e0a02 */
[----:B------:R-:W-:Y:S02]  /*2a70*/  ISETP.GE.AND P0, PT, R6, RZ, PT ;  /* 0x000000ff0600720c */ /* 0x000fe40003f06270 */
[----:B------:R-:W-:Y:S01]  /*2a80*/  ISETP.GT.U32.AND P5, PT, R2, R18, PT ;  /* 0x000000120200720c */ /* 0x000fe20003fa4070 */
[----:B------:R-:W-:Y:S01]  /*2a90*/  IMAD.HI.U32 R25, R0, R4, RZ ;  /* 0x0000000400197227 */ /* 0x000fe200078e00ff */
[----:B------:R-:W-:-:S03]  /*2aa0*/  ISETP.GT.U32.AND P4, PT, R2, R26, PT ;  /* 0x0000001a0200720c */ /* 0x000fc60003f84070 */
[----:B------:R-:W-:-:S04]  /*2ab0*/  IMAD.HI.U32 R23, R0, R14, RZ ;  /* 0x0000000e00177227 */ /* 0x000fc800078e00ff */
[----:B------:R-:W-:Y:S01]  /*2ac0*/  @!P6 IMAD.IADD R17, R17, 0x1, -R2 ;  /* 0x000000011111e824 */ /* 0x000fe200078e0a02 */
[----:B0-----:R-:W-:Y:S01]  /*2ad0*/  IABS R15, R21 ;  /* 0x00000015000f7213 */ /* 0x001fe20000000000 */
[----:B------:R-:W-:Y:S02]  /*2ae0*/  IMAD.MOV R25, RZ, RZ, -R25 ;  /* 0x000000ffff197224 */ /* 0x000fe400078e0a19 */
[----:B------:R-:W-:Y:S02]  /*2af0*/  IMAD.MOV.U32 R6, RZ, RZ, R19 ;  /* 0x000000ffff067224 */ /* 0x000fe400078e0013 */
[----:B------:R-:W-:Y:S02]  /*2b00*/  IMAD.MOV R23, RZ, RZ, -R23 ;  /* 0x000000ffff177224 */ /* 0x000fe400078e0a17 */
[----:B------:R-:W-:Y:S02]  /*2b10*/  IMAD.MOV.U32 R19, RZ, RZ, R17 ;  /* 0x000000ffff137224 */ /* 0x000fe400078e0011 */
[----:B------:R-:W-:-:S02]  /*2b20*/  IMAD R4, R2, R25, R4 ;  /* 0x0000001902047224 */ /* 0x000fc400078e0204 */
[----:B------:R-:W-:Y:S02]  /*2b30*/  IMAD R14, R2, R23, R14 ;  /* 0x00000017020e7224 */ /* 0x000fe400078e020e */
[----:B------:R-:W-:Y:S02]  /*2b40*/  @!P0 IMAD.MOV R19, RZ, RZ, -R19 ;  /* 0x000000ffff138224 */ /* 0x000fe400078e0a13 */
[----:B------:R-:W-:-:S04]  /*2b50*/  IMAD.HI.U32 R23, R0, R15, RZ ;  /* 0x0000000f00177227 */ /* 0x000fc800078e00ff */
[--C-:B------:R-:W-:Y:S01]  /*2b60*/  @!P5 IMAD.IADD R18, R18, 0x1, -R2.reuse ;  /* 0x000000011212d824 */ /* 0x100fe200078e0a02 */
[----:B------:R-:W-:Y:S01]  /*2b70*/  ISETP.GT.U32.AND P5, PT, R2, R16, PT ;  /* 0x000000100200720c */ /* 0x000fe20003fa4070 */
[----:B------:R-:W-:Y:S01]  /*2b80*/  IMAD.MOV R23, RZ, RZ, -R23 ;  /* 0x000000ffff177224 */ /* 0x000fe200078e0a17 */
[----:B------:R0:W-:Y:S01]  /*2b90*/  STL [R1+0x1f4], R19 ;  /* 0x0001f41301007387 */ /* 0x0001e20000100800 */
[----:B------:R-:W-:Y:S01]  /*2ba0*/  @!P4 IMAD.IADD R26, R26, 0x1, -R2 ;  /* 0x000000011a1ac824 */ /* 0x000fe200078e0a02 */
[C---:B------:R-:W-:Y:S01]  /*2bb0*/  ISETP.GT.U32.AND P6, PT, R2.reuse, R18, PT ;  /* 0x000000120200720c */ /* 0x040fe20003fc4070 */
[C---:B------:R-:W-:Y:S01]  /*2bc0*/  IMAD R15, R2.reuse, R23, R15 ;  /* 0x00000017020f7224 */ /* 0x040fe200078e020f */
[----:B0-----:R-:W3:Y:S02]  /*2bd0*/  LDL.LU R19, [R1+0x13fc] ;  /* 0x0013fc0001137983 */ /* 0x001ee40000300800 */
[----:B------:R-:W-:-:S05]  /*2be0*/  ISETP.GT.U32.AND P4, PT, R2, R26, PT ;  /* 0x0000001a0200720c */ /* 0x000fca0003f84070 */
[----:B------:R-:W-:-:S04]  /*2bf0*/  @!P5 IMAD.IADD R16, R16, 0x1, -R2 ;  /* 0x000000011010d824 */ /* 0x000fc800078e0a02 */
[----:B------:R-:W-:-:S04]  /*2c00*/  @!P6 IMAD.IADD R18, R18, 0x1, -R2 ;  /* 0x000000011212e824 */ /* 0x000fc800078e0a02 */
[----:B------:R-:W-:Y:S02]  /*2c10*/  @!P4 IMAD.IADD R26, R26, 0x1, -R2 ;  /* 0x000000011a1ac824 */ /* 0x000fe400078e0a02 */
[----:B--2---:R-:W-:Y:S01]  /*2c20*/  IMAD.MOV.U32 R25, RZ, RZ, R22 ;  /* 0x000000ffff197224 */ /* 0x004fe200078e0016 */
[----:B------:R-:W-:-:S05]  /*2c30*/  IABS R22, R3 ;  /* 0x0000000300167213 */ /* 0x000fca0000000000 */
[----:B------:R-:W-:-:S04]  /*2c40*/  IMAD.MOV.U32 R17, RZ, RZ, R22 ;  /* 0x000000ffff117224 */ /* 0x000fc800078e0016 */
[----:B------:R-:W-:-:S04]  /*2c50*/  IMAD.HI.U32 R23, R0, R17, RZ ;  /* 0x0000001100177227 */ /* 0x000fc800078e00ff */
[----:B------:R-:W-:-:S04]  /*2c60*/  IMAD.MOV R23, RZ, RZ, -R23 ;  /* 0x000000ffff177224 */ /* 0x000fc800078e0a17 */
[----:B------:R-:W-:Y:S02]  /*2c70*/  IMAD R17, R2, R23, R17 ;  /* 0x0000001702117224 */ /* 0x000fe400078e0211 */
[----:B------:R-:W-:Y:S02]  /*2c80*/  IMAD.MOV.U32 R23, RZ, RZ, R6 ;  /* 0x000000ffff177224 */ /* 0x000fe400078e0006 */
[----:B------:R-:W-:Y:S02]  /*2c90*/  IMAD.MOV.U32 R6, RZ, RZ, R16 ;  /* 0x000000ffff067224 */ /* 0x000fe400078e0010 */
[----:B------:R-:W-:Y:S02]  /*2ca0*/  IMAD.MOV.U32 R16, RZ, RZ, R7 ;  /* 0x000000ffff107224 */ /* 0x000fe400078e0007 */
[----:B------:R-:W-:Y:S02]  /*2cb0*/  IMAD.MOV.U32 R7, RZ, RZ, R18 ;  /* 0x000000ffff077224 */ /* 0x000fe400078e0012 */
[----:B------:R-:W-:Y:S01]  /*2cc0*/  @!P2 IMAD.MOV R6, RZ, RZ, -R6 ;  /* 0x000000ffff06a224 */ /* 0x000fe200078e0a06 */
[----:B------:R-:W2:Y:S01]  /*2cd0*/  LDL.LU R18, [R1+0x23c] ;  /* 0x00023c0001127983 */ /* 0x000ea20000300800 */
[----:B------:R-:W-:-:S03]  /*2ce0*/  @!P3 IMAD.MOV R7, RZ, RZ, -R7 ;  /* 0x000000ffff07b224 */ /* 0x000fc600078e0a07 */
[----:B------:R0:W-:Y:S02]  /*2cf0*/  STL [R1+0x1ec], R6 ;  /* 0x0001ec0601007387 */ /* 0x0001e40000100800 */
[----:B0-----:R-:W-:Y:S02]  /*2d00*/  IMAD.MOV.U32 R6, RZ, RZ, R26 ;  /* 0x000000ffff067224 */ /* 0x001fe400078e001a */
[----:B------:R-:W5:Y:S04]  /*2d10*/  LDL.LU R26, [R1+0x74] ;  /* 0x00007400011a7983 */ /* 0x000f680000300800 */
[----:B------:R0:W-:Y:S01]  /*2d20*/  STL [R1+0x1e8], R7 ;  /* 0x0001e80701007387 */ /* 0x0001e20000100800 */
[----:B------:R-:W-:-:S03]  /*2d30*/  @!P1 IMAD.MOV R6, RZ, RZ, -R6 ;  /* 0x000000ffff069224 */ /* 0x000fc600078e0a06 */
[----:B0-----:R-:W2:Y:S04]  /*2d40*/  LDL.LU R7, [R1+0x13f8] ;  /* 0x0013f80001077983 */ /* 0x001ea80000300800 */
[----:B------:R0:W-:Y:S04]  /*2d50*/  STL [R1+0x1e4], R6 ;  /* 0x0001e40601007387 */ /* 0x0001e80000100800 */
[----:B0-----:R-:W2:Y:S01]  /*2d60*/  LDL.LU R6, [R1+0x13f4] ;  /* 0x0013f40001067983 */ /* 0x001ea20000300800 */
[C---:B------:R-:W-:Y:S02]  /*2d70*/  ISETP.GT.U32.AND P0, PT, R2.reuse, R4, PT ;  /* 0x000000040200720c */ /* 0x040fe40003f04070 */
[----:B------:R-:W-:-:S02]  /*2d80*/  ISETP.GT.U32.AND P5, PT, R2, R14, PT ;  /* 0x0000000e0200720c */ /* 0x000fc40003fa4070 */
[----:B------:R-:W-:Y:S02]  /*2d90*/  ISETP.GT.U32.AND P6, PT, R2, R15, PT ;  /* 0x0000000f0200720c */ /* 0x000fe40003fc4070 */
[----:B------:R-:W-:-:S07]  /*2da0*/  IABS R22, R20 ;  /* 0x0000001400167213 */ /* 0x000fce0000000000 */
[--C-:B------:R-:W-:Y:S01]  /*2db0*/  @!P0 IMAD.IADD R4, R4, 0x1, -R2.reuse ;  /* 0x0000000104048824 */ /* 0x100fe200078e0a02 */
[----:B------:R-:W-:Y:S01]  /*2dc0*/  ISETP.GE.AND P0, PT, R8, RZ, PT ;  /* 0x000000ff0800720c */ /* 0x000fe20003f06270 */
[--C-:B------:R-:W-:Y:S01]  /*2dd0*/  @!P5 IMAD.IADD R14, R14, 0x1, -R2.reuse ;  /* 0x000000010e0ed824 */ /* 0x100fe200078e0a02 */
[----:B------:R-:W-:Y:S02]  /*2de0*/  IABS R8, R13 ;  /* 0x0000000d00087213 */ /* 0x000fe40000000000 */
[----:B------:R-:W-:Y:S01]  /*2df0*/  ISETP.GT.U32.AND P5, PT, R2, R4, PT ;  /* 0x000000040200720c */ /* 0x000fe20003fa4070 */
[----:B------:R-:W-:Y:S01]  /*2e00*/  @!P6 IMAD.IADD R15, R15, 0x1, -R2 ;  /* 0x000000010f0fe824 */ /* 0x000fe200078e0a02 */
[----:B------:R-:W-:Y:S01]  /*2e10*/  ISETP.GE.AND P4, PT, R11, RZ, PT ;  /* 0x000000ff0b00720c */ /* 0x000fe20003f86270 */
[----:B------:R-:W-:Y:S01]  /*2e20*/  IMAD.HI.U32 R11, R0, R22, RZ ;  /* 0x00000016000b7227 */ /* 0x000fe200078e00ff */
[C---:B------:R-:W-:Y:S02]  /*2e30*/  ISETP.GT.U32.AND P6, PT, R2.reuse, R14, PT ;  /* 0x0000000e0200720c */ /* 0x040fe40003fc4070 */
[----:B------:R-:W-:Y:S01]  /*2e40*/  ISETP.GE.AND P3, PT, R21, RZ, PT ;  /* 0x000000ff1500720c */ /* 0x000fe20003f66270 */
[----:B------:R-:W-:Y:S01]  /*2e50*/  IMAD.MOV.U32 R21, RZ, RZ, R16 ;  /* 0x000000ffff157224 */ /* 0x000fe200078e0010 */
[----:B------:R-:W-:Y:S01]  /*2e60*/  ISETP.GT.U32.AND P1, PT, R2, R17, PT ;  /* 0x000000110200720c */ /* 0x000fe20003f24070 */
[----:B------:R-:W-:-:S04]  /*2e70*/  IMAD.HI.U32 R16, R0, R8, RZ ;  /* 0x0000000800107227 */ /* 0x000fc800078e00ff */
[----:B------:R-:W-:Y:S02]  /*2e80*/  IMAD.MOV R11, RZ, RZ, -R11 ;  /* 0x000000ffff0b7224 */ /* 0x000fe400078e0a0b */
[----:B------:R-:W-:Y:S01]  /*2e90*/  IMAD.MOV R16, RZ, RZ, -R16 ;  /* 0x000000ffff107224 */ /* 0x000fe200078e0a10 */
[C---:B------:R-:W-:Y:S01]  /*2ea0*/  ISETP.GT.U32.AND P2, PT, R2.reuse, R15, PT ;  /* 0x0000000f0200720c */ /* 0x040fe20003f44070 */
[----:B------:R-:W-:Y:S02]  /*2eb0*/  IMAD R11, R2, R11, R22 ;  /* 0x0000000b020b7224 */ /* 0x000fe400078e0216 */
[----:B------:R-:W-:Y:S01]  /*2ec0*/  @!P5 IMAD.IADD R4, R4, 0x1, -R2 ;  /* 0x000000010404d824 */ /* 0x000fe200078e0a02 */
[----:B---3--:R0:W-:Y:S01]  /*2ed0*/  STL [R1+0x13e8], R19 ;  /* 0x0013e81301007387 */ /* 0x0081e20000100800 */
[----:B------:R-:W-:Y:S01]  /*2ee0*/  IMAD R8, R2, R16, R8 ;  /* 0x0000001002087224 */ /* 0x000fe200078e0208 */
[----:B------:R-:W-:Y:S01]  /*2ef0*/  IABS R16, R19 ;  /* 0x0000001300107213 */ /* 0x000fe20000000000 */
[--C-:B------:R-:W-:Y:S01]  /*2f00*/  @!P6 IMAD.IADD R14, R14, 0x1, -R2.reuse ;  /* 0x000000010e0ee824 */ /* 0x100fe200078e0a02 */
[----:B------:R-:W-:Y:S01]  /*2f10*/  ISETP.GE.AND P5, PT, R3, RZ, PT ;  /* 0x000000ff0300720c */ /* 0x000fe20003fa6270 */
[----:B------:R-:W-:Y:S01]  /*2f20*/  @!P1 IMAD.IADD R17, R17, 0x1, -R2 ;  /* 0x0000000111119824 */ /* 0x000fe200078e0a02 */
[----:B----4-:R-:W-:-:S02]  /*2f30*/  IABS R3, R9 ;  /* 0x0000000900037213 */ /* 0x010fc40000000000 */
[----:B------:R-:W-:Y:S01]  /*2f40*/  ISETP.GT.U32.AND P6, PT, R2, R11, PT ;  /* 0x0000000b0200720c */ /* 0x000fe20003fc4070 */
[----:B0-----:R-:W-:Y:S02]  /*2f50*/  IMAD.MOV.U32 R19, RZ, RZ, R10 ;  /* 0x000000ffff137224 */ /* 0x001fe400078e000a */
[----:B------:R-:W-:Y:S01]  /*2f60*/  IMAD.MOV.U32 R10, RZ, RZ, R4 ;  /* 0x000000ffff0a7224 */ /* 0x000fe200078e0004 */
[----:B------:R-:W-:Y:S01]  /*2f70*/  ISETP.GE.AND P1, PT, R13, RZ, PT ;  /* 0x000000ff0d00720c */ /* 0x000fe20003f26270 */
[----:B------:R-:W-:-:S04]  /*2f80*/  IMAD.HI.U32 R13, R0, R3, RZ ;  /* 0x00000003000d7227 */ /* 0x000fc800078e00ff */
[----:B------:R-:W-:Y:S01]  /*2f90*/  @!P4 IMAD.MOV R10, RZ, RZ, -R10 ;  /* 0x000000ffff0ac224 */ /* 0x000fe200078e0a0a */
[----:B------:R-:W-:Y:S01]  /*2fa0*/  ISETP.GT.U32.AND P4, PT, R2, R17, PT ;  /* 0x000000110200720c */ /* 0x000fe20003f84070 */
[----:B------:R-:W-:Y:S01]  /*2fb0*/  @!P2 IMAD.IADD R15, R15, 0x1, -R2 ;  /* 0x000000010f0fa824 */ /* 0x000fe200078e0a02 */
[----:B------:R-:W-:Y:S01]  /*2fc0*/  ISETP.GE.AND P2, PT, R20, RZ, PT ;  /* 0x000000ff1400720c */ /* 0x000fe20003f46270 */
[----:B------:R-:W-:Y:S02]  /*2fd0*/  IMAD.MOV R13, RZ, RZ, -R13 ;  /* 0x000000ffff0d7224 */ /* 0x000fe400078e0a0d */
[----:B------:R-:W-:Y:S02]  /*2fe0*/  IMAD.MOV.U32 R20, RZ, RZ, R12 ;  /* 0x000000ffff147224 */ /* 0x000fe400078e000c */
[----:B------:R-:W-:Y:S02]  /*2ff0*/  IMAD.MOV.U32 R12, RZ, RZ, R14 ;  /* 0x000000ffff0c7224 */ /* 0x000fe400078e000e */
[----:B------:R-:W-:Y:S01]  /*3000*/  @!P6 IMAD.IADD R11, R11, 0x1, -R2 ;  /* 0x000000010b0be824 */ /* 0x000fe200078e0a02 */
[C---:B------:R-:W-:Y:S01]  /*3010*/  ISETP.GT.U32.AND P6, PT, R2.reuse, R8, PT ;  /* 0x000000080200720c */ /* 0x040fe20003fc4070 */
[----:B------:R-:W-:Y:S01]  /*3020*/  IMAD R3, R2, R13, R3 ;  /* 0x0000000d02037224 */ /* 0x000fe200078e0203 */
[----:B------:R-:W3:Y:S01]  /*3030*/  LDL.LU R14, [R1+0x1c] ;  /* 0x00001c00010e7983 */ /* 0x000ee20000300800 */
[----:B------:R-:W-:-:S02]  /*3040*/  @!P0 IMAD.MOV R12, RZ, RZ, -R12 ;  /* 0x000000ffff0c8224 */ /* 0x000fc400078e0a0c */
[----:B------:R-:W-:Y:S01]  /*3050*/  @!P4 IMAD.IADD R17, R17, 0x1, -R2 ;  /* 0x000000011111c824 */ /* 0x000fe200078e0a02 */
[C---:B------:R-:W-:Y:S01]  /*3060*/  ISETP.GT.U32.AND P4, PT, R2.reuse, R3, PT ;  /* 0x000000030200720c */ /* 0x040fe20003f84070 */
[----:B------:R-:W-:Y:S01]  /*3070*/  @!P3 IMAD.MOV R15, RZ, RZ, -R15 ;  /* 0x000000ffff0fb224 */ /* 0x000fe200078e0a0f */
[----:B------:R0:W-:Y:S01]  /*3080*/  STL [R1+0x1d8], R10 ;  /* 0x0001d80a01007387 */ /* 0x0001e20000100800 */
[----:B------:R-:W-:-:S03]  /*3090*/  ISETP.GT.U32.AND P0, PT, R2, R11, PT ;  /* 0x0000000b0200720c */ /* 0x000fc60003f04070 */
[----:B0-----:R-:W4:Y:S04]  /*30a0*/  LDL.LU R10, [R1+0x13f0] ;  /* 0x0013f000010a7983 */ /* 0x001f280000300800 */
[----:B------:R0:W-:Y:S01]  /*30b0*/  STL [R1+0x1d4], R12 ;  /* 0x0001d40c01007387 */ /* 0x0001e20000100800 */
[----:B------:R-:W-:-:S03]  /*30c0*/  @!P6 IMAD.IADD R8, R8, 0x1, -R2 ;  /* 0x000000010808e824 */ /* 0x000fc600078e0a02 */
[----:B0-----:R-:W4:Y:S04]  /*30d0*/  LDL.LU R12, [R1+0x13ec] ;  /* 0x0013ec00010c7983 */ /* 0x001f280000300800 */
[----:B------:R0:W-:Y:S01]  /*30e0*/  STL [R1+0x1d0], R15 ;  /* 0x0001d00f01007387 */ /* 0x0001e20000100800 */
[--C-:B------:R-:W-:Y:S01]  /*30f0*/  @!P4 IMAD.IADD R3, R3, 0x1, -R2.reuse ;  /* 0x000000010303c824 */ /* 0x100fe200078e0a02 */
[----:B------:R-:W-:Y:S01]  /*3100*/  ISETP.GT.U32.AND P4, PT, R2, R8, PT ;  /* 0x000000080200720c */ /* 0x000fe20003f84070 */
[----:B------:R-:W-:Y:S01]  /*3110*/  @!P0 IMAD.IADD R11, R11, 0x1, -R2 ;  /* 0x000000010b0b8824 */ /* 0x000fe200078e0a02 */
[----:B------:R-:W-:-:S11]  /*3120*/  ISETP.GE.AND P3, PT, R9, RZ, PT ;  /* 0x000000ff0900720c */ /* 0x000fd60003f66270 */
[----:B------:R-:W-:Y:S02]  /*3130*/  @!P4 IMAD.IADD R8, R8, 0x1, -R2 ;  /* 0x000000010808c824 */ /* 0x000fe400078e0a02 */
[----:B-----5:R-:W-:Y:S02]  /*3140*/  IMAD.MOV.U32 R22, RZ, RZ, R26 ;  /* 0x000000ffff167224 */ /* 0x020fe400078e001a */
[----:B--2---:R-:W-:Y:S01]  /*3150*/  IMAD.MOV.U32 R26, RZ, RZ, R18 ;  /* 0x000000ffff1a7224 */ /* 0x004fe200078e0012 */
[----:B------:R-:W-:-:S05]  /*3160*/  IABS R18, R24 ;  /* 0x0000001800127213 */ /* 0x000fca0000000000 */
[----:B------:R-:W-:Y:S01]  /*3170*/  IMAD.HI.U32 R4, R0, R18, RZ ;  /* 0x0000001200047227 */ /* 0x000fe200078e00ff */
[----:B0-----:R-:W-:Y:S01]  /*3180*/  IABS R15, R7 ;  /* 0x00000007000f7213 */ /* 0x001fe20000000000 */
[----:B------:R0:W-:Y:S02]  /*3190*/  STL [R1+0x13e4], R7 ;  /* 0x0013e40701007387 */ /* 0x0001e40000100800 */
[----:B------:R-:W-:Y:S02]  /*31a0*/  IMAD.MOV R4, RZ, RZ, -R4 ;  /* 0x000000ffff047224 */ /* 0x000fe400078e0a04 */
[----:B0-----:R-:W-:Y:S02]  /*31b0*/  IMAD.MOV.U32 R7, RZ, RZ, R19 ;  /* 0x000000ffff077224 */ /* 0x001fe400078e0013 */
[----:B------:R-:W-:-:S04]  /*31c0*/  IMAD.MOV.U32 R19, RZ, RZ, R17 ;  /* 0x000000ffff137224 */ /* 0x000fc800078e0011 */
[----:B------:R-:W-:Y:S01]  /*31d0*/  @!P5 IMAD.MOV R19, RZ, RZ, -R19 ;  /* 0x000000ffff13d224 */ /* 0x000fe200078e0a13 */
[----:B------:R-:W-:Y:S01]  /*31e0*/  IABS R9, R6 ;  /* 0x0000000600097213 */ /* 0x000fe20000000000 */
[----:B------:R-:W-:-:S03]  /*31f0*/  IMAD R4, R2, R4, R18 ;  /* 0x0000000402047224 */ /* 0x000fc600078e0212 */
[----:B------:R0:W-:Y:S01]  /*3200*/  STL [R1+0x1c8], R19 ;  /* 0x0001c81301007387 */ /* 0x0001e20000100800 */
[----:B------:R-:W-:-:S04]  /*3210*/  IMAD.HI.U32 R18, R0, R9, RZ ;  /* 0x0000000900127227 */ /* 0x000fc800078e00ff */
[----:B0-----:R-:W-:Y:S02]  /*3220*/  IMAD.MOV.U32 R19, RZ, RZ, R11 ;  /* 0x000000ffff137224 */ /* 0x001fe400078e000b */
[----:B------:R-:W-:Y:S01]  /*3230*/  IMAD.MOV R18, RZ, RZ, -R18 ;  /* 0x000000ffff127224 */ /* 0x000fe200078e0a12 */
[----:B------:R-:W2:Y:S01]  /*3240*/  LDL.LU R11, [R1+0x38] ;  /* 0x00003800010b7983 */ /* 0x000ea20000300800 */
[----:B------:R-:W-:Y:S02]  /*3250*/  @!P2 IMAD.MOV R19, RZ, RZ, -R19 ;  /* 0x000000ffff13a224 */ /* 0x000fe400078e0a13 */
[----:B------:R-:W-:-:S03]  /*3260*/  IMAD R9, R2, R18, R9 ;  /* 0x0000001202097224 */ /* 0x000fc600078e0209 */
[----:B------:R0:W-:Y:S01]  /*3270*/  STL [R1+0x1c4], R19 ;  /* 0x0001c41301007387 */ /* 0x0001e20000100800 */
[----:B------:R-:W-:Y:S02]  /*3280*/  IMAD.MOV.U32 R18, RZ, RZ, R7 ;  /* 0x000000ffff127224 */ /* 0x000fe400078e0007 */
[----:B------:R-:W-:Y:S01]  /*3290*/  IMAD.MOV.U32 R7, RZ, RZ, R8 ;  /* 0x000000ffff077224 */ /* 0x000fe200078e0008 */
[----:B0-----:R-:W5:Y:S03]  /*32a0*/  LDL.LU R19, [R1+0x13e8] ;  /* 0x0013e80001137983 */ /* 0x001f660000300800 */
[----:B------:R-:W-:Y:S01]  /*32b0*/  @!P1 IMAD.MOV R7, RZ, RZ, -R7 ;  /* 0x000000ffff079224 */ /* 0x000fe200078e0a07 */
[----:B------:R-:W2:Y:S04]  /*32c0*/  LDL.LU R8, [R1+0x4] ;  /* 0x0000040001087983 */ /* 0x000ea80000300800 */
[----:B------:R0:W-:Y:S04]  /*32d0*/  STL [R1+0x1c0], R7 ;  /* 0x0001c00701007387 */ /* 0x0001e80000100800 */
[----:B0-----:R-:W2:Y:S01]  /*32e0*/  LDL.LU R7, [R1+0x13e4] ;  /* 0x0013e40001077983 */ /* 0x001ea20000300800 */
[----:B------:R-:W-:Y:S01]  /*32f0*/  ISETP.GT.U32.AND P6, PT, R2, R4, PT ;  /* 0x000000040200720c */ /* 0x000fe20003fc4070 */
[----:B------:R-:W-:-:S04]  /*3300*/  IMAD.HI.U32 R13, R0, R16, RZ ;  /* 0x00000010000d7227 */ /* 0x000fc800078e00ff */
[----:B------:R-:W-:-:S08]  /*3310*/  IMAD.HI.U32 R17, R0, R15, RZ ;  /* 0x0000000f00117227 */ /* 0x000fd000078e00ff */
[----:B------:R-:W-:Y:S01]  /*3320*/  @!P6 IMAD.IADD R4, R4, 0x1, -R2 ;  /* 0x000000010404e824 */ /* 0x000fe200078e0a02 */
[C---:B------:R-:W-:Y:S01]  /*3330*/  ISETP.GT.U32.AND P6, PT, R2.reuse, R3, PT ;  /* 0x000000030200720c */ /* 0x040fe20003fc4070 */
[----:B------:R-:W-:Y:S02]  /*3340*/  IMAD.MOV R13, RZ, RZ, -R13 ;  /* 0x000000ffff0d7224 */ /* 0x000fe400078e0a0d */
[----:B------:R-:W-:Y:S01]  /*3350*/  IMAD.MOV R17, RZ, RZ, -R17 ;  /* 0x000000ffff117224 */ /* 0x000fe200078e0a11 */
[C---:B------:R-:W-:Y:S01]  /*3360*/  ISETP.GT.U32.AND P5, PT, R2.reuse, R4, PT ;  /* 0x000000040200720c */ /* 0x040fe20003fa4070 */
[C---:B------:R-:W-:Y:S02]  /*3370*/  IMAD R16, R2.reuse, R13, R16 ;  /* 0x0000000d02107224 */ /* 0x040fe400078e0210 */
[----:B------:R-:W-:-:S03]  /*3380*/  IMAD R15, R2, R17, R15 ;  /* 0x00000011020f7224 */ /* 0x000fc600078e020f */
[----:B------:R-:W-:-:S03]  /*3390*/  ISETP.GT.U32.AND P2, PT, R2, R16, PT ;  /* 0x000000100200720c */ /* 0x000fc60003f44070 */
[----:B------:R-:W-:Y:S01]  /*33a0*/  @!P6 IMAD.IADD R3, R3, 0x1, -R2 ;  /* 0x000000010303e824 */ /* 0x000fe200078e0a02 */
[----:B------:R-:W-:-:S03]  /*33b0*/  ISETP.GT.U32.AND P6, PT, R2, R15, PT ;  /* 0x0000000f0200720c */ /* 0x000fc60003fc4070 */
[----:B------:R-:W-:Y:S01]  /*33c0*/  @!P5 IMAD.IADD R4, R4, 0x1, -R2 ;  /* 0x000000010404d824 */ /* 0x000fe200078e0a02 */
[----:B------:R-:W-:Y:S02]  /*33d0*/  ISETP.GT.U32.AND P5, PT, R2, R9, PT ;  /* 0x000000090200720c */ /* 0x000fe40003fa4070 */
[----:B------:R-:W-:Y:S01]  /*33e0*/  ISETP.GE.AND P0, PT, R24, RZ, PT ;  /* 0x000000ff1800720c */ /* 0x000fe20003f06270 */
[----:B---3--:R-:W-:Y:S01]  /*33f0*/  IMAD.MOV.U32 R24, RZ, RZ, R14 ;  /* 0x000000ffff187224 */ /* 0x008fe200078e000e */
[----:B----4-:R-:W-:Y:S01]  /*3400*/  IABS R14, R10 ;  /* 0x0000000a000e7213 */ /* 0x010fe20000000000 */
[----:B------:R-:W-:-:S04]  /*3410*/  @!P2 IMAD.IADD R16, R16, 0x1, -R2 ;  /* 0x000000011010a824 */ /* 0x000fc800078e0a02 */
[--C-:B------:R-:W-:Y:S01]  /*3420*/  @!P6 IMAD.IADD R15, R15, 0x1, -R2.reuse ;  /* 0x000000010f0fe824 */ /* 0x100fe200078e0a02 */
[----:B------:R-:W-:Y:S02]  /*3430*/  ISETP.GE.AND P6, PT, R6, RZ, PT ;  /* 0x000000ff0600720c */ /* 0x000fe40003fc6270 */
[----:B------:R-:W-:Y:S01]  /*3440*/  IABS R13, R12 ;  /* 0x0000000c000d7213 */ /* 0x000fe20000000000 */
[----:B------:R-:W-:Y:S01]  /*3450*/  IMAD.MOV.U32 R6, RZ, RZ, R3 ;  /* 0x000000ffff067224 */ /* 0x000fe200078e0003 */
[----:B------:R-:W-:Y:S01]  /*3460*/  ISETP.GT.U32.AND P2, PT, R2, R16, PT ;  /* 0x000000100200720c */ /* 0x000fe20003f44070 */
[----:B------:R-:W-:Y:S02]  /*3470*/  @!P5 IMAD.IADD R9, R9, 0x1, -R2 ;  /* 0x000000010909d824 */ /* 0x000fe400078e0a02 */
[----:B------:R-:W-:-:S04]  /*3480*/  IMAD.HI.U32 R17, R0, R13, RZ ;  /* 0x0000000d00117227 */ /* 0x000fc800078e00ff */
[----:B------:R-:W-:Y:S01]  /*3490*/  @!P3 IMAD.MOV R6, RZ, RZ, -R6 ;  /* 0x000000ffff06b224 */ /* 0x000fe200078e0a06 */
[C---:B------:R-:W-:Y:S01]  /*34a0*/  ISETP.GT.U32.AND P3, PT, R2.reuse, R15, PT ;  /* 0x0000000f0200720c */ /* 0x040fe20003f64070 */
[----:B------:R-:W-:Y:S01]  /*34b0*/  IMAD.MOV R17, RZ, RZ, -R17 ;  /* 0x000000ffff117224 */ /* 0x000fe200078e0a11 */
[----:B------:R-:W-:-:S03]  /*34c0*/  ISETP.GT.U32.AND P5, PT, R2, R9, PT ;  /* 0x000000090200720c */ /* 0x000fc60003fa4070 */
[----:B------:R-:W-:Y:S02]  /*34d0*/  IMAD R13, R2, R17, R13 ;  /* 0x00000011020d7224 */ /* 0x000fe400078e020d */
[----:B------:R-:W-:-:S06]  /*34e0*/  @!P2 IMAD.IADD R16, R16, 0x1, -R2 ;  /* 0x000000011010a824 */ /* 0x000fcc00078e0a02 */
[--C-:B------:R-:W-:Y:S02]  /*34f0*/  @!P3 IMAD.IADD R15, R15, 0x1, -R2.reuse ;  /* 0x000000010f0fb824 */ /* 0x100fe400078e0a02 */
[----:B------:R-:W-:Y:S01]  /*3500*/  @!P5 IMAD.IADD R9, R9, 0x1, -R2 ;  /* 0x000000010909d824 */ /* 0x000fe200078e0a02 */
[----:B------:R-:W-:Y:S01]  /*3510*/  ISETP.GE.AND P5, PT, R12, RZ, PT ;  /* 0x000000ff0c00720c */ /* 0x000fe20003fa6270 */
[----:B------:R-:W-:Y:S02]  /*3520*/  IMAD.MOV.U32 R12, RZ, RZ, R15 ;  /* 0x000000ffff0c7224 */ /* 0x000fe400078e000f */
[----:B------:R-:W-:Y:S01]  /*3530*/  @!P0 IMAD.MOV R4, RZ, RZ, -R4 ;  /* 0x000000ffff048224 */ /* 0x000fe200078e0a04 */
[----:B------:R-:W-:Y:S01]  /*3540*/  ISETP.GE.AND P0, PT, R10, RZ, PT ;  /* 0x000000ff0a00720c */ /* 0x000fe20003f06270 */
[----:B------:R-:W-:Y:S01]  /*3550*/  @!P6 IMAD.MOV R9, RZ, RZ, -R9 ;  /* 0x000000ffff09e224 */ /* 0x000fe200078e0a09 */
[----:B-----5:R-:W-:Y:S01]  /*3560*/  ISETP.GE.AND P4, PT, R19, RZ, PT ;  /* 0x000000ff1300720c */ /* 0x020fe20003f86270 */
[----:B--2---:R-:W-:-:S02]  /*3570*/  IMAD.MOV.U32 R19, RZ, RZ, R11 ;  /* 0x000000ffff137224 */ /* 0x004fc400078e000b */
[----:B------:R-:W-:-:S04]  /*3580*/  IMAD.HI.U32 R11, R0, R14, RZ ;  /* 0x0000000e000b7227 */ /* 0x000fc800078e00ff */
[----:B------:R-:W-:-:S04]  /*3590*/  IMAD.MOV R11, RZ, RZ, -R11 ;  /* 0x000000ffff0b7224 */ /* 0x000fc800078e0a0b */
[----:B------:R-:W-:Y:S02]  /*35a0*/  IMAD R11, R2, R11, R14 ;  /* 0x0000000b020b7224 */ /* 0x000fe400078e020e */
[----:B------:R-:W2:Y:S04]  /*35b0*/  LDL.LU R14, [R1+0x10] ;  /* 0x00001000010e7983 */ /* 0x000ea80000300800 */
[----:B------:R-:W3:Y:S01]  /*35c0*/  LDL.LU R17, [R1+0xc] ;  /* 0x00000c0001117983 */ /* 0x000ee20000300800 */
[----:B------:R-:W-:-:S03]  /*35d0*/  ISETP.GE.AND P1, PT, R7, RZ, PT ;  /* 0x000000ff0700720c */ /* 0x000fc60003f26270 */
[----:B------:R0:W-:Y:S04]  /*35e0*/  STL [R1+0x1bc], R6 ;  /* 0x0001bc0601007387 */ /* 0x0001e80000100800 */
[----:B------:R-:W4:Y:S01]  /*35f0*/  LDL.LU R10, [R1+0x8] ;  /* 0x00000800010a7983 */ /* 0x000f220000300800 */
[----:B0-----:R-:W-:-:S05]  /*3600*/  IMAD.MOV.U32 R6, RZ, RZ, R16 ;  /* 0x000000ffff067224 */ /* 0x001fca00078e0010 */
[----:B------:R-:W-:Y:S02]  /*3610*/  @!P1 IMAD.MOV R12, RZ, RZ, -R12 ;  /* 0x000000ffff0c9224 */ /* 0x000fe400078e0a0c */
[----:B------:R-:W-:Y:S01]  /*3620*/  @!P4 IMAD.MOV R6, RZ, RZ, -R6 ;  /* 0x000000ffff06c224 */ /* 0x000fe200078e0a06 */
[----:B------:R-:W-:Y:S01]  /*3630*/  STL [R1+0x1b8], R4 ;  /* 0x0001b80401007387 */ /* 0x000fe20000100800 */
[----:B------:R-:W-:Y:S02]  /*3640*/  IMAD.MOV.U32 R16, RZ, RZ, R18 ;  /* 0x000000ffff107224 */ /* 0x000fe400078e0012 */
[----:B------:R-:W-:Y:S01]  /*3650*/  IMAD.MOV.U32 R18, RZ, RZ, R20 ;  /* 0x000000ffff127224 */ /* 0x000fe200078e0014 */
[----:B------:R-:W-:Y:S04]  /*3660*/  STL [R1+0x1b4], R6 ;  /* 0x0001b40601007387 */ /* 0x000fe80000100800 */
[----:B------:R-:W5:Y:S04]  /*3670*/  LDL.LU R20, [R1+0x20] ;  /* 0x0000200001147983 */ /* 0x000f680000300800 */
[----:B------:R-:W-:Y:S04]  /*3680*/  STL [R1+0x1b0], R12 ;  /* 0x0001b00c01007387 */ /* 0x000fe80000100800 */
[----:B------:R-:W-:Y:S04]  /*3690*/  STL [R1+0x1ac], R9 ;  /* 0x0001ac0901007387 */ /* 0x000fe80000100800 */
[----:B------:R-:W-:Y:S04]  /*36a0*/  STL [R1+0x13dc], R27 ;  /* 0x0013dc1b01007387 */ /* 0x000fe80000100800 */
[----:B------:R0:W-:Y:S04]  /*36b0*/  STL [R1+0x13e0], R18 ;  /* 0x0013e01201007387 */ /* 0x0001e80000100800 */
[----:B0-----:R-:W2:Y:S01]  /*36c0*/  LDL.LU R18, [R1+0x14] ;  /* 0x0000140001127983 */ /* 0x001ea20000300800 */
[----:B------:R-:W-:-:S02]  /*36d0*/  ISETP.GT.U32.AND P2, PT, R2, R11, PT ;  /* 0x0000000b0200720c */ /* 0x000fc40003f44070 */
[----:B------:R-:W-:Y:S02]  /*36e0*/  ISETP.GT.U32.AND P4, PT, R2, R13, PT ;  /* 0x0000000d0200720c */ /* 0x000fe40003f84070 */
[----:B------:R-:W-:-:S05]  /*36f0*/  IABS R7, R8 ;  /* 0x0000000800077213 */ /* 0x000fca0000000000 */
[----:B------:R-:W-:-:S04]  /*3700*/  IMAD.HI.U32 R3, R0, R7, RZ ;  /* 0x0000000700037227 */ /* 0x000fc800078e00ff */
[--C-:B------:R-:W-:Y:S02]  /*3710*/  @!P2 IMAD.IADD R11, R11, 0x1, -R2.reuse ;  /* 0x000000010b0ba824 */ /* 0x100fe400078e0a02 */
[----:B------:R-:W-:-:S03]  /*3720*/  @!P4 IMAD.IADD R13, R13, 0x1, -R2 ;  /* 0x000000010d0dc824 */ /* 0x000fc600078e0a02 */
[----:B------:R-:W-:Y:S01]  /*3730*/  ISETP.GT.U32.AND P4, PT, R2, R11, PT ;  /* 0x0000000b0200720c */ /* 0x000fe20003f84070 */
[----:B------:R-:W-:-:S04]  /*3740*/  IMAD.MOV R3, RZ, RZ, -R3 ;  /* 0x000000ffff037224 */ /* 0x000fc800078e0a03 */
[----:B------:R-:W-:-:S05]  /*3750*/  IMAD R3, R2, R3, R7 ;  /* 0x0000000302037224 */ /* 0x000fca00078e0207 */
[----:B------:R-:W-:-:S03]  /*3760*/  ISETP.GT.U32.AND P3, PT, R2, R3, PT ;  /* 0x000000030200720c */ /* 0x000fc60003f64070 */
[----:B------:R-:W-:-:S04]  /*3770*/  @!P4 IMAD.IADD R11, R11, 0x1, -R2 ;  /* 0x000000010b0bc824 */ /* 0x000fc800078e0a02 */
[----:B------:R-:W-:-:S04]  /*3780*/  IMAD.MOV.U32 R15, RZ, RZ, R11 ;  /* 0x000000ffff0f7224 */ /* 0x000fc800078e000b */
[----:B------:R-:W-:Y:S02]  /*3790*/  @!P0 IMAD.MOV R15, RZ, RZ, -R15 ;  /* 0x000000ffff0f8224 */ /* 0x000fe400078e0a0f */
[----:B------:R-:W-:Y:S01]  /*37a0*/  @!P3 IMAD.IADD R3, R3, 0x1, -R2 ;  /* 0x000000010303b824 */ /* 0x000fe200078e0a02 */
[----:B------:R-:W-:-:S13]  /*37b0*/  ISETP.GT.U32.AND P3, PT, R2, R13, PT ;  /* 0x0000000d0200720c */ /* 0x000fda0003f64070 */
[----:B------:R-:W-:-:S04]  /*37c0*/  @!P3 IMAD.IADD R13, R13, 0x1, -R2 ;  /* 0x000000010d0db824 */ /* 0x000fc800078e0a02 */
[----:B------:R-:W-:-:S04]  /*37d0*/  IMAD.MOV.U32 R27, RZ, RZ, R13 ;  /* 0x000000ffff1b7224 */ /* 0x000fc800078e000d */
[----:B------:R-:W-:Y:S01]  /*37e0*/  @!P5 IMAD.MOV R27, RZ, RZ, -R27 ;  /* 0x000000ffff1bd224 */ /* 0x000fe200078e0a1b */
[----:B---3--:R-:W-:Y:S02]  /*37f0*/  IABS R6, R17 ;  /* 0x0000001100067213 */ /* 0x008fe40000000000 */
[----:B------:R-:W-:Y:S02]  /*3800*/  ISETP.GE.AND P4, PT, R17, RZ, PT ;  /* 0x000000ff1100720c */ /* 0x000fe40003f86270 */
[----:B------:R-:W3:Y:S04]  /*3810*/  LDL.LU R17, [R1+0x24] ;  /* 0x0000240001117983 */ /* 0x000ee80000300800 */
[----:B------:R0:W-:Y:S04]  /*3820*/  STL [R1+0x110], R15 ;  /* 0x0001100f01007387 */ /* 0x0001e80000100800 */
[----:B0-----:R-:W3:Y:S01]  /*3830*/  LDL.LU R15, [R1+0x28] ;  /* 0x00002800010f7983 */ /* 0x001ee20000300800 */
[----:B--2---:R-:W-:Y:S01]  /*3840*/  IABS R12, R18 ;  /* 0x00000012000c7213 */ /* 0x004fe20000000000 */
[----:B------:R-:W-:-:S02]  /*3850*/  IMAD.MOV.U32 R13, RZ, RZ, R18 ;  /* 0x000000ffff0d7224 */ /* 0x000fc400078e0012 */
[----:B------:R-:W2:Y:S04]  /*3860*/  LDL.LU R18, [R1+0x13e0] ;  /* 0x0013e00001127983 */ /* 0x000ea80000300800 */
[----:B------:R0:W-:Y:S04]  /*3870*/  STL [R1+0x114], R27 ;  /* 0x0001141b01007387 */ /* 0x0001e80000100800 */
[----:B0-----:R-:W2:Y:S01]  /*3880*/  LDL.LU R27, [R1+0x13dc] ;  /* 0x0013dc00011b7983 */ /* 0x001ea20000300800 */
[----:B----4-:R-:W-:Y:S02]  /*3890*/  IABS R4, R10 ;  /* 0x0000000a00047213 */ /* 0x010fe40000000000 */
[----:B------:R-:W-:-:S03]  /*38a0*/  ISETP.GE.AND P2, PT, R8, RZ, PT ;  /* 0x000000ff0800720c */ /* 0x000fc60003f46270 */
[----:B------:R-:W-:Y:S01]  /*38b0*/  IMAD.HI.U32 R8, R0, R4, RZ ;  /* 0x0000000400087227 */ /* 0x000fe200078e00ff */
[----:B------:R-:W-:-:S03]  /*38c0*/  IABS R7, R14 ;  /* 0x0000000e00077213 */ /* 0x000fc60000000000 */
[----:B------:R-:W-:Y:S01]  /*38d0*/  IMAD.MOV R8, RZ, RZ, -R8 ;  /* 0x000000ffff087224 */ /* 0x000fe200078e0a08 */
[----:B------:R-:W-:Y:S01]  /*38e0*/  ISETP.GE.AND P6, PT, R10, RZ, PT ;  /* 0x000000ff0a00720c */ /* 0x000fe20003fc6270 */
[----:B------:R-:W-:-:S04]  /*38f0*/  IMAD.HI.U32 R9, R0, R6, RZ ;  /* 0x0000000600097227 */ /* 0x000fc800078e00ff */
[----:B------:R-:W-:Y:S02]  /*3900*/  IMAD R4, R2, R8, R4 ;  /* 0x0000000802047224 */ /* 0x000fe400078e0204 */
[----:B------:R-:W-:-:S03]  /*3910*/  IMAD.HI.U32 R10, R0, R7, RZ ;  /* 0x00000007000a7227 */ /* 0x000fc600078e00ff */
[C---:B------:R-:W-:Y:S01]  /*3920*/  ISETP.GT.U32.AND P3, PT, R2.reuse, R4, PT ;  /* 0x000000040200720c */ /* 0x040fe20003f64070 */
[----:B------:R-:W-:Y:S02]  /*3930*/  IMAD.MOV R9, RZ, RZ, -R9 ;  /* 0x000000ffff097224 */ /* 0x000fe400078e0a09 */
[----:B------:R-:W-:Y:S01]  /*3940*/  IMAD.MOV R10, RZ, RZ, -R10 ;  /* 0x000000ffff0a7224 */ /* 0x000fe200078e0a0a */
[C---:B------:R-:W-:Y:S01]  /*3950*/  ISETP.GT.U32.AND P1, PT, R2.reuse, R3, PT ;  /* 0x000000030200720c */ /* 0x040fe20003f24070 */
[C---:B------:R-:W-:Y:S02]  /*3960*/  IMAD R6, R2.reuse, R9, R6 ;  /* 0x0000000902067224 */ /* 0x040fe400078e0206 */
[----:B------:R-:W-:-:S03]  /*3970*/  IMAD R8, R2, R10, R7 ;  /* 0x0000000a02087224 */ /* 0x000fc600078e0207 */
[C---:B------:R-:W-:Y:S02]  /*3980*/  ISETP.GT.U32.AND P0, PT, R2.reuse, R6, PT ;  /* 0x000000060200720c */ /* 0x040fe40003f04070 */
[----:B------:R-:W-:Y:S01]  /*3990*/  ISETP.GT.U32.AND P5, PT, R2, R8, PT ;  /* 0x000000080200720c */ /* 0x000fe20003fa4070 */
[----:B------:R-:W-:Y:S01]  /*39a0*/  @!P3 IMAD.IADD R4, R4, 0x1, -R2 ;  /* 0x000000010404b824 */ /* 0x000fe200078e0a02 */
[----:B------:R-:W-:Y:S01]  /*39b0*/  IABS R10, R16 ;  /* 0x00000010000a7213 */ /* 0x000fe20000000000 */
[----:B------:R-:W-:-:S03]  /*39c0*/  IMAD.HI.U32 R11, R0, R12, RZ ;  /* 0x0000000c000b7227 */ /* 0x000fc600078e00ff */
[----:B------:R-:W-:Y:S01]  /*39d0*/  ISETP.GT.U32.AND P3, PT, R2, R4, PT ;  /* 0x000000040200720c */ /* 0x000fe20003f64070 */
[--C-:B------:R-:W-:Y:S01]  /*39e0*/  @!P1 IMAD.IADD R3, R3, 0x1, -R2.reuse ;  /* 0x0000000103039824 */ /* 0x100fe200078e0a02 */
[----:B------:R-:W-:Y:S01]  /*39f0*/  ISETP.GE.AND P1, PT, R14, RZ, PT ;  /* 0x000000ff0e00720c */ /* 0x000fe20003f26270 */
[----:B------:R-:W-:Y:S01]  /*3a00*/  IMAD.MOV R11, RZ, RZ, -R11 ;  /* 0x000000ffff0b7224 */ /* 0x000fe200078e0a0b */
[----:B------:R-:W-:Y:S01]  /*3a10*/  IABS R7, R24 ;  /* 0x0000001800077213 */ /* 0x000fe20000000000 */
[----:B------:R-:W-:Y:S02]  /*3a20*/  @!P2 IMAD.MOV R3, RZ, RZ, -R3 ;  /* 0x000000ffff03a224 */ /* 0x000fe400078e0a03 */
[----:B------:R-:W-:Y:S02]  /*3a30*/  @!P0 IMAD.IADD R6, R6, 0x1, -R2 ;  /* 0x0000000106068824 */ /* 0x000fe400078e0a02 */
[----:B------:R-:W-:Y:S01]  /*3a40*/  IMAD.HI.U32 R14, R0, R10, RZ ;  /* 0x0000000a000e7227 */ /* 0x000fe200078e00ff */
[----:B-----5:R-:W-:-:S03]  /*3a50*/  IABS R9, R20 ;  /* 0x0000001400097213 */ /* 0x020fc60000000000 */
[----:B------:R-:W-:Y:S01]  /*3a60*/  @!P5 IMAD.IADD R8, R8, 0x1, -R2 ;  /* 0x000000010808d824 */ /* 0x000fe200078e0a02 */
[----:B------:R0:W-:Y:S01]  /*3a70*/  STL [R1+0x118], R3 ;  /* 0x0001180301007387 */ /* 0x0001e20000100800 */
[C---:B------:R-:W-:Y:S01]  /*3a80*/  IMAD R11, R2.reuse, R11, R12 ;  /* 0x0000000b020b7224 */ /* 0x040fe200078e020c */
[C---:B------:R-:W-:Y:S01]  /*3a90*/  ISETP.GT.U32.AND P0, PT, R2.reuse, R6, PT ;  /* 0x000000060200720c */ /* 0x040fe20003f04070 */
[----:B------:R-:W-:Y:S01]  /*3aa0*/  IMAD.MOV R14, RZ, RZ, -R14 ;  /* 0x000000ffff0e7224 */ /* 0x000fe200078e0a0e */
[----:B------:R-:W-:Y:S01]  /*3ab0*/  ISETP.GT.U32.AND P5, PT, R2, R8, PT ;  /* 0x000000080200720c */ /* 0x000fe20003fa4070 */
[----:B------:R-:W-:Y:S01]  /*3ac0*/  @!P3 IMAD.IADD R4, R4, 0x1, -R2 ;  /* 0x000000010404b824 */ /* 0x000fe200078e0a02 */
[----:B------:R-:W-:Y:S01]  /*3ad0*/  ISETP.GT.U32.AND P3, PT, R2, R11, PT ;  /* 0x0000000b0200720c */ /* 0x000fe20003f64070 */
[----:B------:R-:W-:-:S04]  /*3ae0*/  IMAD.HI.U32 R12, R0, R9, RZ ;  /* 0x00000009000c7227 */ /* 0x000fc800078e00ff */
[----:B0-----:R-:W-:-:S04]  /*3af0*/  IMAD.HI.U32 R3, R0, R7, RZ ;  /* 0x0000000700037227 */ /* 0x001fc800078e00ff */
[C---:B------:R-:W-:Y:S02]  /*3b00*/  IMAD R10, R2.reuse, R14, R10 ;  /* 0x0000000e020a7224 */ /* 0x040fe400078e020a */
[----:B------:R-:W-:Y:S02]  /*3b10*/  IMAD.MOV R3, RZ, RZ, -R3 ;  /* 0x000000ffff037224 */ /* 0x000fe400078e0a03 */
[----:B------:R-:W-:Y:S02]  /*3b20*/  IMAD.MOV R12, RZ, RZ, -R12 ;  /* 0x000000ffff0c7224 */ /* 0x000fe400078e0a0c */
[----:B------:R-:W-:Y:S01]  /*3b30*/  @!P6 IMAD.MOV R4, RZ, RZ, -R4 ;  /* 0x000000ffff04e224 */ /* 0x000fe200078e0a04 */
[C---:B------:R-:W-:Y:S01]  /*3b40*/  ISETP.GT.U32.AND P6, PT, R2.reuse, R10, PT ;  /* 0x0000000a0200720c */ /* 0x040fe20003fc4070 */
[C---:B------:R-:W-:Y:S02]  /*3b50*/  IMAD R3, R2.reuse, R3, R7 ;  /* 0x0000000302037224 */ /* 0x040fe400078e0207 */
[----:B------:R-:W-:-:S02]  /*3b60*/  IMAD R9, R2, R12, R9 ;  /* 0x0000000c02097224 */ /* 0x000fc400078e0209 */
[--C-:B------:R-:W-:Y:S01]  /*3b70*/  @!P0 IMAD.IADD R6, R6, 0x1, -R2.reuse ;  /* 0x0000000106068824 */ /* 0x100fe200078e0a02 */
[----:B------:R-:W-:Y:S01]  /*3b80*/  ISETP.GT.U32.AND P0, PT, R2, R3, PT ;  /* 0x000000030200720c */ /* 0x000fe20003f04070 */
[----:B------:R-:W-:Y:S01]  /*3b90*/  @!P5 IMAD.IADD R8, R8, 0x1, -R2 ;  /* 0x000000010808d824 */ /* 0x000fe200078e0a02 */
[----:B------:R-:W-:Y:S01]  /*3ba0*/  ISETP.GE.AND P2, PT, R13, RZ, PT ;  /* 0x000000ff0d00720c */ /* 0x000fe20003f46270 */
[----:B------:R-:W-:Y:S01]  /*3bb0*/  IMAD.MOV.U32 R14, RZ, RZ, R16 ;  /* 0x000000ffff0e7224 */ /* 0x000fe200078e0010 */
[----:B------:R-:W-:Y:S01]  /*3bc0*/  STL [R1+0x11c], R4 ;  /* 0x00011c0401007387 */ /* 0x000fe20000100800 */
[----:B------:R-:W-:Y:S01]  /*3bd0*/  ISETP.GT.U32.AND P5, PT, R2, R9, PT ;  /* 0x000000090200720c */ /* 0x000fe20003fa4070 */
[----:B------:R-:W-:Y:S02]  /*3be0*/  IMAD.MOV.U32 R13, RZ, RZ, R24 ;  /* 0x000000ffff0d7224 */ /* 0x000fe400078e0018 */
[----:B------:R-:W4:Y:S01]  /*3bf0*/  LDL.LU R16, [R1+0x2c] ;  /* 0x00002c0001107983 */ /* 0x000f220000300800 */
[----:B------:R-:W-:-:S03]  /*3c00*/  @!P3 IMAD.IADD R11, R11, 0x1, -R2 ;  /* 0x000000010b0bb824 */ /* 0x000fc600078e0a02 */
[----:B------:R-:W5:Y:S01]  /*3c10*/  LDL.LU R24, [R1+0x30] ;  /* 0x0000300001187983 */ /* 0x000f620000300800 */
[----:B------:R-:W-:Y:S01]  /*3c20*/  IMAD.MOV.U32 R12, RZ, RZ, R6 ;  /* 0x000000ffff0c7224 */ /* 0x000fe200078e0006 */
[----:B------:R-:W-:Y:S01]  /*3c30*/  ISETP.GT.U32.AND P3, PT, R2, R11, PT ;  /* 0x0000000b0200720c */ /* 0x000fe20003f64070 */
[----:B------:R-:W-:Y:S02]  /*3c40*/  @!P6 IMAD.IADD R10, R10, 0x1, -R2 ;  /* 0x000000010a0ae824 */ /* 0x000fe400078e0a02 */
[----:B------:R-:W-:Y:S02]  /*3c50*/  @!P4 IMAD.MOV R12, RZ, RZ, -R12 ;  /* 0x000000ffff0cc224 */ /* 0x000fe400078e0a0c */
[--C-:B------:R-:W-:Y:S01]  /*3c60*/  @!P0 IMAD.IADD R3, R3, 0x1, -R2.reuse ;  /* 0x0000000103038824 */ /* 0x100fe200078e0a02 */
[C---:B------:R-:W-:Y:S01]  /*3c70*/  ISETP.GT.U32.AND P4, PT, R2.reuse, R10, PT ;  /* 0x0000000a0200720c */ /* 0x040fe20003f84070 */
[----:B------:R-:W-:Y:S02]  /*3c80*/  @!P5 IMAD.IADD R9, R9, 0x1, -R2 ;  /* 0x000000010909d824 */ /* 0x000fe400078e0a02 */
[----:B------:R-:W-:Y:S01]  /*3c90*/  @!P1 IMAD.MOV R8, RZ, RZ, -R8 ;  /* 0x000000ffff089224 */ /* 0x000fe200078e0a08 */
[C---:B------:R-:W-:Y:S01]  /*3ca0*/  ISETP.GT.U32.AND P1, PT, R2.reuse, R3, PT ;  /* 0x000000030200720c */ /* 0x040fe20003f24070 */
[----:B------:R-:W-:Y:S01]  /*3cb0*/  STL [R1+0x120], R12 ;  /* 0x0001200c01007387 */ /* 0x000fe20000100800 */
[----:B------:R-:W-:Y:S01]  /*3cc0*/  ISETP.GT.U32.AND P5, PT, R2, R9, PT ;  /* 0x000000090200720c */ /* 0x000fe20003fa4070 */
[----:B------:R-:W-:Y:S01]  /*3cd0*/  @!P3 IMAD.IADD R11, R11, 0x1, -R2 ;  /* 0x000000010b0bb824 */ /* 0x000fe200078e0a02 */
[----:B------:R-:W-:-:S02]  /*3ce0*/  ISETP.GE.AND P6, PT, R14, RZ, PT ;  /* 0x000000ff0e00720c */ /* 0x000fc40003fc6270 */
[----:B------:R-:W-:Y:S02]  /*3cf0*/  ISETP.GE.AND P3, PT, R13, RZ, PT ;  /* 0x000000ff0d00720c */ /* 0x000fe40003f66270 */
[----:B------:R-:W-:Y:S01]  /*3d00*/  ISETP.GE.AND P0, PT, R20, RZ, PT ;  /* 0x000000ff1400720c */ /* 0x000fe20003f06270 */
[--C-:B------:R-:W-:Y:S01]  /*3d10*/  @!P4 IMAD.IADD R10, R10, 0x1, -R2.reuse ;  /* 0x000000010a0ac824 */ /* 0x100fe200078e0a02 */
[----:B------:R-:W5:Y:S04]  /*3d20*/  LDL.LU R20, [R1+0x58] ;  /* 0x0000580001147983 */ /* 0x000f680000300800 */
[----:B------:R0:W-:Y:S01]  /*3d30*/  STL [R1+0x124], R8 ;  /* 0x0001240801007387 */ /* 0x0001e20000100800 */
[--C-:B------:R-:W-:Y:S02]  /*3d40*/  @!P1 IMAD.IADD R3, R3, 0x1, -R2.reuse ;  /* 0x0000000103039824 */ /* 0x100fe400078e0a02 */
[----:B------:R-:W-:-:S02]  /*3d50*/  @!P5 IMAD.IADD R9, R9, 0x1, -R2 ;  /* 0x000000010909d824 */ /* 0x000fc400078e0a02 */
[----:B0-----:R-:W-:-:S04]  /*3d60*/  IMAD.MOV.U32 R8, RZ, RZ, R11 ;  /* 0x000000ffff087224 */ /* 0x001fc800078e000b */
[----:B------:R-:W-:Y:S02]  /*3d70*/  @!P2 IMAD.MOV R8, RZ, RZ, -R8 ;  /* 0x000000ffff08a224 */ /* 0x000fe400078e0a08 */
[----:B------:R-:W-:Y:S02]  /*3d80*/  @!P3 IMAD.MOV R3, RZ, RZ, -R3 ;  /* 0x000000ffff03b224 */ /* 0x000fe400078e0a03 */
[----:B------:R-:W-:Y:S01]  /*3d90*/  @!P0 IMAD.MOV R9, RZ, RZ, -R9 ;  /* 0x000000ffff098224 */ /* 0x000fe200078e0a09 */
[----:B------:R-:W-:Y:S01]  /*3da0*/  STL [R1+0x128], R8 ;  /* 0x0001280801007387 */ /* 0x000fe20000100800 */
[----:B---3--:R-:W-:-:S05]  /*3db0*/  IABS R7, R15 ;  /* 0x0000000f00077213 */ /* 0x008fca0000000000 */
[----:B------:R-:W-:-:S04]  /*3dc0*/  IMAD.HI.U32 R12, R0, R7, RZ ;  /* 0x00000007000c7227 */ /* 0x000fc800078e00ff */
[----:B------:R-:W-:-:S04]  /*3dd0*/  IMAD.MOV R12, RZ, RZ, -R12 ;  /* 0x000000ffff0c7224 */ /* 0x000fc800078e0a0c */
[----:B------:R-:W-:Y:S02]  /*3de0*/  IMAD R7, R2, R12, R7 ;  /* 0x0000000c02077224 */ /* 0x000fe400078e0207 */
[----:B------:R-:W-:Y:S01]  /*3df0*/  IMAD.MOV.U32 R12, RZ, RZ, R10 ;  /* 0x000000ffff0c7224 */ /* 0x000fe200078e000a */
[----:B------:R-:W-:-:S03]  /*3e00*/  IABS R4, R17 ;  /* 0x0000001100047213 */ /* 0x000fc60000000000 */
[----:B------:R-:W-:Y:S01]  /*3e10*/  @!P6 IMAD.MOV R12, RZ, RZ, -R12 ;  /* 0x000000ffff0ce224 */ /* 0x000fe200078e0a0c */
[----:B------:R-:W-:Y:S01]  /*3e20*/  ISETP.GE.AND P2, PT, R17, RZ, PT ;  /* 0x000000ff1100720c */ /* 0x000fe20003f46270 */
[----:B--2---:R-:W-:Y:S02]  /*3e30*/  IMAD.MOV.U32 R17, RZ, RZ, R18 ;  /* 0x000000ffff117224 */ /* 0x004fe400078e0012 */
[----:B------:R-:W2:Y:S04]  /*3e40*/  LDL.LU R18, [R1+0x40] ;  /* 0x0000400001127983 */ /* 0x000ea80000300800 */
[----:B------:R-:W-:Y:S04]  /*3e50*/  STL [R1+0x12c], R12 ;  /* 0x00012c0c01007387 */ /* 0x000fe80000100800 */
[----:B------:R-:W-:Y:S04]  /*3e60*/  STL [R1+0x134], R3 ;  /* 0x0001340301007387 */ /* 0x000fe80000100800 */
[----:B------:R0:W-:Y:S04]  /*3e70*/  STL [R1+0x13d8], R27 ;  /* 0x0013d81b01007387 */ /* 0x0001e80000100800 */
[----:B------:R1:W-:Y:S04]  /*3e80*/  STL [R1+0x138], R9 ;  /* 0x0001380901007387 */ /* 0x0003e80000100800 */
[----:B0-----:R-:W1:Y:S01]  /*3e90*/  LDL.LU R27, [R1+0x34] ;  /* 0x00003400011b7983 */ /* 0x001e620000300800 */
[----:B------:R-:W-:-:S04]  /*3ea0*/  IMAD.HI.U32 R6, R0, R4, RZ ;  /* 0x0000000400067227 */ /* 0x000fc800078e00ff */
[----:B------:R-:W-:-:S04]  /*3eb0*/  IMAD.MOV R6, RZ, RZ, -R6 ;  /* 0x000000ffff067224 */ /* 0x000fc800078e0a06 */
[C---:B------:R-:W-:Y:S01]  /*3ec0*/  IMAD R4, R2.reuse, R6, R4 ;  /* 0x0000000602047224 */ /* 0x040fe200078e0204 */
[----:B------:R-:W-:-:S04]  /*3ed0*/  ISETP.GT.U32.AND P6, PT, R2, R7, PT ;  /* 0x000000070200720c */ /* 0x000fc80003fc4070 */
[----:B------:R-:W-:-:S09]  /*3ee0*/  ISETP.GT.U32.AND P4, PT, R2, R4, PT ;  /* 0x000000040200720c */ /* 0x000fd20003f84070 */
[----:B------:R-:W-:-:S04]  /*3ef0*/  @!P6 IMAD.IADD R7, R7, 0x1, -R2 ;  /* 0x000000010707e824 */ /* 0x000fc800078e0a02 */
[----:B------:R-:W-:Y:S01]  /*3f00*/  @!P4 IMAD.IADD R4, R4, 0x1, -R2 ;  /* 0x000000010404c824 */ /* 0x000fe200078e0a02 */
[----:B------:R-:W-:-:S04]  /*3f10*/  ISETP.GT.U32.AND P3, PT, R2, R7, PT ;  /* 0x000000070200720c */ /* 0x000fc80003f64070 */
[----:B------:R-:W-:-:S09]  /*3f20*/  ISETP.GT.U32.AND P6, PT, R2, R4, PT ;  /* 0x000000040200720c */ /* 0x000fd20003fc4070 */
[----:B------:R-:W-:-:S04]  /*3f30*/  @!P3 IMAD.IADD R7, R7, 0x1, -R2 ;  /* 0x000000010707b824 */ /* 0x000fc800078e0a02 */
[----:B------:R-:W-:Y:S01]  /*3f40*/  @!P6 IMAD.IADD R4, R4, 0x1, -R2 ;  /* 0x000000010404e824 */ /* 0x000fe200078e0a02 */
[----:B------:R-:W-:Y:S02]  /*3f50*/  ISETP.GE.AND P1, PT, R15, RZ, PT ;  /* 0x000000ff0f00720c */ /* 0x000fe40003f26270 */
[----:B----4-:R-:W-:Y:S02]  /*3f60*/  IABS R6, R16 ;  /* 0x0000001000067213 */ /* 0x010fe40000000000 */
[----:B-----5:R-:W-:-:S05]  /*3f70*/  IABS R8, R24 ;  /* 0x0000001800087213 */ /* 0x020fca0000000000 */
[----:B------:R-:W-:Y:S02]  /*3f80*/  IMAD.MOV.U32 R10, RZ, RZ, R8 ;  /* 0x000000ffff0a7224 */ /* 0x000fe400078e0008 */
[----:B------:R-:W-:-:S04]  /*3f90*/  IMAD.HI.U32 R8, R0, R6, RZ ;  /* 0x0000000600087227 */ /* 0x000fc800078e00ff */
[----:B------:R-:W-:-:S04]  /*3fa0*/  IMAD.HI.U32 R12, R0, R10, RZ ;  /* 0x0000000a000c7227 */ /* 0x000fc800078e00ff */
[----:B------:R-:W-:Y:S02]  /*3fb0*/  IMAD.MOV R8, RZ, RZ, -R8 ;  /* 0x000000ffff087224 */ /* 0x000fe400078e0a08 */
[----:B------:R-:W-:Y:S02]  /*3fc0*/  IMAD.MOV R12, RZ, RZ, -R12 ;  /* 0x000000ffff0c7224 */ /* 0x000fe400078e0a0c */
[----:B------:R-:W-:Y:S01]  /*3fd0*/  IMAD R3, R2, R8, R6 ;  /* 0x0000000802037224 */ /* 0x000fe200078e0206 */
[----:B------:R-:W-:Y:S01]  /*3fe0*/  ISETP.GE.AND P4, PT, R24, RZ, PT ;  /* 0x000000ff1800720c */ /* 0x000fe20003f86270 */
[C---:B------:R-:W-:Y:S01]  /*3ff0*/  IMAD R6, R2.reuse, R12, R10 ;  /* 0x0000000c02067224 */ /* 0x040fe200078e020a */
[----:B------:R-:W3:Y:S02]  /*4000*/  LDL.LU R24, [R1+0x44] ;  /* 0x0000440001187983 */ /* 0x000ee40000300800 */
[C---:B------:R-:W-:Y:S02]  /*4010*/  ISETP.GT.U32.AND P6, PT, R2.reuse, R3, PT ;  /* 0x000000030200720c */ /* 0x040fe40003fc4070 */
[----:B------:R-:W-:-:S02]  /*4020*/  ISETP.GT.U32.AND P3, PT, R2, R6, PT ;  /* 0x000000060200720c */ /* 0x000fc40003f64070 */
[----:B------:R-:W-:-:S05]  /*4030*/  IABS R11, R20 ;  /* 0x00000014000b7213 */ /* 0x000fca0000000000 */
[----:B------:R-:W-:-:S04]  /*4040*/  IMAD.MOV.U32 R8, RZ, RZ, R11 ;  /* 0x000000ffff087224 */ /* 0x000fc800078e000b */
[----:B------:R-:W-:Y:S02]  /*4050*/  @!P6 IMAD.IADD R3, R3, 0x1, -R2 ;  /* 0x000000010303e824 */ /* 0x000fe400078e0a02 */
[----:B------:R-:W-:Y:S01]  /*4060*/  IMAD.HI.U32 R13, R0, R8, RZ ;  /* 0x00000008000d7227 */ /* 0x000fe200078e00ff */
[----:B------:R-:W-:-:S03]  /*4070*/  ISETP.GE.AND P0, PT, R20, RZ, PT ;  /* 0x000000ff1400720c */ /* 0x000fc60003f06270 */
[----:B------:R-:W-:Y:S01]  /*4080*/  @!P3 IMAD.IADD R6, R6, 0x1, -R2 ;  /* 0x000000010606b824 */ /* 0x000fe200078e0a02 */
[C---:B------:R-:W-:Y:S01]  /*4090*/  ISETP.GT.U32.AND P3, PT, R2.reuse, R3, PT ;  /* 0x000000030200720c */ /* 0x040fe20003f64070 */
[----:B------:R-:W-:Y:S02]  /*40a0*/  IMAD.MOV R13, RZ, RZ, -R13 ;  /* 0x000000ffff0d7224 */ /* 0x000fe400078e0a0d */
[----:B------:R-:W-:Y:S02]  /*40b0*/  IMAD.MOV.U32 R20, RZ, RZ, R4 ;  /* 0x000000ffff147224 */ /* 0x000fe400078e0004 */
[----:B------:R-:W-:Y:S01]  /*40c0*/  IMAD R8, R2, R13, R8 ;  /* 0x0000000d02087224 */ /* 0x000fe200078e0208 */
[----:B------:R-:W-:Y:S01]  /*40d0*/  ISETP.GE.AND P5, PT, R16, RZ, PT ;  /* 0x000000ff1000720c */ /* 0x000fe20003fa6270 */
[----:B------:R-:W-:Y:S02]  /*40e0*/  @!P2 IMAD.MOV R20, RZ, RZ, -R20 ;  /* 0x000000ffff14a224 */ /* 0x000fe400078e0a14 */
[----:B------:R-:W-:Y:S01]  /*40f0*/  @!P1 IMAD.MOV R7, RZ, RZ, -R7 ;  /* 0x000000ffff079224 */ /* 0x000fe200078e0a07 */
[----:B------:R-:W-:-:S03]  /*4100*/  IABS R10, R19 ;  /* 0x00000013000a7213 */ /* 0x000fc60000000000 */
[----:B------:R-:W-:Y:S01]  /*4110*/  @!P3 IMAD.IADD R3, R3, 0x1, -R2 ;  /* 0x000000010303b824 */ /* 0x000fe200078e0a02 */
[----:B------:R-:W-:Y:S02]  /*4120*/  IABS R11, R17 ;  /* 0x00000011000b7213 */ /* 0x000fe40000000000 */
[----:B-1----:R-:W-:Y:S01]  /*4130*/  IABS R9, R27 ;  /* 0x0000001b00097213 */ /* 0x002fe20000000000 */
[----:B------:R-:W-:Y:S02]  /*4140*/  IMAD.MOV.U32 R4, RZ, RZ, R27 ;  /* 0x000000ffff047224 */ /* 0x000fe400078e001b */
[----:B------:R-:W4:Y:S02]  /*4150*/  LDL.LU R27, [R1+0x13d8] ;  /* 0x0013d800011b7983 */ /* 0x000f240000300800 */
[----:B------:R-:W-:Y:S02]  /*4160*/  IMAD.HI.U32 R13, R0, R9, RZ ;  /* 0x00000009000d7227 */ /* 0x000fe400078e00ff */
[----:B------:R0:W-:Y:S02]  /*4170*/  STL [R1+0x13c], R20 ;  /* 0x00013c1401007387 */ /* 0x0001e40000100800 */
[----:B------:R-:W-:-:S02]  /*4180*/  IMAD.MOV R13, RZ, RZ, -R13 ;  /* 0x000000ffff0d7224 */ /* 0x000fc400078e0a0d */
[----:B------:R1:W-:Y:S02]  /*4190*/  STL [R1+0x140], R7 ;  /* 0x0001400701007387 */ /* 0x0003e40000100800 */
[----:B------:R-:W-:Y:S02]  /*41a0*/  IMAD R9, R2, R13, R9 ;  /* 0x0000000d02097224 */ /* 0x000fe400078e0209 */
[----:B------:R-:W-:Y:S01]  /*41b0*/  IMAD.MOV.U32 R13, RZ, RZ, R19 ;  /* 0x000000ffff0d7224 */ /* 0x000fe200078e0013 */
[----:B0-----:R-:W5:Y:S01]  /*41c0*/  LDL.LU R20, [R1+0x48] ;  /* 0x0000480001147983 */ /* 0x001f620000300800 */
[----:B------:R-:W-:-:S04]  /*41d0*/  IMAD.MOV.U32 R19, RZ, RZ, R3 ;  /* 0x000000ffff137224 */ /* 0x000fc800078e0003 */
[----:B------:R-:W-:Y:S02]  /*41e0*/  @!P5 IMAD.MOV R19, RZ, RZ, -R19 ;  /* 0x000000ffff13d224 */ /* 0x000fe400078e0a13 */
[----:B-1----:R-:W-:Y:S02]  /*41f0*/  IMAD.MOV.U32 R7, RZ, RZ, R17 ;  /* 0x000000ffff077224 */ /* 0x002fe400078e0011 */
[----:B------:R-:W4:Y:S04]  /*4200*/  LDL.LU R17, [R1+0x4c] ;  /* 0x00004c0001117983 */ /* 0x000f280000300800 */
[----:B------:R0:W-:Y:S04]  /*4210*/  STL [R1+0x148], R19 ;  /* 0x0001481301007387 */ /* 0x0001e80000100800 */
[----:B0-----:R-:W4:Y:S01]  /*4220*/  LDL.LU R19, [R1+0x50] ;  /* 0x0000500001137983 */ /* 0x001f220000300800 */
[----:B------:R-:W-:Y:S01]  /*4230*/  ISETP.GT.U32.AND P6, PT, R2, R8, PT ;  /* 0x000000080200720c */ /* 0x000fe20003fc4070 */
[----:B------:R-:W-:Y:S01]  /*4240*/  IMAD.HI.U32 R14, R0, R10, RZ ;  /* 0x0000000a000e7227 */ /* 0x000fe200078e00ff */
[----:B------:R-:W-:-:S03]  /*4250*/  ISETP.GT.U32.AND P2, PT, R2, R6, PT ;  /* 0x000000060200720c */ /* 0x000fc60003f44070 */
[----:B------:R-:W-:Y:S01]  /*4260*/  IMAD.HI.U32 R15, R0, R11, RZ ;  /* 0x0000000b000f7227 */ /* 0x000fe200078e00ff */
[----:B--2---:R-:W-:-:S03]  /*4270*/  IABS R12, R18 ;  /* 0x00000012000c7213 */ /* 0x004fc60000000000 */
[----:B------:R-:W-:-:S04]  /*4280*/  IMAD.MOV R14, RZ, RZ, -R14 ;  /* 0x000000ffff0e7224 */ /* 0x000fc800078e0a0e */
[----:B------:R-:W-:Y:S02]  /*4290*/  @!P6 IMAD.IADD R8, R8, 0x1, -R2 ;  /* 0x000000010808e824 */ /* 0x000fe400078e0a02 */
[----:B------:R-:W-:Y:S02]  /*42a0*/  IMAD.MOV R15, RZ, RZ, -R15 ;  /* 0x000000ffff0f7224 */ /* 0x000fe400078e0a0f */
[C---:B------:R-:W-:Y:S01]  /*42b0*/  IMAD R10, R2.reuse, R14, R10 ;  /* 0x0000000e020a7224 */ /* 0x040fe200078e020a */
[----:B------:R-:W-:Y:S01]  /*42c0*/  ISETP.GT.U32.AND P6, PT, R2, R8, PT ;  /* 0x000000080200720c */ /* 0x000fe20003fc4070 */
[----:B------:R-:W-:-:S04]  /*42d0*/  IMAD.HI.U32 R16, R0, R12, RZ ;  /* 0x0000000c00107227 */ /* 0x000fc800078e00ff */
[----:B------:R-:W-:Y:S02]  /*42e0*/  IMAD R11, R2, R15, R11 ;  /* 0x0000000f020b7224 */ /* 0x000fe400078e020b */
[----:B------:R-:W-:Y:S01]  /*42f0*/  @!P2 IMAD.IADD R6, R6, 0x1, -R2 ;  /* 0x000000010606a824 */ /* 0x000fe200078e0a02 */
[C---:B------:R-:W-:Y:S01]  /*4300*/  ISETP.GT.U32.AND P2, PT, R2.reuse, R10, PT ;  /* 0x0000000a0200720c */ /* 0x040fe20003f44070 */
[----:B------:R-:W-:Y:S01]  /*4310*/  IMAD.MOV R16, RZ, RZ, -R16 ;  /* 0x000000ffff107224 */ /* 0x000fe200078e0a10 */
[C---:B------:R-:W-:Y:S01]  /*4320*/  ISETP.GT.U32.AND P5, PT, R2.reuse, R11, PT ;  /* 0x0000000b0200720c */ /* 0x040fe20003fa4070 */
[----:B------:R-:W2:Y:S01]  /*4330*/  LDL.LU R15, [R1+0x54] ;  /* 0x00005400010f7983 */ /* 0x000ea20000300800 */
[C---:B------:R-:W-:Y:S01]  /*4340*/  ISETP.GT.U32.AND P3, PT, R2.reuse, R9, PT ;  /* 0x000000090200720c */ /* 0x040fe20003f64070 */
[----:B------:R-:W-:Y:S02]  /*4350*/  IMAD R12, R2, R16, R12 ;  /* 0x00000010020c7224 */ /* 0x000fe400078e020c */
[----:B------:R-:W-:Y:S01]  /*4360*/  @!P6 IMAD.IADD R8, R8, 0x1, -R2 ;  /* 0x000000010808e824 */ /* 0x000fe200078e0a02 */
[----:B------:R-:W-:-:S02]  /*4370*/  ISETP.GE.AND P1, PT, R4, RZ, PT ;  /* 0x000000ff0400720c */ /* 0x000fc40003f26270 */
[----:B------:R-:W-:-:S03]  /*4380*/  ISETP.GT.U32.AND P6, PT, R2, R12, PT ;  /* 0x0000000c0200720c */ /* 0x000fc60003fc4070 */
[--C-:B------:R-:W-:Y:S02]  /*4390*/  @!P2 IMAD.IADD R10, R10, 0x1, -R2.reuse ;  /* 0x000000010a0aa824 */ /* 0x100fe400078e0a02 */
[--C-:B------:R-:W-:Y:S02]  /*43a0*/  @!P5 IMAD.IADD R11, R11, 0x1, -R2.reuse ;  /* 0x000000010b0bd824 */ /* 0x100fe400078e0a02 */
[--C-:B------:R-:W-:Y:S01]  /*43b0*/  @!P3 IMAD.IADD R9, R9, 0x1, -R2.reuse ;  /* 0x000000010909b824 */ /* 0x100fe200078e0a02 */
[C---:B------:R-:W-:Y:S02]  /*43c0*/  ISETP.GT.U32.AND P5, PT, R2.reuse, R10, PT ;  /* 0x0000000a0200720c */ /* 0x040fe40003fa4070 */
[----:B------:R-:W-:Y:S02]  /*43d0*/  ISETP.GE.AND P3, PT, R7, RZ, PT ;  /* 0x000000ff0700720c */ /* 0x000fe40003f66270 */
[----:B------:R-:W-:Y:S01]  /*43e0*/  ISETP.GT.U32.AND P2, PT, R2, R9, PT ;  /* 0x000000090200720c */ /* 0x000fe20003f44070 */
[----:B------:R-:W-:Y:S01]  /*43f0*/  @!P6 IMAD.IADD R12, R12, 0x1, -R2 ;  /* 0x000000010c0ce824 */ /* 0x000fe200078e0a02 */
[----:B---3--:R-:W-:-:S05]  /*4400*/  IABS R4, R24 ;  /* 0x0000001800047213 */ /* 0x008fca0000000000 */
[----:B------:R-:W-:-:S04]  /*4410*/  IMAD.HI.U32 R3, R0, R4, RZ ;  /* 0x0000000400037227 */ /* 0x000fc800078e00ff */
[----:B------:R-:W-:Y:S02]  /*4420*/  IMAD.MOV R7, RZ, RZ, -R3 ;  /* 0x000000ffff077224 */ /* 0x000fe400078e0a03 */
[----:B------:R-:W-:Y:S02]  /*4430*/  @!P0 IMAD.MOV R8, RZ, RZ, -R8 ;  /* 0x000000ffff088224 */ /* 0x000fe400078e0a08 */
[C---:B------:R-:W-:Y:S01]  /*4440*/  IMAD R4, R2.reuse, R7, R4 ;  /* 0x0000000702047224 */ /* 0x040fe200078e0204 */
[----:B------:R-:W-:Y:S01]  /*4450*/  ISETP.GT.U32.AND P0, PT, R2, R12, PT ;  /* 0x0000000c0200720c */ /* 0x000fe20003f04070 */
[----:B------:R-:W-:Y:S02]  /*4460*/  @!P5 IMAD.IADD R10, R10, 0x1, -R2 ;  /* 0x000000010a0ad824 */ /* 0x000fe400078e0a02 */
[----:B------:R-:W-:Y:S01]  /*4470*/  IMAD.MOV.U32 R14, RZ, RZ, R6 ;  /* 0x000000ffff0e7224 */ /* 0x000fe200078e0006 */
[C---:B------:R-:W-:Y:S01]  /*4480*/  ISETP.GT.U32.AND P5, PT, R2.reuse, R4, PT ;  /* 0x000000040200720c */ /* 0x040fe20003fa4070 */
[----:B------:R-:W-:Y:S01]  /*4490*/  @!P2 IMAD.IADD R9, R9, 0x1, -R2 ;  /* 0x000000010909a824 */ /* 0x000fe200078e0a02 */
[----:B------:R-:W-:Y:S01]  /*44a0*/  ISETP.GT.U32.AND P6, PT, R2, R11, PT ;  /* 0x0000000b0200720c */ /* 0x000fe20003fc4070 */
[----:B------:R-:W-:Y:S01]  /*44b0*/  @!P4 IMAD.MOV R14, RZ, RZ, -R14 ;  /* 0x000000ffff0ec224 */ /* 0x000fe200078e0a0e */
[----:B------:R-:W-:Y:S01]  /*44c0*/  ISETP.GE.AND P4, PT, R13, RZ, PT ;  /* 0x000000ff0d00720c */ /* 0x000fe20003f86270 */
[----:B------:R-:W-:Y:S01]  /*44d0*/  @!P1 IMAD.MOV R9, RZ, RZ, -R9 ;  /* 0x000000ffff099224 */ /* 0x000fe200078e0a09 */
[----:B------:R-:W-:-:S02]  /*44e0*/  ISETP.GE.AND P2, PT, R18, RZ, PT ;  /* 0x000000ff1200720c */ /* 0x000fc40003f46270 */
[----:B------:R-:W-:Y:S01]  /*44f0*/  STL [R1+0x14c], R14 ;  /* 0x00014c0e01007387 */ /* 0x000fe20000100800 */
[--C-:B------:R-:W-:Y:S01]  /*4500*/  @!P0 IMAD.IADD R12, R12, 0x1, -R2.reuse ;  /* 0x000000010c0c8824 */ /* 0x100fe200078e0a02 */
[----:B------:R-:W-:Y:S02]  /*4510*/  ISETP.GE.AND P0, PT, R24, RZ, PT ;  /* 0x000000ff1800720c */ /* 0x000fe40003f06270 */
[----:B------:R-:W-:Y:S01]  /*4520*/  STL [R1+0x150], R8 ;  /* 0x0001500801007387 */ /* 0x000fe20000100800 */
[----:B------:R-:W-:-:S03]  /*4530*/  @!P5 IMAD.IADD R4, R4, 0x1, -R2 ;  /* 0x000000010404d824 */ /* 0x000fc600078e0a02 */
[----:B------:R-:W3:Y:S04]  /*4540*/  LDL.LU R24, [R1+0x84] ;  /* 0x0000840001187983 */ /* 0x000ee80000300800 */
[----:B------:R-:W2:Y:S01]  /*4550*/  LDL.LU R18, [R1+0x5c] ;  /* 0x00005c0001127983 */ /* 0x000ea20000300800 */
[----:B------:R-:W-:-:S03]  /*4560*/  @!P6 IMAD.IADD R11, R11, 0x1, -R2 ;  /* 0x000000010b0be824 */ /* 0x000fc600078e0a02 */
[----:B------:R0:W-:Y:S01]  /*4570*/  STL [R1+0x164], R9 ;  /* 0x0001640901007387 */ /* 0x0001e20000100800 */
[----:B------:R-:W-:Y:S02]  /*4580*/  @!P4 IMAD.MOV R10, RZ, RZ, -R10 ;  /* 0x000000ffff0ac224 */ /* 0x000fe400078e0a0a */
[----:B------:R-:W-:Y:S02]  /*4590*/  @!P3 IMAD.MOV R11, RZ, RZ, -R11 ;  /* 0x000000ffff0bb224 */ /* 0x000fe400078e0a0b */
[----:B0-----:R-:W-:-:S04]  /*45a0*/  IMAD.MOV.U32 R9, RZ, RZ, R12 ;  /* 0x000000ffff097224 */ /* 0x001fc800078e000c */
[----:B------:R-:W-:Y:S01]  /*45b0*/  @!P2 IMAD.MOV R9, RZ, RZ, -R9 ;  /* 0x000000ffff09a224 */ /* 0x000fe200078e0a09 */
[----:B-----5:R-:W-:Y:S02]  /*45c0*/  IABS R6, R20 ;  /* 0x0000001400067213 */ /* 0x020fe40000000000 */
[----:B------:R-:W-:Y:S02]  /*45d0*/  ISETP.GE.AND P5, PT, R20, RZ, PT ;  /* 0x000000ff1400720c */ /* 0x000fe40003fa6270 */
[----:B------:R-:W5:Y:S04]  /*45e0*/  LDL.LU R20, [R1+0x88] ;  /* 0x0000880001147983 */ /* 0x000f680000300800 */
[----:B------:R0:W-:Y:S04]  /*45f0*/  STL [R1+0x16c], R10 ;  /* 0x00016c0a01007387 */ /* 0x0001e80000100800 */
[----:B------:R-:W-:Y:S04]  /*4600*/  STL [R1+0x174], R11 ;  /* 0x0001740b01007387 */ /* 0x000fe80000100800 */
[----:B------:R1:W-:Y:S01]  /*4610*/  STL [R1+0x17c], R9 ;  /* 0x00017c0901007387 */ /* 0x0003e20000100800 */
[----:B----4-:R-:W-:-:S02]  /*4620*/  IABS R13, R19 ;  /* 0x00000013000d7213 */ /* 0x010fc40000000000 */
[----:B------:R-:W-:Y:S02]  /*4630*/  ISETP.GE.AND P2, PT, R19, RZ, PT ;  /* 0x000000ff1300720c */ /* 0x000fe40003f46270 */
[----:B------:R-:W4:Y:S01]  /*4640*/  LDL R19, [R1+0x64] ;  /* 0x0000640001137983 */ /* 0x000f220000100800 */
[----:B------:R-:W-:-:S04]  /*4650*/  IMAD.MOV.U32 R3, RZ, RZ, R6 ;  /* 0x000000ffff037224 */ /* 0x000fc800078e0006 */
[----:B------:R-:W-:-:S04]  /*4660*/  IMAD.HI.U32 R7, R0, R3, RZ ;  /* 0x0000000300077227 */ /* 0x000fc800078e00ff */
[----:B------:R-:W-:-:S04]  /*4670*/  IMAD.MOV R7, RZ, RZ, -R7 ;  /* 0x000000ffff077224 */ /* 0x000fc800078e0a07 */
[----:B------:R-:W-:-:S05]  /*4680*/  IMAD R3, R2, R7, R3 ;  /* 0x0000000702037224 */ /* 0x000fca00078e0203 */
[C---:B------:R-:W-:Y:S02]  /*4690*/  ISETP.GT.U32.AND P6, PT, R2.reuse, R3, PT ;  /* 0x000000030200720c */ /* 0x040fe40003fc4070 */
[----:B------:R-:W-:-:S11]  /*46a0*/  ISETP.GT.U32.AND P1, PT, R2, R4, PT ;  /* 0x000000040200720c */ /* 0x000fd60003f24070 */
[----:B------:R-:W-:-:S05]  /*46b0*/  @!P6 IMAD.IADD R3, R3, 0x1, -R2 ;  /* 0x000000010303e824 */ /* 0x000fca00078e0a02 */
[----:B------:R-:W-:Y:S01]  /*46c0*/  ISETP.GT.U32.AND P6, PT, R2, R3, PT ;  /* 0x000000030200720c */ /* 0x000fe20003fc4070 */
[----:B------:R-:W-:Y:S01]  /*46d0*/  @!P1 IMAD.IADD R4, R4, 0x1, -R2 ;  /* 0x0000000104049824 */ /* 0x000fe200078e0a02 */
[----:B------:R-:W-:-:S03]  /*46e0*/  IABS R6, R17 ;  /* 0x0000001100067213 */ /* 0x000fc60000000000 */
[----:B------:R-:W-:-:S08]  /*46f0*/  @!P0 IMAD.MOV R4, RZ, RZ, -R4 ;  /* 0x000000ffff048224 */ /* 0x000fd000078e0a04 */
[----:B------:R-:W-:-:S04]  /*4700*/  @!P6 IMAD.IADD R3, R3, 0x1, -R2 ;  /* 0x000000010303e824 */ /* 0x000fc800078e0a02 */
[----:B0-----:R-:W-:Y:S01]  /*4710*/  IMAD.MOV.U32 R10, RZ, RZ, R3 ;  /* 0x000000ffff0a7224 */ /* 0x001fe200078e0003 */
[----:B------:R-:W-:Y:S02]  /*4720*/  ISETP.GE.AND P3, PT, R17, RZ, PT ;  /* 0x000000ff1100720c */ /* 0x000fe40003f66270 */
[----:B------:R-:W2:Y:S01]  /*4730*/  LDL R17, [R1+0x60] ;  /* 0x0000600001117983 */ /* 0x000ea20000100800 */
[----:B------:R-:W-:-:S03]  /*4740*/  @!P5 IMAD.MOV R10, RZ, RZ, -R10 ;  /* 0x000000ffff0ad224 */ /* 0x000fc600078e0a0a */
[----:B------:R-:W-:Y:S04]  /*4750*/  STL [R1+0x184], R4 ;  /* 0x0001840401007387 */ /* 0x000fe80000100800 */
[----:B------:R0:W-:Y:S01]  /*4760*/  STL [R1+0x18c], R10 ;  /* 0x00018c0a01007387 */ /* 0x0001e20000100800 */
[----:B---3--:R-:W-:Y:S02]  /*4770*/  ISETP.GE.AND P0, PT, R24, RZ, PT ;  /* 0x000000ff1800720c */ /* 0x008fe40003f06270 */
[----:B-1----:R-:W-:Y:S02]  /*4780*/  IABS R9, R24 ;  /* 0x0000001800097213 */ /* 0x002fe40000000000 */
[----:B------:R-:W3:Y:S01]  /*4790*/  LDL.LU R24, [R1+0x68] ;  /* 0x0000680001187983 */ /* 0x000ee20000300800 */
[----:B-----5:R-:W-:-:S02]  /*47a0*/  ISETP.GE.AND P5, PT, R20, RZ, PT ;  /* 0x000000ff1400720c */ /* 0x020fc40003fa6270 */
[----:B0-----:R-:W-:Y:S02]  /*47b0*/  IABS R10, R20 ;  /* 0x00000014000a7213 */ /* 0x001fe40000000000 */
[----:B------:R-:W5:Y:S01]  /*47c0*/  LDL.LU R20, [R1+0x6c] ;  /* 0x00006c0001147983 */ /* 0x000f620000300800 */
[----:B----4-:R-:W-:-:S03]  /*47d0*/  IABS R3, R19 ;  /* 0x0000001300037213 */ /* 0x010fc60000000000 */
[----:B------:R-:W4:Y:S01]  /*47e0*/  LDL R19, [R1+0x70] ;  /* 0x0000700001137983 */ /* 0x000f220000100800 */
[----:B------:R-:W-:-:S04]  /*47f0*/  IMAD.HI.U32 R8, R0, R6, RZ ;  /* 0x0000000600087227 */ /* 0x000fc800078e00ff */
[----:B------:R-:W-:Y:S02]  /*4800*/  IMAD.MOV R8, RZ, RZ, -R8 ;  /* 0x000000ffff087224 */ /* 0x000fe400078e0a08 */
[----:B------:R-:W-:-:S04]  /*4810*/  IMAD.HI.U32 R14, R0, R13, RZ ;  /* 0x0000000d000e7227 */ /* 0x000fc800078e00ff */
[----:B------:R-:W-:Y:S02]  /*4820*/  IMAD R6, R2, R8, R6 ;  /* 0x0000000802067224 */ /* 0x000fe400078e0206 */
[----:B------:R-:W-:-:S03]  /*4830*/  IMAD.MOV R14, RZ, RZ, -R14 ;  /* 0x000000ffff0e7224 */ /* 0x000fc600078e0a0e */
[C---:B------:R-:W-:Y:S01]  /*4840*/  ISETP.GT.U32.AND P4, PT, R2.reuse, R6, PT ;  /* 0x000000060200720c */ /* 0x040fe20003f84070 */
[----:B------:R-:W-:-:S05]  /*4850*/  IMAD R13, R2, R14, R13 ;  /* 0x0000000e020d7224 */ /* 0x000fca00078e020d */
[----:B------:R-:W-:-:S07]  /*4860*/  ISETP.GT.U32.AND P6, PT, R2, R13, PT ;  /* 0x0000000d0200720c */ /* 0x000fce0003fc4070 */
[----:B------:R-:W-:Y:S01]  /*4870*/  @!P4 IMAD.IADD R6, R6, 0x1, -R2 ;  /* 0x000000010606c824 */ /* 0x000fe200078e0a02 */
[----:B--2---:R-:W-:-:S04]  /*4880*/  IABS R7, R15 ;  /* 0x0000000f00077213 */ /* 0x004fc80000000000 */
[----:B------:R-:W-:Y:S01]  /*4890*/  ISETP.GT.U32.AND P4, PT, R2, R6, PT ;  /* 0x000000060200720c */ /* 0x000fe20003f84070 */
[----:B------:R-:W-:Y:S02]  /*48a0*/  @!P6 IMAD.IADD R13, R13, 0x1, -R2 ;  /* 0x000000010d0de824 */ /* 0x000fe400078e0a02 */
[----:B------:R-:W-:-:S03]  /*48b0*/  IMAD.HI.U32 R8, R0, R7, RZ ;  /* 0x0000000700087227 */ /* 0x000fc600078e00ff */
[----:B------:R-:W-:Y:S01]  /*48c0*/  ISETP.GT.U32.AND P6, PT, R2, R13, PT ;  /* 0x0000000d0200720c */ /* 0x000fe20003fc4070 */
[----:B------:R-:W-:-:S04]  /*48d0*/  IMAD.MOV R8, RZ, RZ, -R8 ;  /* 0x000000ffff087224 */ /* 0x000fc800078e0a08 */
[----:B------:R-:W-:Y:S02]  /*48e0*/  IMAD R7, R2, R8, R7 ;  /* 0x0000000802077224 */ /* 0x000fe400078e0207 */
[----:B------:R-:W-:Y:S02]  /*48f0*/  @!P4 IMAD.IADD R6, R6, 0x1, -R2 ;  /* 0x000000010606c824 */ /* 0x000fe400078e0a02 */
[----:B------:R-:W-:Y:S01]  /*4900*/  IMAD.HI.U32 R11, R0, R9, RZ ;  /* 0x00000009000b7227 */ /* 0x000fe200078e00ff */
[----:B------:R-:W-:-:S03]  /*4910*/  ISETP.GT.U32.AND P4, PT, R2, R7, PT ;  /* 0x000000070200720c */ /* 0x000fc60003f84070 */
[----:B------:R-:W-:Y:S02]  /*4920*/  @!P3 IMAD.MOV R6, RZ, RZ, -R6 ;  /* 0x000000ffff06b224 */ /* 0x000fe400078e0a06 */
[----:B------:R-:W-:Y:S01]  /*4930*/  IMAD.HI.U32 R14, R0, R3, RZ ;  /* 0x00000003000e7227 */ /* 0x000fe200078e00ff */
[----:B------:R-:W-:Y:S02]  /*4940*/  IABS R4, R18 ;  /* 0x0000001200047213 */ /* 0x000fe40000000000 */
[----:B------:R5:W-:Y:S01]  /*4950*/  STL [R1+0x194], R6 ;  /* 0x0001940601007387 */ /* 0x000be20000100800 */
[----:B------:R-:W-:Y:S02]  /*4960*/  IMAD.MOV R11, RZ, RZ, -R11 ;  /* 0x000000ffff0b7224 */ /* 0x000fe400078e0a0b */
[----:B------:R-:W-:Y:S02]  /*4970*/  @!P6 IMAD.IADD R13, R13, 0x1, -R2 ;  /* 0x000000010d0de824 */ /* 0x000fe400078e0a02 */
[----:B------:R-:W-:-:S02]  /*4980*/  IMAD.MOV R14, RZ, RZ, -R14 ;  /* 0x000000ffff0e7224 */ /* 0x000fc400078e0a0e */
[----:B------:R-:W-:Y:S02]  /*4990*/  IMAD R9, R2, R11, R9 ;  /* 0x0000000b02097224 */ /* 0x000fe400078e0209 */
[----:B------:R-:W-:-:S04]  /*49a0*/  IMAD.HI.U32 R11, R0, R4, RZ ;  /* 0x00000004000b7227 */ /* 0x000fc800078e00ff */
[----:B------:R-:W-:Y:S02]  /*49b0*/  IMAD R3, R2, R14, R3 ;  /* 0x0000000e02037224 */ /* 0x000fe400078e0203 */
[----:B------:R-:W-:Y:S01]  /*49c0*/  @!P2 IMAD.MOV R13, RZ, RZ, -R13 ;  /* 0x000000ffff0da224 */ /* 0x000fe200078e0a0d */
[----:B------:R-:W-:Y:S01]  /*49d0*/  IABS R8, R17 ;  /* 0x0000001100087213 */ /* 0x000fe20000000000 */
[----:B------:R-:W-:Y:S02]  /*49e0*/  IMAD.MOV R11, RZ, RZ, -R11 ;  /* 0x000000ffff0b7224 */ /* 0x000fe400078e0a0b */
[----:B------:R-:W-:Y:S01]  /*49f0*/  @!P4 IMAD.IADD R7, R7, 0x1, -R2 ;  /* 0x000000010707c824 */ /* 0x000fe200078e0a02 */
[----:B------:R0:W-:Y:S01]  /*4a00*/  STL [R1+0x198], R13 ;  /* 0x0001980d01007387 */ /* 0x0001e20000100800 */
[----:B------:R-:W-:Y:S01]  /*4a10*/  ISETP.GE.AND P4, PT, R18, RZ, PT ;  /* 0x000000ff1200720c */ /* 0x000fe20003f86270 */
[----:B------:R-:W-:Y:S02]  /*4a20*/  IMAD R4, R2, R11, R4 ;  /* 0x0000000b02047224 */ /* 0x000fe400078e0204 */
[----:B------:R-:W2:Y:S04]  /*4a30*/  LDL.LU R17, [R1+0x78] ;  /* 0x0000780001117983 */ /* 0x000ea80000300800 */
[----:B------:R-:W2:Y:S01]  /*4a40*/  LDL.LU R18, [R1+0x7c] ;  /* 0x00007c0001127983 */ /* 0x000ea20000300800 */
[----:B-----5:R-:W-:-:S05]  /*4a50*/  IABS R6, R20 ;  /* 0x0000001400067213 */ /* 0x020fca0000000000 */
[----:B------:R-:W-:-:S04]  /*4a60*/  IMAD.HI.U32 R14, R0, R6, RZ ;  /* 0x00000006000e7227 */ /* 0x000fc800078e00ff */
[----:B------:R-:W-:-:S04]  /*4a70*/  IMAD.MOV R14, RZ, RZ, -R14 ;  /* 0x000000ffff0e7224 */ /* 0x000fc800078e0a0e */
[C---:B------:R-:W-:Y:S01]  /*4a80*/  IMAD R6, R2.reuse, R14, R6 ;  /* 0x0000000e02067224 */ /* 0x040fe200078e0206 */
[----:B----4-:R-:W-:Y:S02]  /*4a90*/  IABS R11, R19 ;  /* 0x00000013000b7213 */ /* 0x010fe40000000000 */
[----:B------:R-:W4:Y:S04]  /*4aa0*/  LDL.LU R19, [R1+0x80] ;  /* 0x0000800001137983 */ /* 0x000f280000300800 */
[----:B------:R-:W5:Y:S01]  /*4ab0*/  LDL.LU R14, [R1+0x60] ;  /* 0x00006000010e7983 */ /* 0x000f620000300800 */
[----:B------:R-:W-:Y:S01]  /*4ac0*/  ISETP.GT.U32.AND P6, PT, R2, R9, PT ;  /* 0x000000090200720c */ /* 0x000fe20003fc4070 */
[----:B------:R-:W-:-:S04]  /*4ad0*/  IMAD.HI.U32 R12, R0, R10, RZ ;  /* 0x0000000a000c7227 */ /* 0x000fc800078e00ff */
[----:B------:R-:W-:Y:S01]  /*4ae0*/  IMAD.MOV R12, RZ, RZ, -R12 ;  /* 0x000000ffff0c7224 */ /* 0x000fe200078e0a0c */
[----:B------:R-:W-:Y:S01]  /*4af0*/  ISETP.GE.AND P1, PT, R15, RZ, PT ;  /* 0x000000ff0f00720c */ /* 0x000fe20003f26270 */
[----:B------:R-:W-:-:S06]  /*4b00*/  IMAD.HI.U32 R15, R0, R8, RZ ;  /* 0x00000008000f7227 */ /* 0x000fcc00078e00ff */
[----:B------:R-:W-:Y:S02]  /*4b10*/  @!P6 IMAD.IADD R9, R9, 0x1, -R2 ;  /* 0x000000010909e824 */ /* 0x000fe400078e0a02 */
[----:B------:R-:W-:-:S03]  /*4b20*/  IMAD R10, R2, R12, R10 ;  /* 0x0000000c020a7224 */ /* 0x000fc600078e020a */
[C---:B------:R-:W-:Y:S01]  /*4b30*/  ISETP.GT.U32.AND P3, PT, R2.reuse, R9, PT ;  /* 0x000000090200720c */ /* 0x040fe20003f64070 */
[----:B------:R-:W-:Y:S01]  /*4b40*/  IMAD.MOV R15, RZ, RZ, -R15 ;  /* 0x000000ffff0f7224 */ /* 0x000fe200078e0a0f */
[----:B------:R-:W-:-:S03]  /*4b50*/  ISETP.GT.U32.AND P2, PT, R2, R10, PT ;  /* 0x0000000a0200720c */ /* 0x000fc60003f44070 */
[C---:B------:R-:W-:Y:S01]  /*4b60*/  IMAD R8, R2.reuse, R15, R8 ;  /* 0x0000000f02087224 */ /* 0x040fe200078e0208 */
[----:B------:R-:W-:Y:S02]  /*4b70*/  ISETP.GT.U32.AND P6, PT, R2, R7, PT ;  /* 0x000000070200720c */ /* 0x000fe40003fc4070 */
[----:B---3--:R-:W-:-:S05]  /*4b80*/  IABS R15, R24 ;  /* 0x00000018000f7213 */ /* 0x008fca0000000000 */
[--C-:B------:R-:W-:Y:S01]  /*4b90*/  @!P3 IMAD.IADD R9, R9, 0x1, -R2.reuse ;  /* 0x000000010909b824 */ /* 0x100fe200078e0a02 */
[----:B------:R-:W-:Y:S01]  /*4ba0*/  ISETP.GT.U32.AND P3, PT, R2, R8, PT ;  /* 0x000000080200720c */ /* 0x000fe20003f64070 */
[----:B------:R-:W-:Y:S01]  /*4bb0*/  @!P2 IMAD.IADD R10, R10, 0x1, -R2 ;  /* 0x000000010a0aa824 */ /* 0x000fe200078e0a02 */
[----:B------:R-:W-:Y:S01]  /*4bc0*/  ISETP.GT.U32.AND P2, PT, R2, R3, PT ;  /* 0x000000030200720c */ /* 0x000fe20003f44070 */
[----:B------:R-:W-:Y:S01]  /*4bd0*/  IMAD.HI.U32 R16, R0, R15, RZ ;  /* 0x0000000f00107227 */ /* 0x000fe200078e00ff */
[----:B------:R-:W-:-:S03]  /*4be0*/  IABS R12, R22 ;  /* 0x00000016000c7213 */ /* 0x000fc60000000000 */
[----:B------:R-:W-:Y:S02]  /*4bf0*/  IMAD.MOV R16, RZ, RZ, -R16 ;  /* 0x000000ffff107224 */ /* 0x000fe400078e0a10 */
[--C-:B------:R-:W-:Y:S01]  /*4c00*/  @!P6 IMAD.IADD R7, R7, 0x1, -R2.reuse ;  /* 0x000000010707e824 */ /* 0x100fe200078e0a02 */
[C---:B------:R-:W-:Y:S01]  /*4c10*/  ISETP.GT.U32.AND P6, PT, R2.reuse, R4, PT ;  /* 0x000000040200720c */ /* 0x040fe20003fc4070 */
[----:B------:R-:W-:Y:S02]  /*4c20*/  IMAD R15, R2, R16, R15 ;  /* 0x00000010020f7224 */ /* 0x000fe400078e020f */
[----:B------:R-:W-:Y:S02]  /*4c30*/  @!P3 IMAD.IADD R8, R8, 0x1, -R2 ;  /* 0x000000010808b824 */ /* 0x000fe400078e0a02 */
[----:B------:R-:W-:-:S04]  /*4c40*/  IMAD.HI.U32 R16, R0, R12, RZ ;  /* 0x0000000c00107227 */ /* 0x000fc800078e00ff */
[----:B------:R-:W-:Y:S01]  /*4c50*/  @!P2 IMAD.IADD R3, R3, 0x1, -R2 ;  /* 0x000000010303a824 */ /* 0x000fe200078e0a02 */
[C---:B------:R-:W-:Y:S01]  /*4c60*/  ISETP.GT.U32.AND P2, PT, R2.reuse, R8, PT ;  /* 0x000000080200720c */ /* 0x040fe20003f44070 */
[----:B------:R-:W-:Y:S02]  /*4c70*/  IMAD.MOV R16, RZ, RZ, -R16 ;  /* 0x000000ffff107224 */ /* 0x000fe400078e0a10 */
[----:B------:R-:W-:Y:S02]  /*4c80*/  @!P1 IMAD.MOV R7, RZ, RZ, -R7 ;  /* 0x000000ffff079224 */ /* 0x000fe400078e0a07 */
[----:B------:R-:W-:Y:S02]  /*4c90*/  @!P0 IMAD.MOV R9, RZ, RZ, -R9 ;  /* 0x000000ffff098224 */ /* 0x000fe400078e0a09 */
[----:B------:R-:W-:Y:S02]  /*4ca0*/  IMAD R12, R2, R16, R12 ;  /* 0x00000010020c7224 */ /* 0x000fe400078e020c */
[----:B------:R-:W3:Y:S01]  /*4cb0*/  LDL.LU R16, [R1+0x64] ;  /* 0x0000640001107983 */ /* 0x000ee20000300800 */
[----:B------:R-:W-:-:S03]  /*4cc0*/  @!P6 IMAD.IADD R4, R4, 0x1, -R2 ;  /* 0x000000010404e824 */ /* 0x000fc600078e0a02 */
[----:B------:R-:W-:Y:S04]  /*4cd0*/  STL [R1+0x19c], R7 ;  /* 0x00019c0701007387 */ /* 0x000fe80000100800 */
[----:B------:R2:W-:Y:S01]  /*4ce0*/  STL [R1+0x190], R9 ;  /* 0x0001900901007387 */ /* 0x0005e20000100800 */
[----:B------:R-:W-:Y:S01]  /*4cf0*/  ISETP.GT.U32.AND P1, PT, R2, R4, PT ;  /* 0x000000040200720c */ /* 0x000fe20003f24070 */
[----:B------:R-:W-:Y:S02]  /*4d00*/  @!P2 IMAD.IADD R8, R8, 0x1, -R2 ;  /* 0x000000010808a824 */ /* 0x000fe400078e0a02 */
[----:B0-----:R-:W-:Y:S01]  /*4d10*/  IMAD.HI.U32 R13, R0, R11, RZ ;  /* 0x0000000b000d7227 */ /* 0x001fe200078e00ff */
[----:B--2---:R-:W-:-:S03]  /*4d20*/  IABS R9, R18 ;  /* 0x0000001200097213 */ /* 0x004fc60000000000 */
[----:B------:R-:W-:Y:S01]  /*4d30*/  IMAD.MOV R13, RZ, RZ, -R13 ;  /* 0x000000ffff0d7224 */ /* 0x000fe200078e0a0d */
[----:B------:R-:W-:-:S03]  /*4d40*/  ISETP.GT.U32.AND P3, PT, R2, R10, PT ;  /* 0x0000000a0200720c */ /* 0x000fc60003f64070 */
[----:B------:R-:W-:Y:S02]  /*4d50*/  IMAD R11, R2, R13, R11 ;  /* 0x0000000d020b7224 */ /* 0x000fe400078e020b */
[----:B------:R-:W-:-:S03]  /*4d60*/  @!P1 IMAD.IADD R4, R4, 0x1, -R2 ;  /* 0x0000000104049824 */ /* 0x000fc600078e0a02 */
[----:B------:R-:W-:-:S05]  /*4d70*/  ISETP.GT.U32.AND P1, PT, R2, R11, PT ;  /* 0x0000000b0200720c */ /* 0x000fca0003f24070 */
[----:B------:R-:W-:Y:S01]  /*4d80*/  @!P3 IMAD.IADD R10, R10, 0x1, -R2 ;  /* 0x000000010a0ab824 */ /* 0x000fe200078e0a02 */
[----:B------:R-:W-:-:S07]  /*4d90*/  ISETP.GT.U32.AND P3, PT, R2, R6, PT ;  /* 0x000000060200720c */ /* 0x000fce0003f64070 */
[----:B------:R-:W-:Y:S01]  /*4da0*/  @!P1 IMAD.IADD R11, R11, 0x1, -R2 ;  /* 0x000000010b0b9824 */ /* 0x000fe200078e0a02 */
[----:B------:R-:W-:Y:S01]  /*4db0*/  ISETP.GE.AND P1, PT, R20, RZ, PT ;  /* 0x000000ff1400720c */ /* 0x000fe20003f26270 */
[----:B------:R-:W-:Y:S02]  /*4dc0*/  IMAD.MOV.U32 R20, RZ, RZ, R4 ;  /* 0x000000ffff147224 */ /* 0x000fe400078e0004 */
[----:B------:R-:W-:Y:S02]  /*4dd0*/  @!P5 IMAD.MOV R10, RZ, RZ, -R10 ;  /* 0x000000ffff0ad224 */ /* 0x000fe400078e0a0a */
[----:B------:R-:W-:Y:S02]  /*4de0*/  @!P4 IMAD.MOV R20, RZ, RZ, -R20 ;  /* 0x000000ffff14c224 */ /* 0x000fe400078e0a14 */
[----:B------:R-:W-:Y:S01]  /*4df0*/  @!P3 IMAD.IADD R6, R6, 0x1, -R2 ;  /* 0x000000010606b824 */ /* 0x000fe200078e0a02 */
[----:B------:R-:W-:Y:S02]  /*4e00*/  ISETP.GE.AND P3, PT, R24, RZ, PT ;  /* 0x000000ff1800720c */ /* 0x000fe40003f66270 */
[----:B-----5:R-:W-:Y:S01]  /*4e10*/  ISETP.GE.AND P2, PT, R14, RZ, PT ;  /* 0x000000ff0e00720c */ /* 0x020fe20003f46270 */
[----:B------:R-:W-:-:S04]  /*4e20*/  IMAD.HI.U32 R14, R0, R9, RZ ;  /* 0x00000009000e7227 */ /* 0x000fc800078e00ff */
[----:B------:R-:W-:-:S04]  /*4e30*/  IMAD.MOV R14, RZ, RZ, -R14 ;  /* 0x000000ffff0e7224 */ /* 0x000fc800078e0a0e */
[C---:B------:R-:W-:Y:S02]  /*4e40*/  IMAD R9, R2.reuse, R14, R9 ;  /* 0x0000000e02097224 */ /* 0x040fe400078e0209 */
[----:B------:R-:W2:Y:S04]  /*4e50*/  LDL.LU R14, [R1+0x70] ;  /* 0x00007000010e7983 */ /* 0x000ea80000300800 */
[----:B------:R-:W-:Y:S04]  /*4e60*/  STL [R1+0x188], R10 ;  /* 0x0001880a01007387 */ /* 0x000fe80000100800 */
[----:B------:R0:W-:Y:S04]  /*4e70*/  STL [R1+0x180], R20 ;  /* 0x0001801401007387 */ /* 0x0001e80000100800 */
[----:B0-----:R-:W5:Y:S04]  /*4e80*/  LDL.LU R20, [R1+0x8c] ;  /* 0x00008c0001147983 */ /* 0x001f680000300800 */
[----:B------:R-:W5:Y:S01]  /*4e90*/  LDL.LU R24, [R1+0xa0] ;  /* 0x0000a00001187983 */ /* 0x000f620000300800 */
[----:B------:R-:W-:-:S13]  /*4ea0*/  ISETP.GT.U32.AND P6, PT, R2, R15, PT ;  /* 0x0000000f0200720c */ /* 0x000fda0003fc4070 */
[----:B------:R-:W-:Y:S01]  /*4eb0*/  @!P6 IMAD.IADD R15, R15, 0x1, -R2 ;  /* 0x000000010f0fe824 */ /* 0x000fe200078e0a02 */
[C---:B------:R-:W-:Y:S02]  /*4ec0*/  ISETP.GT.U32.AND P6, PT, R2.reuse, R3, PT ;  /* 0x000000030200720c */ /* 0x040fe40003fc4070 */
[----:B------:R-:W-:Y:S02]  /*4ed0*/  IABS R7, R17 ;  /* 0x0000001100077213 */ /* 0x000fe40000000000 */
[----:B------:R-:W-:-:S09]  /*4ee0*/  ISETP.GT.U32.AND P0, PT, R2, R15, PT ;  /* 0x0000000f0200720c */ /* 0x000fd20003f04070 */
[----:B------:R-:W-:Y:S01]  /*4ef0*/  @!P6 IMAD.IADD R3, R3, 0x1, -R2 ;  /* 0x000000010303e824 */ /* 0x000fe200078e0a02 */
[----:B------:R-:W-:Y:S01]  /*4f00*/  ISETP.GT.U32.AND P6, PT, R2, R12, PT ;  /* 0x0000000c0200720c */ /* 0x000fe20003fc4070 */
[----:B------:R-:W-:-:S04]  /*4f10*/  IMAD.HI.U32 R13, R0, R7, RZ ;  /* 0x00000007000d7227 */ /* 0x000fc800078e00ff */
[----:B------:R-:W-:Y:S02]  /*4f20*/  IMAD.MOV R13, RZ, RZ, -R13 ;  /* 0x000000ffff0d7224 */ /* 0x000fe400078e0a0d */
[----:B------:R-:W-:Y:S01]  /*4f30*/  @!P0 IMAD.IADD R15, R15, 0x1, -R2 ;  /* 0x000000010f0f8824 */ /* 0x000fe200078e0a02 */
[----:B---3--:R-:W-:Y:S01]  /*4f40*/  ISETP.GE.AND P0, PT, R16, RZ, PT ;  /* 0x000000ff1000720c */ /* 0x008fe20003f06270 */
[----:B------:R-:W-:Y:S02]  /*4f50*/  IMAD.MOV.U32 R4, RZ, RZ, R8 ;  /* 0x000000ffff047224 */ /* 0x000fe400078e0008 */
[----:B------:R-:W-:Y:S02]  /*4f60*/  IMAD R7, R2, R13, R7 ;  /* 0x0000000d02077224 */ /* 0x000fe400078e0207 */
[----:B------:R-:W-:Y:S02]  /*4f70*/  @!P6 IMAD.IADD R12, R12, 0x1, -R2 ;  /* 0x000000010c0ce824 */ /* 0x000fe400078e0a02 */
[----:B------:R-:W-:-:S02]  /*4f80*/  IMAD.MOV.U32 R13, RZ, RZ, R22 ;  /* 0x000000ffff0d7224 */ /* 0x000fc400078e0016 */
[----:B------:R-:W3:Y:S01]  /*4f90*/  LDL.LU R22, [R1+0x90] ;  /* 0x0000900001167983 */ /* 0x000ee20000300800 */
[----:B------:R-:W-:Y:S01]  /*4fa0*/  @!P2 IMAD.MOV R4, RZ, RZ, -R4 ;  /* 0x000000ffff04a224 */ /* 0x000fe200078e0a04 */
[C---:B------:R-:W-:Y:S02]  /*4fb0*/  ISETP.GT.U32.AND P2, PT, R2.reuse, R12, PT ;  /* 0x0000000c0200720c */ /* 0x040fe40003f44070 */
[C---:B------:R-:W-:Y:S02]  /*4fc0*/  ISETP.GT.U32.AND P4, PT, R2.reuse, R11, PT ;  /* 0x0000000b0200720c */ /* 0x040fe40003f84070 */
[C---:B------:R-:W-:Y:S01]  /*4fd0*/  ISETP.GT.U32.AND P6, PT, R2.reuse, R6, PT ;  /* 0x000000060200720c */ /* 0x040fe20003fc4070 */
[----:B------:R0:W-:Y:S01]  /*4fe0*/  STL [R1+0x178], R4 ;  /* 0x0001780401007387 */ /* 0x0001e20000100800 */
[----:B------:R-:W-:Y:S01]  /*4ff0*/  @!P0 IMAD.MOV R3, RZ, RZ, -R3 ;  /* 0x000000ffff038224 */ /* 0x000fe200078e0a03 */
[----:B------:R-:W-:Y:S01]  /*5000*/  ISETP.GT.U32.AND P5, PT, R2, R7, PT ;  /* 0x000000070200720c */ /* 0x000fe20003fa4070 */
[----:B0-----:R-:W-:-:S04]  /*5010*/  IMAD.MOV.U32 R4, RZ, RZ, R15 ;  /* 0x000000ffff047224 */ /* 0x001fc800078e000f */
[----:B------:R-:W-:Y:S01]  /*5020*/  @!P3 IMAD.MOV R4, RZ, RZ, -R4 ;  /* 0x000000ffff04b224 */ /* 0x000fe200078e0a04 */
[----:B------:R-:W-:Y:S01]  /*5030*/  STL [R1+0x170], R3 ;  /* 0x0001700301007387 */ /* 0x000fe20000100800 */
[--C-:B------:R-:W-:Y:S01]  /*5040*/  @!P2 IMAD.IADD R12, R12, 0x1, -R2.reuse ;  /* 0x000000010c0ca824 */ /* 0x100fe200078e0a02 */
[----:B------:R-:W-:Y:S01]  /*5050*/  ISETP.GE.AND P2, PT, R18, RZ, PT ;  /* 0x000000ff1200720c */ /* 0x000fe20003f46270 */
[--C-:B------:R-:W-:Y:S01]  /*5060*/  @!P4 IMAD.IADD R11, R11, 0x1, -R2.reuse ;  /* 0x000000010b0bc824 */ /* 0x100fe200078e0a02 */
[----:B------:R0:W-:Y:S01]  /*5070*/  STL [R1+0x168], R4 ;  /* 0x0001680401007387 */ /* 0x0001e20000100800 */
[----:B------:R-:W-:-:S03]  /*5080*/  @!P6 IMAD.IADD R6, R6, 0x1, -R2 ;  /* 0x000000010606e824 */ /* 0x000fc600078e0a02 */
[----:B------:R-:W3:Y:S01]  /*5090*/  LDL.LU R18, [R1+0x94] ;  /* 0x0000940001127983 */ /* 0x000ee20000300800 */
[----:B------:R-:W-:Y:S01]  /*50a0*/  ISETP.GE.AND P6, PT, R13, RZ, PT ;  /* 0x000000ff0d00720c */ /* 0x000fe20003fc6270 */
[----:B------:R-:W-:Y:S02]  /*50b0*/  @!P1 IMAD.MOV R6, RZ, RZ, -R6 ;  /* 0x000000ffff069224 */ /* 0x000fe400078e0a06 */
[----:B0-----:R-:W-:Y:S01]  /*50c0*/  IMAD.MOV.U32 R4, RZ, RZ, R11 ;  /* 0x000000ffff047224 */ /* 0x001fe200078e000b */
[----:B----4-:R-:W-:Y:S01]  /*50d0*/  IABS R16, R19 ;  /* 0x0000001300107213 */ /* 0x010fe20000000000 */
[----:B------:R-:W-:Y:S01]  /*50e0*/  @!P5 IMAD.IADD R7, R7, 0x1, -R2 ;  /* 0x000000010707d824 */ /* 0x000fe200078e0a02 */
[----:B------:R-:W-:Y:S01]  /*50f0*/  ISETP.GE.AND P5, PT, R19, RZ, PT ;  /* 0x000000ff1300720c */ /* 0x000fe20003fa6270 */
[----:B------:R-:W-:Y:S02]  /*5100*/  STL [R1+0x160], R6 ;  /* 0x0001600601007387 */ /* 0x000fe40000100800 */
[----:B------:R-:W-:-:S02]  /*5110*/  IMAD.HI.U32 R3, R0, R16, RZ ;  /* 0x0000001000037227 */ /* 0x000fc400078e00ff */
[----:B------:R-:W4:Y:S02]  /*5120*/  LDL.LU R19, [R1+0x98] ;  /* 0x0000980001137983 */ /* 0x000f240000300800 */
[----:B------:R-:W-:-:S04]  /*5130*/  IMAD.MOV R3, RZ, RZ, -R3 ;  /* 0x000000ffff037224 */ /* 0x000fc800078e0a03 */
[C---:B------:R-:W-:Y:S01]  /*5140*/  IMAD R16, R2.reuse, R3, R16 ;  /* 0x0000000302107224 */ /* 0x040fe200078e0210 */
[----:B------:R-:W-:Y:S02]  /*5150*/  ISETP.GT.U32.AND P1, PT, R2, R7, PT ;  /* 0x000000070200720c */ /* 0x000fe40003f24070 */
[----:B------:R-:W-:-:S11]  /*5160*/  ISETP.GE.AND P4, PT, R17, RZ, PT ;  /* 0x000000ff1100720c */ /* 0x000fd60003f86270 */
[----:B------:R-:W-:-:S04]  /*5170*/  @!P1 IMAD.IADD R7, R7, 0x1, -R2 ;  /* 0x0000000107079824 */ /* 0x000fc800078e0a02 */
[----:B------:R-:W-:Y:S01]  /*5180*/  @!P4 IMAD.MOV R7, RZ, RZ, -R7 ;  /* 0x000000ffff07c224 */ /* 0x000fe200078e0a07 */
[----:B--2---:R-:W-:-:S13]  /*5190*/  ISETP.GE.AND P0, PT, R14, RZ, PT ;  /* 0x000000ff0e00720c */ /* 0x004fda0003f06270 */
[----:B------:R-:W-:-:S05]  /*51a0*/  @!P0 IMAD.MOV R4, RZ, RZ, -R4 ;  /* 0x000000ffff048224 */ /* 0x000fca00078e0a04 */
[----:B------:R0:W-:Y:S02]  /*51b0*/  STL [R1+0x15c], R4 ;  /* 0x00015c0401007387 */ /* 0x0001e40000100800 */
[----:B0-----:R-:W-:-:S04]  /*51c0*/  IMAD.MOV.U32 R4, RZ, RZ, R12 ;  /* 0x000000ffff047224 */ /* 0x001fc800078e000c */
[----:B------:R-:W-:Y:S01]  /*51d0*/  @!P6 IMAD.MOV R4, RZ, RZ, -R4 ;  /* 0x000000ffff04e224 */ /* 0x000fe200078e0a04 */
[----:B-----5:R-:W-:Y:S02]  /*51e0*/  ISETP.GE.AND P0, PT, R24, RZ, PT ;  /* 0x000000ff1800720c */ /* 0x020fe40003f06270 */
[----:B------:R-:W-:Y:S02]  /*51f0*/  IABS R3, R24 ;  /* 0x0000001800037213 */ /* 0x000fe40000000000 */
[----:B------:R0:W-:Y:S04]  /*5200*/  STL [R1+0x158], R4 ;  /* 0x0001580401007387 */ /* 0x0001e80000100800 */
[----:B------:R-:W2:Y:S04]  /*5210*/  LDL.LU R24, [R1+0x9c] ;  /* 0x00009c0001187983 */ /* 0x000ea80000300800 */
[----:B------:R-:W5:Y:S04]  /*5220*/  LDL.LU R15, [R1+0xa4] ;  /* 0x0000a400010f7983 */ /* 0x000f680000300800 */
[----:B------:R-:W-:Y:S04]  /*5230*/  STL [R1+0x154], R7 ;  /* 0x0001540701007387 */ /* 0x000fe80000100800 */
[----:B------:R-:W5:Y:S01]  /*5240*/  LDL.LU R14, [R1+0xa8] ;  /* 0x0000a800010e7983 */ /* 0x000f620000300800 */
[----:B------:R-:W-:-:S02]  /*5250*/  IABS R6, R20 ;  /* 0x0000001400067213 */ /* 0x000fc40000000000 */
[----:B------:R-:W-:Y:S02]  /*5260*/  ISETP.GE.AND P1, PT, R20, RZ, PT ;  /* 0x000000ff1400720c */ /* 0x000fe40003f26270 */
[----:B------:R-:W5:Y:S01]  /*5270*/  LDL.LU R20, [R1+0xac] ;  /* 0x0000ac0001147983 */ /* 0x000f620000300800 */
[C---:B------:R-:W-:Y:S02]  /*5280*/  ISETP.GT.U32.AND P6, PT, R2.reuse, R16, PT ;  /* 0x000000100200720c */ /* 0x040fe40003fc4070 */
[----:B------:R-:W-:Y:S01]  /*5290*/  ISETP.GT.U32.AND P3, PT, R2, R9, PT ;  /* 0x000000090200720c */ /* 0x000fe20003f64070 */
[----:B------:R-:W-:-:S04]  /*52a0*/  IMAD.MOV.U32 R12, RZ, RZ, R3 ;  /* 0x000000ffff0c7224 */ /* 0x000fc800078e0003 */
[----:B0-----:R-:W-:Y:S01]  /*52b0*/  IMAD.HI.U32 R4, R0, R12, RZ ;  /* 0x0000000c00047227 */ /* 0x001fe200078e00ff */
[----:B---3--:R-:W-:-:S05]  /*52c0*/  IABS R10, R22 ;  /* 0x00000016000a7213 */ /* 0x008fca0000000000 */
[--C-:B------:R-:W-:Y:S02]  /*52d0*/  @!P6 IMAD.IADD R16, R16, 0x1, -R2.reuse ;  /* 0x000000011010e824 */ /* 0x100fe400078e0a02 */
[----:B------:R-:W-:Y:S02]  /*52e0*/  @!P3 IMAD.IADD R9, R9, 0x1, -R2 ;  /* 0x000000010909b824 */ /* 0x000fe400078e0a02 */
[----:B------:R-:W-:Y:S01]  /*52f0*/  IMAD.MOV R4, RZ, RZ, -R4 ;  /* 0x000000ffff047224 */ /* 0x000fe200078e0a04 */
[----:B------:R-:W-:Y:S01]  /*5300*/  ISETP.GT.U32.AND P6, PT, R2, R16, PT ;  /* 0x000000100200720c */ /* 0x000fe20003fc4070 */
[----:B------:R-:W-:Y:S01]  /*5310*/  IMAD.HI.U32 R11, R0, R10, RZ ;  /* 0x0000000a000b7227 */ /* 0x000fe200078e00ff */
[----:B------:R-:W-:-:S03]  /*5320*/  ISETP.GT.U32.AND P3, PT, R2, R9, PT ;  /* 0x000000090200720c */ /* 0x000fc60003f64070 */
[----:B------:R-:W-:Y:S02]  /*5330*/  IMAD R12, R2, R4, R12 ;  /* 0x00000004020c7224 */ /* 0x000fe400078e020c */
[----:B------:R-:W-:Y:S02]  /*5340*/  IMAD.MOV R4, RZ, RZ, -R11 ;  /* 0x000000ffff047224 */ /* 0x000fe400078e0a0b */
[----:B------:R-:W-:-:S04]  /*5350*/  IMAD.HI.U32 R8, R0, R6, RZ ;  /* 0x0000000600087227 */ /* 0x000fc800078e00ff */
[----:B------:R-:W-:Y:S02]  /*5360*/  IMAD R10, R2, R4, R10 ;  /* 0x00000004020a7224 */ /* 0x000fe400078e020a */
[--C-:B------:R-:W-:Y:S02]  /*5370*/  @!P6 IMAD.IADD R16, R16, 0x1, -R2.reuse ;  /* 0x000000011010e824 */ /* 0x100fe400078e0a02 */
[----:B------:R-:W-:Y:S01]  /*5380*/  @!P3 IMAD.IADD R9, R9, 0x1, -R2 ;  /* 0x000000010909b824 */ /* 0x000fe200078e0a02 */
[C---:B------:R-:W-:Y:S01]  /*5390*/  ISETP.GT.U32.AND P6, PT, R2.reuse, R10, PT ;  /* 0x0000000a0200720c */ /* 0x040fe20003fc4070 */
[----:B------:R-:W-:Y:S01]  /*53a0*/  IMAD.MOV R8, RZ, RZ, -R8 ;  /* 0x000000ffff087224 */ /* 0x000fe200078e0a08 */
[----:B------:R-:W-:Y:S02]  /*53b0*/  IABS R3, R18 ;  /* 0x0000001200037213 */ /* 0x000fe40000000000 */
[C---:B------:R-:W-:Y:S01]  /*53c0*/  ISETP.GT.U32.AND P4, PT, R2.reuse, R12, PT ;  /* 0x0000000c0200720c */ /* 0x040fe20003f84070 */
[----:B------:R-:W-:-:S02]  /*53d0*/  IMAD R6, R2, R8, R6 ;  /* 0x0000000802067224 */ /* 0x000fc400078e0206 */
[----:B------:R-:W-:-:S04]  /*53e0*/  IMAD.HI.U32 R4, R0, R3, RZ ;  /* 0x0000000300047227 */ /* 0x000fc800078e00ff */
[----:B------:R-:W-:Y:S02]  /*53f0*/  IMAD.MOV.U32 R13, RZ, RZ, R9 ;  /* 0x000000ffff0d7224 */ /* 0x000fe400078e0009 */
[----:B------:R-:W-:Y:S02]  /*5400*/  IMAD.MOV R9, RZ, RZ, -R4 ;  /* 0x000000ffff097224 */ /* 0x000fe400078e0a04 */
[----:B------:R-:W-:Y:S01]  /*5410*/  @!P2 IMAD.MOV R13, RZ, RZ, -R13 ;  /* 0x000000ffff0da224 */ /* 0x000fe200078e0a0d */
[C---:B------:R-:W-:Y:S01]  /*5420*/  ISETP.GT.U32.AND P2, PT, R2.reuse, R6, PT ;  /* 0x000000060200720c */ /* 0x040fe20003f44070 */
[----:B------:R-:W-:Y:S02]  /*5430*/  IMAD R9, R2, R9, R3 ;  /* 0x0000000902097224 */ /* 0x000fe400078e0203 */
[--C-:B------:R-:W-:Y:S02]  /*5440*/  @!P6 IMAD.IADD R10, R10, 0x1, -R2.reuse ;  /* 0x000000010a0ae824 */ /* 0x100fe400078e0a02 */
[----:B------:R-:W-:Y:S01]  /*5450*/  @!P4 IMAD.IADD R12, R12, 0x1, -R2 ;  /* 0x000000010c0cc824 */ /* 0x000fe200078e0a02 */
[----:B------:R-:W-:-:S02]  /*5460*/  ISETP.GT.U32.AND P4, PT, R2, R9, PT ;  /* 0x000000090200720c */ /* 0x000fc40003f84070 */
[----:B------:R-:W-:Y:S02]  /*5470*/  ISETP.GT.U32.AND P6, PT, R2, R10, PT ;  /* 0x0000000a0200720c */ /* 0x000fe40003fc4070 */
[----:B------:R-:W-:Y:S02]  /*5480*/  ISETP.GE.AND P3, PT, R22, RZ, PT ;  /* 0x000000ff1600720c */ /* 0x000fe40003f66270 */
[----:B----4-:R-:W-:Y:S01]  /*5490*/  IABS R8, R19 ;  /* 0x0000001300087213 */ /* 0x010fe20000000000 */
[----:B------:R-:W3:Y:S01]  /*54a0*/  LDL.LU R22, [R1+0xb0] ;  /* 0x0000b00001167983 */ /* 0x000ee20000300800 */
[----:B------:R-:W-:Y:S01]  /*54b0*/  @!P2 IMAD.IADD R6, R6, 0x1, -R2 ;  /* 0x000000010606a824 */ /* 0x000fe200078e0a02 */
[----:B------:R-:W-:Y:S02]  /*54c0*/  ISETP.GT.U32.AND P2, PT, R2, R12, PT ;  /* 0x0000000c0200720c */ /* 0x000fe40003f44070 */
[----:B------:R0:W-:Y:S01]  /*54d0*/  STL [R1+0x144], R13 ;  /* 0x0001440d01007387 */ /* 0x0001e20000100800 */
[----:B------:R-:W-:-:S04]  /*54e0*/  IMAD.HI.U32 R4, R0, R8, RZ ;  /* 0x0000000800047227 */ /* 0x000fc800078e00ff */
[----:B0-----:R-:W-:Y:S02]  /*54f0*/  IMAD.MOV.U32 R13, RZ, RZ, R16 ;  /* 0x000000ffff0d7224 */ /* 0x001fe400078e0010 */
[----:B------:R-:W-:Y:S02]  /*5500*/  IMAD.MOV R4, RZ, RZ, -R4 ;  /* 0x000000ffff047224 */ /* 0x000fe400078e0a04 */
[----:B------:R-:W-:Y:S01]  /*5510*/  @!P5 IMAD.MOV R13, RZ, RZ, -R13 ;  /* 0x000000ffff0dd224 */ /* 0x000fe200078e0a0d */
[----:B------:R-:W-:Y:S01]  /*5520*/  ISETP.GT.U32.AND P5, PT, R2, R6, PT ;  /* 0x000000060200720c */ /* 0x000fe20003fa4070 */
[--C-:B------:R-:W-:Y:S02]  /*5530*/  @!P4 IMAD.IADD R9, R9, 0x1, -R2.reuse ;  /* 0x000000010909c824 */ /* 0x100fe400078e0a02 */
[----:B------:R-:W-:Y:S01]  /*5540*/  @!P6 IMAD.IADD R10, R10, 0x1, -R2 ;  /* 0x000000010a0ae824 */ /* 0x000fe200078e0a02 */
[----:B------:R0:W-:Y:S01]  /*5550*/  STL [R1+0x130], R13 ;  /* 0x0001300d01007387 */ /* 0x0001e20000100800 */
[----:B------:R-:W-:Y:S01]  /*5560*/  ISETP.GE.AND P6, PT, R18, RZ, PT ;  /* 0x000000ff1200720c */ /* 0x000fe20003fc6270 */
[----:B------:R-:W-:-:S02]  /*5570*/  IMAD R8, R2, R4, R8 ;  /* 0x0000000402087224 */ /* 0x000fc400078e0208 */
[----:B------:R-:W4:Y:S01]  /*5580*/  LDL.LU R18, [R1+0xb4] ;  /* 0x0000b40001127983 */ /* 0x000f220000300800 */
[----:B------:R-:W-:Y:S01]  /*5590*/  ISETP.GT.U32.AND P4, PT, R2, R9, PT ;  /* 0x000000090200720c */ /* 0x000fe20003f84070 */
[--C-:B------:R-:W-:Y:S01]  /*55a0*/  @!P2 IMAD.IADD R12, R12, 0x1, -R2.reuse ;  /* 0x000000010c0ca824 */ /* 0x100fe200078e0a02 */
[----:B------:R-:W-:Y:S02]  /*55b0*/  ISETP.GT.U32.AND P2, PT, R2, R8, PT ;  /* 0x000000080200720c */ /* 0x000fe40003f44070 */
[----:B------:R-:W-:Y:S02]  /*55c0*/  @!P5 IMAD.IADD R6, R6, 0x1, -R2 ;  /* 0x000000010606d824 */ /* 0x000fe400078e0a02 */
[----:B------:R-:W-:-:S07]  /*55d0*/  IMAD.MOV.U32 R16, RZ, RZ, R12 ;  /* 0x000000ffff107224 */ /* 0x000fce00078e000c */
[--C-:B------:R-:W-:Y:S02]  /*55e0*/  @!P4 IMAD.IADD R9, R9, 0x1, -R2.reuse ;  /* 0x000000010909c824 */ /* 0x100fe400078e0a02 */
[----:B------:R-:W-:Y:S02]  /*55f0*/  @!P2 IMAD.IADD R8, R8, 0x1, -R2 ;  /* 0x000000010808a824 */ /* 0x000fe400078e0a02 */
[----:B------:R-:W-:Y:S01]  /*5600*/  @!P0 IMAD.MOV R16, RZ, RZ, -R16 ;  /* 0x000000ffff108224 */ /* 0x000fe200078e0a10 */
[----:B------:R-:W-:Y:S01]  /*5610*/  ISETP.GE.AND P2, PT, R19, RZ, PT ;  /* 0x000000ff1300720c */ /* 0x000fe20003f46270 */
[----:B------:R-:W-:Y:S01]  /*5620*/  @!P1 IMAD.MOV R6, RZ, RZ, -R6 ;  /* 0x000000ffff069224 */ /* 0x000fe200078e0a06 */
[----:B------:R-:W-:Y:S01]  /*5630*/  ISETP.GT.U32.AND P0, PT, R2, R8, PT ;  /* 0x000000080200720c */ /* 0x000fe20003f04070 */
[----:B------:R-:W3:Y:S01]  /*5640*/  LDL.LU R19, [R1+0xb8] ;  /* 0x0000b80001137983 */ /* 0x000ee20000300800 */
[----:B------:R-:W-:-:S11]  /*5650*/  @!P3 IMAD.MOV R10, RZ, RZ, -R10 ;  /* 0x000000ffff0ab224 */ /* 0x000fd600078e0a0a */
[----:B------:R-:W-:Y:S01]  /*5660*/  @!P0 IMAD.IADD R8, R8, 0x1, -R2 ;  /* 0x0000000108088824 */ /* 0x000fe200078e0a02 */
[----:B--2---:R-:W-:-:S05]  /*5670*/  IABS R7, R24 ;  /* 0x0000001800077213 */ /* 0x004fca0000000000 */
[----:B------:R-:W-:Y:S01]  /*5680*/  IMAD.HI.U32 R11, R0, R7, RZ ;  /* 0x00000007000b7227 */ /* 0x000fe200078e00ff */
[----:B-----5:R-:W-:-:S03]  /*5690*/  IABS R3, R15 ;  /* 0x0000000f00037213 */ /* 0x020fc60000000000 */
[----:B------:R-:W-:-:S04]  /*56a0*/  IMAD.MOV R11, RZ, RZ, -R11 ;  /* 0x000000ffff0b7224 */ /* 0x000fc800078e0a0b */
[----:B------:R-:W-:Y:S02]  /*56b0*/  IMAD R7, R2, R11, R7 ;  /* 0x0000000b02077224 */ /* 0x000fe400078e0207 */
[----:B------:R-:W-:-:S04]  /*56c0*/  IMAD.HI.U32 R11, R0, R3, RZ ;  /* 0x00000003000b7227 */ /* 0x000fc800078e00ff */
[----:B------:R-:W-:Y:S01]  /*56d0*/  IMAD.MOV R11, RZ, RZ, -R11 ;  /* 0x000000ffff0b7224 */ /* 0x000fe200078e0a0b */
[----:B------:R-:W-:-:S03]  /*56e0*/  ISETP.GT.U32.AND P5, PT, R2, R7, PT ;  /* 0x000000070200720c */ /* 0x000fc60003fa4070 */
[----:B------:R-:W-:Y:S01]  /*56f0*/  IMAD R3, R2, R11, R3 ;  /* 0x0000000b02037224 */ /* 0x000fe200078e0203 */
[----:B------:R-:W-:-:S04]  /*5700*/  IABS R4, R14 ;  /* 0x0000000e00047213 */ /* 0x000fc80000000000 */
[----:B------:R-:W-:Y:S01]  /*5710*/  ISETP.GT.U32.AND P4, PT, R2, R3, PT ;  /* 0x000000030200720c */ /* 0x000fe20003f84070 */
[----:B0-----:R-:W-:Y:S01]  /*5720*/  IMAD.HI.U32 R13, R0, R4, RZ ;  /* 0x00000004000d7227 */ /* 0x001fe200078e00ff */
[----:B------:R-:W-:-:S03]  /*5730*/  IABS R11, R20 ;  /* 0x00000014000b7213 */ /* 0x000fc60000000000 */
[--C-:B------:R-:W-:Y:S01]  /*5740*/  @!P5 IMAD.IADD R7, R7, 0x1, -R2.reuse ;  /* 0x000000010707d824 */ /* 0x100fe200078e0a02 */
[----:B------:R-:W-:Y:S01]  /*5750*/  ISETP.GE.AND P5, PT, R24, RZ, PT ;  /* 0x000000ff1800720c */ /* 0x000fe20003fa6270 */
[----:B------:R-:W-:Y:S01]  /*5760*/  IMAD.MOV R13, RZ, RZ, -R13 ;  /* 0x000000ffff0d7224 */ /* 0x000fe200078e0a0d */
[----:B------:R-:W2:Y:S04]  /*5770*/  LDL.LU R24, [R1+0xbc] ;  /* 0x0000bc0001187983 */ /* 0x000ea80000300800 */
[----:B------:R-:W-:Y:S01]  /*5780*/  STL [R1+0x108], R16 ;  /* 0x0001081001007387 */ /* 0x000fe20000100800 */
[----:B------:R-:W-:-:S03]  /*5790*/  @!P4 IMAD.IADD R3, R3, 0x1, -R2 ;  /* 0x000000010303c824 */ /* 0x000fc600078e0a02 */
[----:B------:R0:W-:Y:S01]  /*57a0*/  STL [R1+0x104], R6 ;  /* 0x0001040601007387 */ /* 0x0001e20000100800 */
[----:B------:R-:W-:Y:S02]  /*57b0*/  IMAD R4, R2, R13, R4 ;  /* 0x0000000d02047224 */ /* 0x000fe400078e0204 */
[----:B------:R-:W-:Y:S01]  /*57c0*/  IMAD.HI.U32 R13, R0, R11, RZ ;  /* 0x0000000b000d7227 */ /* 0x000fe200078e00ff */
[----:B------:R-:W-:-:S03]  /*57d0*/  ISETP.GT.U32.AND P1, PT, R2, R3, PT ;  /* 0x000000030200720c */ /* 0x000fc60003f24070 */
[----:B0-----:R-:W-:Y:S02]  /*57e0*/  IMAD.MOV.U32 R6, RZ, RZ, R9 ;  /* 0x000000ffff067224 */ /* 0x001fe400078e0009 */
[----:B------:R-:W-:Y:S02]  /*57f0*/  IMAD.MOV R13, RZ, RZ, -R13 ;  /* 0x000000ffff0d7224 */ /* 0x000fe400078e0a0d */
[----:B------:R-:W-:Y:S01]  /*5800*/  @!P6 IMAD.MOV R6, RZ, RZ, -R6 ;  /* 0x000000ffff06e224 */ /* 0x000fe200078e0a06 */
[----:B------:R-:W-:Y:S04]  /*5810*/  STL [R1+0x100], R10 ;  /* 0x0001000a01007387 */ /* 0x000fe80000100800 */
[----:B------:R0:W-:Y:S01]  /*5820*/  STL [R1+0xfc], R6 ;  /* 0x0000fc0601007387 */ /* 0x0001e20000100800 */
[----:B------:R-:W-:-:S02]  /*5830*/  @!P1 IMAD.IADD R3, R3, 0x1, -R2 ;  /* 0x0000000103039824 */ /* 0x000fc400078e0a02 */
[----:B0-----:R-:W-:Y:S02]  /*5840*/  IMAD R6, R2, R13, R11 ;  /* 0x0000000d02067224 */ /* 0x001fe400078e020b */
[----:B------:R-:W-:-:S04]  /*5850*/  IMAD.MOV.U32 R13, RZ, RZ, R8 ;  /* 0x000000ffff0d7224 */ /* 0x000fc800078e0008 */
[----:B------:R-:W-:Y:S01]  /*5860*/  @!P2 IMAD.MOV R13, RZ, RZ, -R13 ;  /* 0x000000ffff0da224 */ /* 0x000fe200078e0a0d */
[----:B------:R-:W-:Y:S01]  /*5870*/  ISETP.GE.AND P1, PT, R20, RZ, PT ;  /* 0x000000ff1400720c */ /* 0x000fe20003f26270 */
[----:B------:R-:W-:-:S03]  /*5880*/  IMAD.MOV.U32 R20, RZ, RZ, R21 ;  /* 0x000000ffff147224 */ /* 0x000fc600078e0015 */
[----:B------:R0:W-:Y:S04]  /*5890*/  STL [R1+0x9c], R13 ;  /* 0x00009c0d01007387 */ /* 0x0001e80000100800 */
[----:B------:R-:W5:Y:S01]  /*58a0*/  LDL.LU R21, [R1+0xc0] ;  /* 0x0000c00001157983 */ /* 0x000f620000300800 */
[C---:B------:R-:W-:Y:S02]  /*58b0*/  ISETP.GT.U32.AND P4, PT, R2.reuse, R7, PT ;  /* 0x000000070200720c */ /* 0x040fe40003f84070 */
[C---:B------:R-:W-:Y:S01]  /*58c0*/  ISETP.GT.U32.AND P6, PT, R2.reuse, R4, PT ;  /* 0x000000040200720c */ /* 0x040fe20003fc4070 */
[----:B------:R-:W5:Y:S10]  /*58d0*/  LDL.LU R16, [R1+0xc4] ;  /* 0x0000c40001107983 */ /* 0x000f740000300800 */
[--C-:B------:R-:W-:Y:S01]  /*58e0*/  @!P4 IMAD.IADD R7, R7, 0x1, -R2.reuse ;  /* 0x000000010707c824 */ /* 0x100fe200078e0a02 */
[----:B------:R-:W-:Y:S01]  /*58f0*/  ISETP.GT.U32.AND P4, PT, R2, R6, PT ;  /* 0x000000060200720c */ /* 0x000fe20003f84070 */
[----:B------:R-:W-:Y:S01]  /*5900*/  @!P6 IMAD.IADD R4, R4, 0x1, -R2 ;  /* 0x000000010404e824 */ /* 0x000fe200078e0a02 */
[----:B----4-:R-:W-:-:S04]  /*5910*/  IABS R11, R18 ;  /* 0x00000012000b7213 */ /* 0x010fc80000000000 */
[----:B------:R-:W-:Y:S01]  /*5920*/  ISETP.GT.U32.AND P2, PT, R2, R4, PT ;  /* 0x000000040200720c */ /* 0x000fe20003f44070 */
[----:B------:R-:W-:Y:S01]  /*5930*/  IMAD.HI.U32 R8, R0, R11, RZ ;  /* 0x0000000b00087227 */ /* 0x000fe200078e00ff */
[----:B------:R-:W-:-:S05]  /*5940*/  ISETP.GE.AND P3, PT, R15, RZ, PT ;  /* 0x000000ff0f00720c */ /* 0x000fca0003f66270 */
[----:B------:R-:W-:Y:S02]  /*5950*/  @!P4 IMAD.IADD R6, R6, 0x1, -R2 ;  /* 0x000000010606c824 */ /* 0x000fe400078e0a02 */
[----:B------:R-:W-:Y:S02]  /*5960*/  IMAD.MOV R8, RZ, RZ, -R8 ;  /* 0x000000ffff087224 */ /* 0x000fe400078e0a08 */
[----:B------:R-:W-:Y:S01]  /*5970*/  @!P5 IMAD.MOV R7, RZ, RZ, -R7 ;  /* 0x000000ffff07d224 */ /* 0x000fe200078e0a07 */
[C---:B------:R-:W-:Y:S01]  /*5980*/  ISETP.GT.U32.AND P5, PT, R2.reuse, R6, PT ;  /* 0x000000060200720c */ /* 0x040fe20003fa4070 */
[----:B------:R-:W-:Y:S02]  /*5990*/  IMAD R8, R2, R8, R11 ;  /* 0x0000000802087224 */ /* 0x000fe400078e020b */
[----:B------:R-:W-:-:S03]  /*59a0*/  @!P2 IMAD.IADD R4, R4, 0x1, -R2 ;  /* 0x000000010404a824 */ /* 0x000fc600078e0a02 */
[----:B------:R-:W-:Y:S02]  /*59b0*/  ISETP.GT.U32.AND P2, PT, R2, R8, PT ;  /* 0x000000080200720c */ /* 0x000fe40003f44070 */
[----:B------:R-:W-:Y:S01]  /*59c0*/  ISETP.GE.AND P0, PT, R14, RZ, PT ;  /* 0x000000ff0e00720c */ /* 0x000fe20003f06270 */
[----:B------:R-:W-:Y:S01]  /*59d0*/  @!P3 IMAD.MOV R3, RZ, RZ, -R3 ;  /* 0x000000ffff03b224 */ /* 0x000fe200078e0a03 */
[----:B---3--:R-:W-:Y:S02]  /*59e0*/  IABS R17, R22 ;  /* 0x0000001600117213 */ /* 0x008fe40000000000 */
[----:B------:R-:W-:Y:S01]  /*59f0*/  ISETP.GE.AND P4, PT, R22, RZ, PT ;  /* 0x000000ff1600720c */ /* 0x000fe20003f86270 */
[----:B------:R-:W-:Y:S01]  /*5a00*/  @!P5 IMAD.IADD R6, R6, 0x1, -R2 ;  /* 0x000000010606d824 */ /* 0x000fe200078e0a02 */
[----:B------:R-:W3:Y:S01]  /*5a10*/  LDL R22, [R1+0xcc] ;  /* 0x0000cc0001167983 */ /* 0x000ee20000100800 */
[----:B0-----:R-:W-:-:S03]  /*5a20*/  IMAD.MOV.U32 R13, RZ, RZ, R4 ;  /* 0x000000ffff0d7224 */ /* 0x001fc600078e0004 */
[----:B------:R-:W-:Y:S01]  /*5a30*/  STL [R1+0x94], R7 ;  /* 0x0000940701007387 */ /* 0x000fe20000100800 */
[----:B------:R-:W-:-:S03]  /*5a40*/  @!P2 IMAD.IADD R8, R8, 0x1, -R2 ;  /* 0x000000010808a824 */ /* 0x000fc600078e0a02 */
[----:B------:R0:W-:Y:S01]  /*5a50*/  STL [R1+0x90], R3 ;  /* 0x0000900301007387 */ /* 0x0001e20000100800 */
[----:B------:R-:W-:Y:S01]  /*5a60*/  IMAD.HI.U32 R12, R0, R17, RZ ;  /* 0x00000011000c7227 */ /* 0x000fe200078e00ff */
[----:B------:R-:W-:-:S03]  /*5a70*/  ISETP.GT.U32.AND P2, PT, R2, R8, PT ;  /* 0x000000080200720c */ /* 0x000fc60003f44070 */
[----:B------:R-:W-:Y:S02]  /*5a80*/  @!P0 IMAD.MOV R13, RZ, RZ, -R13 ;  /* 0x000000ffff0d8224 */ /* 0x000fe400078e0a0d */
[----:B0-----:R-:W-:Y:S01]  /*5a90*/  IMAD.MOV.U32 R3, RZ, RZ, R6 ;  /* 0x000000ffff037224 */ /* 0x001fe200078e0006 */
[----:B------:R-:W-:-:S03]  /*5aa0*/  IABS R10, R19 ;  /* 0x00000013000a7213 */ /* 0x000fc60000000000 */
[----:B------:R-:W-:Y:S01]  /*5ab0*/  @!P1 IMAD.MOV R3, RZ, RZ, -R3 ;  /* 0x000000ffff039224 */ /* 0x000fe200078e0a03 */
[----:B------:R0:W-:Y:S01]  /*5ac0*/  STL [R1+0x50], R13 ;  /* 0x0000500d01007387 */ /* 0x0001e20000100800 */
[----:B------:R-:W-:-:S03]  /*5ad0*/  IMAD.MOV R12, RZ, RZ, -R12 ;  /* 0x000000ffff0c7224 */ /* 0x000fc600078e0a0c */
[----:B------:R1:W-:Y:S01]  /*5ae0*/  STL [R1+0x4c], R3 ;  /* 0x00004c0301007387 */ /* 0x0003e20000100800 */
[----:B------:R-:W-:Y:S02]  /*5af0*/  IMAD R17, R2, R12, R17 ;  /* 0x0000000c02117224 */ /* 0x000fe400078e0211 */
[----:B------:R-:W-:-:S04]  /*5b00*/  IMAD.HI.U32 R12, R0, R10, RZ ;  /* 0x0000000a000c7227 */ /* 0x000fc800078e00ff */
[----:B------:R-:W-:Y:S02]  /*5b10*/  IMAD.MOV R12, RZ, RZ, -R12 ;  /* 0x000000ffff0c7224 */ /* 0x000fe400078e0a0c */
[----:B------:R-:W-:Y:S02]  /*5b20*/  @!P2 IMAD.IADD R8, R8, 0x1, -R2 ;  /* 0x000000010808a824 */ /* 0x000fe400078e0a02 */
[----:B------:R-:W-:Y:S01]  /*5b30*/  IMAD R7, R2, R12, R10 ;  /* 0x0000000c02077224 */ /* 0x000fe200078e020a */
[----:B------:R-:W-:Y:S01]  /*5b40*/  ISETP.GE.AND P3, PT, R18, RZ, PT ;  /* 0x000000ff1200720c */ /* 0x000fe20003f66270 */
[----:B------:R-:W4:Y:S01]  /*5b50*/  LDL R10, [R1+0xd4] ;  /* 0x0000d400010a7983 */ /* 0x000f220000100800 */
[----:B------:R-:W-:-:S03]  /*5b60*/  ISETP.GE.AND P0, PT, R19, RZ, PT ;  /* 0x000000ff1300720c */ /* 0x000fc60003f06270 */
[----:B------:R-:W4:Y:S04]  /*5b70*/  LDL R18, [R1+0xd8] ;  /* 0x0000d80001127983 */ /* 0x000f280000100800 */
[----:B------:R-:W4:Y:S01]  /*5b80*/  LDL R19, [R1+0xdc] ;  /* 0x0000dc0001137983 */ /* 0x000f220000100800 */
[----:B--2---:R-:W-:-:S05]  /*5b90*/  IABS R9, R24 ;  /* 0x0000001800097213 */ /* 0x004fca0000000000 */
[----:B------:R-:W-:-:S04]  /*5ba0*/  IMAD.HI.U32 R11, R0, R9, RZ ;  /* 0x00000009000b7227 */ /* 0x000fc800078e00ff */
[----:B------:R-:W-:-:S04]  /*5bb0*/  IMAD.MOV R11, RZ, RZ, -R11 ;  /* 0x000000ffff0b7224 */ /* 0x000fc800078e0a0b */
[----:B------:R-:W-:Y:S02]  /*5bc0*/  IMAD R4, R2, R11, R9 ;  /* 0x0000000b02047224 */ /* 0x000fe400078e0209 */
[----:B------:R-:W2:Y:S01]  /*5bd0*/  LDL R11, [R1+0xd0] ;  /* 0x0000d000010b7983 */ /* 0x000ea20000100800 */
[----:B-----5:R-:W-:Y:S02]  /*5be0*/  IABS R15, R21 ;  /* 0x00000015000f7213 */ /* 0x020fe40000000000 */
[----:B------:R-:W-:Y:S01]  /*5bf0*/  ISETP.GE.AND P2, PT, R21, RZ, PT ;  /* 0x000000ff1500720c */ /* 0x000fe20003f46270 */
[----:B------:R-:W-:Y:S02]  /*5c00*/  IMAD.MOV.U32 R21, RZ, RZ, R23 ;  /* 0x000000ffff157224 */ /* 0x000fe400078e0017 */
[----:B------:R-:W-:Y:S02]  /*5c10*/  IMAD.MOV.U32 R23, RZ, RZ, R29 ;  /* 0x000000ffff177224 */ /* 0x000fe400078e001d */
[----:B------:R-:W-:-:S02]  /*5c20*/  IMAD.MOV.U32 R29, RZ, RZ, R28 ;  /* 0x000000ffff1d7224 */ /* 0x000fc400078e001c */
[----:B------:R-:W-:Y:S02]  /*5c30*/  IMAD.MOV.U32 R28, RZ, RZ, R5 ;  /* 0x000000ffff1c7224 */ /* 0x000fe400078e0005 */
[----:B------:R-:W5:Y:S01]  /*5c40*/  LDL.LU R5, [R1+0xe0] ;  /* 0x0000e00001057983 */ /* 0x000f620000300800 */
[----:B------:R-:W-:Y:S02]  /*5c50*/  ISETP.GT.U32.AND P6, PT, R2, R17, PT ;  /* 0x000000110200720c */ /* 0x000fe40003fc4070 */
[----:B------:R-:W-:Y:S02]  /*5c60*/  IABS R14, R16 ;  /* 0x00000010000e7213 */ /* 0x000fe40000000000 */
[----:B0-----:R-:W-:-:S03]  /*5c70*/  IABS R13, R20 ;  /* 0x00000014000d7213 */ /* 0x001fc60000000000 */
[----:B------:R-:W-:-:S04]  /*5c80*/  IMAD.HI.U32 R6, R0, R14, RZ ;  /* 0x0000000e00067227 */ /* 0x000fc800078e00ff */
[----:B------:R-:W-:Y:S02]  /*5c90*/  IMAD.MOV R6, RZ, RZ, -R6 ;  /* 0x000000ffff067224 */ /* 0x000fe400078e0a06 */
[----:B------:R-:W-:-:S04]  /*5ca0*/  IMAD.HI.U32 R9, R0, R13, RZ ;  /* 0x0000000d00097227 */ /* 0x000fc800078e00ff */
[----:B------:R-:W-:Y:S02]  /*5cb0*/  @!P6 IMAD.IADD R17, R17, 0x1, -R2 ;  /* 0x000000011111e824 */ /* 0x000fe400078e0a02 */
[C---:B------:R-:W-:Y:S02]  /*5cc0*/  IMAD R14, R2.reuse, R6, R14 ;  /* 0x00000006020e7224 */ /* 0x040fe400078e020e */
[----:B------:R-:W-:Y:S01]  /*5cd0*/  IMAD.MOV R9, RZ, RZ, -R9 ;  /* 0x000000ffff097224 */ /* 0x000fe200078e0a09 */
[----:B------:R-:W-:-:S03]  /*5ce0*/  ISETP.GT.U32.AND P6, PT, R2, R17, PT ;  /* 0x000000110200720c */ /* 0x000fc60003fc4070 */
[----:B------:R-:W-:Y:S02]  /*5cf0*/  IMAD R13, R2, R9, R13 ;  /* 0x00000009020d7224 */ /* 0x000fe400078e020d */
[----:B-1----:R-:W-:Y:S01]  /*5d00*/  IMAD.HI.U32 R3, R0, R15, RZ ;  /* 0x0000000f00037227 */ /* 0x002fe200078e00ff */
[----:B------:R-:W-:Y:S02]  /*5d10*/  ISETP.GE.AND P1, PT, R24, RZ, PT ;  /* 0x000000ff1800720c */ /* 0x000fe40003f26270 */
[----:B------:R-:W5:Y:S01]  /*5d20*/  LDL.LU R24, [R1+0xe4] ;  /* 0x0000e40001187983 */ /* 0x000f620000300800 */
[----:B------:R-:W-:-:S04]  /*5d30*/  IMAD.MOV R3, RZ, RZ, -R3 ;  /* 0x000000ffff037224 */ /* 0x000fc800078e0a03 */
[----:B------:R-:W-:Y:S01]  /*5d40*/  @!P6 IMAD.IADD R17, R17, 0x1, -R2 ;  /* 0x000000011111e824 */ /* 0x000fe200078e0a02 */
[----:B---3--:R-:W-:Y:S02]  /*5d50*/  IABS R12, R22 ;  /* 0x00000016000c7213 */ /* 0x008fe40000000000 */
[----:B------:R-:W3:Y:S01]  /*5d60*/  LDL.LU R22, [R1+0xe8] ;  /* 0x0000e80001167983 */ /* 0x000ee20000300800 */
[C---:B------:R-:W-:Y:S01]  /*5d70*/  ISETP.GT.U32.AND P6, PT, R2.reuse, R4, PT ;  /* 0x000000040200720c */ /* 0x040fe20003fc4070 */
[----:B------:R-:W-:Y:S02]  /*5d80*/  IMAD R15, R2, R3, R15 ;  /* 0x00000003020f7224 */ /* 0x000fe400078e020f */
[----:B------:R-:W-:Y:S01]  /*5d90*/  IMAD.HI.U32 R3, R0, R12, RZ ;  /* 0x0000000c00037227 */ /* 0x000fe200078e00ff */
[----:B------:R-:W-:-:S03]  /*5da0*/  ISETP.GT.U32.AND P5, PT, R2, R7, PT ;  /* 0x000000070200720c */ /* 0x000fc60003fa4070 */
[----:B------:R-:W-:-:S04]  /*5db0*/  IMAD.MOV R3, RZ, RZ, -R3 ;  /* 0x000000ffff037224 */ /* 0x000fc800078e0a03 */
[----:B------:R-:W-:Y:S02]  /*5dc0*/  IMAD R12, R2, R3, R12 ;  /* 0x00000003020c7224 */ /* 0x000fe400078e020c */
[----:B------:R-:W-:-:S04]  /*5dd0*/  @!P6 IMAD.IADD R4, R4, 0x1, -R2 ;  /* 0x000000010404e824 */ /* 0x000fc800078e0a02 */
[----:B------:R-:W-:Y:S01]  /*5de0*/  @!P5 IMAD.IADD R7, R7, 0x1, -R2 ;  /* 0x000000010707d824 */ /* 0x000fe200078e0a02 */
[----:B------:R-:W-:-:S04]  /*5df0*/  ISETP.GT.U32.AND P6, PT, R2, R4, PT ;  /* 0x000000040200720c */ /* 0x000fc80003fc4070 */
[----:B------:R-:W-:Y:S02]  /*5e00*/  ISETP.GT.U32.AND P5, PT, R2, R7, PT ;  /* 0x000000070200720c */ /* 0x000fe40003fa4070 */
[----:B----4-:R-:W-:-:S07]  /*5e10*/  IABS R3, R18 ;  /* 0x0000001200037213 */ /* 0x010fce0000000000 */
[----:B------:R-:W-:-:S04]  /*5e20*/  @!P6 IMAD.IADD R4, R4, 0x1, -R2 ;  /* 0x000000010404e824 */ /* 0x000fc800078e0a02 */
[----:B------:R-:W-:Y:S02]  /*5e30*/  @!P5 IMAD.IADD R7, R7, 0x1, -R2 ;  /* 0x000000010707d824 */ /* 0x000fe400078e0a02 */
[----:B------:R-:W-:Y:S02]  /*5e40*/  @!P3 IMAD.MOV R8, RZ, RZ, -R8 ;  /* 0x000000ffff08b224 */ /* 0x000fe400078e0a08 */
[----:B------:R-:W-:Y:S01]  /*5e50*/  @!P0 IMAD.MOV R7, RZ, RZ, -R7 ;  /* 0x000000ffff078224 */ /* 0x000fe200078e0a07 */
[----:B--2---:R-:W-:-:S05]  /*5e60*/  IABS R6, R11 ;  /* 0x0000000b00067213 */ /* 0x004fca0000000000 */
[----:B------:R-:W-:Y:S01]  /*5e70*/  IMAD.HI.U32 R9, R0, R6, RZ ;  /* 0x0000000600097227 */ /* 0x000fe200078e00ff */
[----:B------:R-:W-:-:S03]  /*5e80*/  IABS R11, R10 ;  /* 0x0000000a000b7213 */ /* 0x000fc60000000000 */
[----:B------:R-:W-:-:S04]  /*5e90*/  IMAD.MOV R9, RZ, RZ, -R9 ;  /* 0x000000ffff097224 */ /* 0x000fc800078e0a09 */
[----:B------:R-:W-:Y:S01]  /*5ea0*/  IMAD R6, R2, R9, R6 ;  /* 0x0000000902067224 */ /* 0x000fe200078e0206 */
[----:B------:R-:W-:Y:S01]  /*5eb0*/  IABS R10, R19 ;  /* 0x00000013000a7213 */ /* 0x000fe20000000000 */
[----:B------:R-:W-:-:S04]  /*5ec0*/  IMAD.HI.U32 R19, R0, R3, RZ ;  /* 0x0000000300137227 */ /* 0x000fc800078e00ff */
[----:B------:R-:W-:-:S04]  /*5ed0*/  IMAD.MOV R19, RZ, RZ, -R19 ;  /* 0x000000ffff137224 */ /* 0x000fc800078e0a13 */
[----:B------:R-:W-:Y:S01]  /*5ee0*/  IMAD R3, R2, R19, R3 ;  /* 0x0000001302037224 */ /* 0x000fe200078e0203 */
[----:B-----5:R-:W-:Y:S01]  /*5ef0*/  IABS R9, R5 ;  /* 0x0000000500097213 */ /* 0x020fe20000000000 */
[----:B------:R0:W-:Y:S02]  /*5f00*/  STL [R1+0x13d4], R5 ;  /* 0x0013d40501007387 */ /* 0x0001e40000100800 */
[----:B0-----:R-:W-:Y:S02]  /*5f10*/  IMAD.MOV.U32 R5, RZ, RZ, R20 ;  /* 0x000000ffff057224 */ /* 0x001fe400078e0014 */
[----:B------:R-:W-:-:S04]  /*5f20*/  IMAD.HI.U32 R20, R0, R11, RZ ;  /* 0x0000000b00147227 */ /* 0x000fc800078e00ff */
[----:B------:R-:W-:-:S04]  /*5f30*/  IMAD.MOV R20, RZ, RZ, -R20 ;  /* 0x000000ffff147224 */ /* 0x000fc800078e0a14 */
[----:B------:R-:W-:Y:S02]  /*5f40*/  IMAD R11, R2, R20, R11 ;  /* 0x00000014020b7224 */ /* 0x000fe400078e020b */
[----:B------:R-:W2:Y:S01]  /*5f50*/  LDL.LU R20, [R1+0x10c] ;  /* 0x00010c0001147983 */ /* 0x000ea20000300800 */
[----:B------:R-:W-:Y:S02]  /*5f60*/  IMAD.MOV.U32 R19, RZ, RZ, R5 ;  /* 0x000000ffff137224 */ /* 0x000fe400078e0005 */
[----:B------:R-:W-:-:S04]  /*5f70*/  IMAD.MOV.U32 R5, RZ, RZ, R17 ;  /* 0x000000ffff057224 */ /* 0x000fc800078e0011 */
[----:B------:R-:W-:-:S05]  /*5f80*/  @!P4 IMAD.MOV R5, RZ, RZ, -R5 ;  /* 0x000000ffff05c224 */ /* 0x000fca00078e0a05 */
[----:B------:R0:W-:Y:S04]  /*5f90*/  STL [R1+0x44], R5 ;  /* 0x0000440501007387 */ /* 0x0001e80000100800 */
[----:B------:R-:W-:Y:S04]  /*5fa0*/  STL [R1+0x40], R8 ;  /* 0x0000400801007387 */ /* 0x000fe80000100800 */
[----:B------:R-:W4:Y:S01]  /*5fb0*/  LDL.LU R17, [R1+0xf0] ;  /* 0x0000f00001117983 */ /* 0x000f220000300800 */
[----:B0-----:R-:W-:-:S04]  /*5fc0*/  IMAD.MOV.U32 R5, RZ, RZ, R4 ;  /* 0x000000ffff057224 */ /* 0x001fc800078e0004 */
[----:B------:R-:W-:Y:S01]  /*5fd0*/  @!P1 IMAD.MOV R5, RZ, RZ, -R5 ;  /* 0x000000ffff059224 */ /* 0x000fe200078e0a05 */
[----:B------:R-:W-:Y:S01]  /*5fe0*/  STL [R1+0x3c], R7 ;  /* 0x00003c0701007387 */ /* 0x000fe20000100800 */
[----:B------:R-:W-:-:S03]  /*5ff0*/  IMAD.MOV.U32 R4, RZ, RZ, R19 ;  /* 0x000000ffff047224 */ /* 0x000fc600078e0013 */
[----:B------:R0:W-:Y:S04]  /*6000*/  STL [R1+0x38], R5 ;  /* 0x0000380501007387 */ /* 0x0001e80000100800 */
[----:B0-----:R-:W5:Y:S04]  /*6010*/  LDL.LU R5, [R1+0xcc] ;  /* 0x0000cc0001057983 */ /* 0x001f680000300800 */
[----:B------:R-:W3:Y:S01]  /*6020*/  LDL.LU R19, [R1+0xd0] ;  /* 0x0000d00001137983 */ /* 0x000ee20000300800 */
[----:B------:R-:W-:Y:S01]  /*6030*/  ISETP.GT.U32.AND P5, PT, R2, R15, PT ;  /* 0x0000000f0200720c */ /* 0x000fe20003fa4070 */
[----:B------:R-:W-:Y:S01]  /*6040*/  IMAD.HI.U32 R18, R0, R10, RZ ;  /* 0x0000000a00127227 */ /* 0x000fe200078e00ff */
[----:B------:R-:W-:-:S03]  /*6050*/  ISETP.GT.U32.AND P6, PT, R2, R14, PT ;  /* 0x0000000e0200720c */ /* 0x000fc60003fc4070 */
[----:B------:R-:W-:-:S04]  /*6060*/  IMAD.MOV R18, RZ, RZ, -R18 ;  /* 0x000000ffff127224 */ /* 0x000fc800078e0a12 */
[----:B------:R-:W-:-:S04]  /*6070*/  IMAD R10, R2, R18, R10 ;  /* 0x00000012020a7224 */ /* 0x000fc800078e020a */
[--C-:B------:R-:W-:Y:S02]  /*6080*/  @!P5 IMAD.IADD R15, R15, 0x1, -R2.reuse ;  /* 0x000000010f0fd824 */ /* 0x100fe400078e0a02 */
[----:B------:R-:W-:-:S03]  /*6090*/  @!P6 IMAD.IADD R14, R14, 0x1, -R2 ;  /* 0x000000010e0ee824 */ /* 0x000fc600078e0a02 */
[C---:B------:R-:W-:Y:S02]  /*60a0*/  ISETP.GT.U32.AND P4, PT, R2.reuse, R15, PT ;  /* 0x0000000f0200720c */ /* 0x040fe40003f84070 */
[----:B------:R-:W-:-:S11]  /*60b0*/  ISETP.GT.U32.AND P3, PT, R2, R14, PT ;  /* 0x0000000e0200720c */ /* 0x000fd60003f64070 */
[--C-:B------:R-:W-:Y:S01]  /*60c0*/  @!P4 IMAD.IADD R15, R15, 0x1, -R2.reuse ;  /* 0x000000010f0fc824 */ /* 0x100fe200078e0a02 */
[----:B------:R-:W-:Y:S01]  /*60d0*/  ISETP.GT.U32.AND P4, PT, R2, R11, PT ;  /* 0x0000000b0200720c */ /* 0x000fe20003f84070 */
[----:B------:R-:W-:Y:S01]  /*60e0*/  @!P3 IMAD.IADD R14, R14, 0x1, -R2 ;  /* 0x000000010e0eb824 */ /* 0x000fe200078e0a02 */
[----:B------:R-:W-:-:S11]  /*60f0*/  ISETP.GT.U32.AND P3, PT, R2, R3, PT ;  /* 0x000000030200720c */ /* 0x000fd60003f64070 */
[--C-:B------:R-:W-:Y:S02]  /*6100*/  @!P4 IMAD.IADD R11, R11, 0x1, -R2.reuse ;  /* 0x000000010b0bc824 */ /* 0x100fe400078e0a02 */
[----:B------:R-:W-:Y:S02]  /*6110*/  @!P3 IMAD.IADD R3, R3, 0x1, -R2 ;  /* 0x000000010303b824 */ /* 0x000fe400078e0a02 */
[----:B--2---:R-:W-:Y:S02]  /*6120*/  IMAD.MOV.U32 R18, RZ, RZ, R20 ;  /* 0x000000ffff127224 */ /* 0x004fe400078e0014 */
[----:B------:R-:W2:Y:S01]  /*6130*/  LDL.LU R20, [R1+0xd4] ;  /* 0x0000d40001147983 */ /* 0x000ea20000300800 */
[----:B-----5:R-:W-:-:S03]  /*6140*/  ISETP.GE.AND P4, PT, R5, RZ, PT ;  /* 0x000000ff0500720c */ /* 0x020fc60003f86270 */
[----:B------:R-:W5:Y:S01]  /*6150*/  LDL.LU R5, [R1+0x13d4] ;  /* 0x0013d40001057983 */ /* 0x000f620000300800 */
[----:B---3--:R-:W-:-:S03]  /*6160*/  ISETP.GE.AND P3, PT, R19, RZ, PT ;  /* 0x000000ff1300720c */ /* 0x008fc60003f66270 */
[----:B------:R-:W3:Y:S01]  /*6170*/  LDL.LU R19, [R1+0xd8] ;  /* 0x0000d80001137983 */ /* 0x000ee20000300800 */
[C---:B------:R-:W-:Y:S02]  /*6180*/  ISETP.GT.U32.AND P5, PT, R2.reuse, R13, PT ;  /* 0x0000000d0200720c */ /* 0x040fe40003fa4070 */
[----:B------:R-:W-:-:S11]  /*6190*/  ISETP.GT.U32.AND P6, PT, R2, R12, PT ;  /* 0x0000000c0200720c */ /* 0x000fd60003fc4070 */
[----:B------:R-:W-:-:S05]  /*61a0*/  @!P5 IMAD.IADD R13, R13, 0x1, -R2 ;  /* 0x000000010d0dd824 */ /* 0x000fca00078e0a02 */
[----:B------:R-:W-:Y:S01]  /*61b0*/  ISETP.GT.U32.AND P0, PT, R2, R13, PT ;  /* 0x0000000d0200720c */ /* 0x000fe20003f04070 */
[----:B------:R-:W-:Y:S01]  /*61c0*/  @!P6 IMAD.IADD R12, R12, 0x1, -R2 ;  /* 0x000000010c0ce824 */ /* 0x000fe200078e0a02 */
[----:B------:R-:W-:-:S11]  /*61d0*/  ISETP.GT.U32.AND P5, PT, R2, R6, PT ;  /* 0x000000060200720c */ /* 0x000fd60003fa4070 */
[----:B------:R-:W-:Y:S01]  /*61e0*/  @!P0 IMAD.IADD R13, R13, 0x1, -R2 ;  /* 0x000000010d0d8824 */ /* 0x000fe200078e0a02 */
[C---:B------:R-:W-:Y:S02]  /*61f0*/  ISETP.GT.U32.AND P0, PT, R2.reuse, R10, PT ;  /* 0x0000000a0200720c */ /* 0x040fe40003f04070 */
[----:B------:R-:W-:Y:S02]  /*6200*/  ISETP.GT.U32.AND P1, PT, R2, R12, PT ;  /* 0x0000000c0200720c */ /* 0x000fe40003f24070 */
[----:B------:R-:W-:Y:S01]  /*6210*/  ISETP.GE.AND P6, PT, R16, RZ, PT ;  /* 0x000000ff1000720c */ /* 0x000fe20003fc6270 */
[----:B------:R-:W-:Y:S01]  /*6220*/  IMAD.HI.U32 R16, R0, R9, RZ ;  /* 0x0000000900107227 */ /* 0x000fe200078e00ff */
[----:B------:R-:W-:-:S07]  /*6230*/  IABS R8, R24 ;  /* 0x0000001800087213 */ /* 0x000fce0000000000 */
[----:B------:R-:W-:Y:S02]  /*6240*/  @!P0 IMAD.IADD R10, R10, 0x1, -R2 ;  /* 0x000000010a0a8824 */ /* 0x000fe400078e0a02 */
[----:B------:R-:W-:Y:S02]  /*6250*/  IMAD.MOV R16, RZ, RZ, -R16 ;  /* 0x000000ffff107224 */ /* 0x000fe400078e0a10 */
[--C-:B------:R-:W-:Y:S01]  /*6260*/  @!P1 IMAD.IADD R12, R12, 0x1, -R2.reuse ;  /* 0x000000010c0c9824 */ /* 0x100fe200078e0a02 */
[----:B------:R-:W-:Y:S01]  /*6270*/  ISETP.GE.AND P1, PT, R4, RZ, PT ;  /* 0x000000ff0400720c */ /* 0x000fe20003f26270 */
[----:B------:R-:W-:Y:S02]  /*6280*/  @!P5 IMAD.IADD R6, R6, 0x1, -R2 ;  /* 0x000000010606d824 */ /* 0x000fe400078e0a02 */
[----:B------:R-:W-:Y:S02]  /*6290*/  IMAD R9, R2, R16, R9 ;  /* 0x0000001002097224 */ /* 0x000fe400078e0209 */
[----:B------:R-:W-:Y:S01]  /*62a0*/  IMAD.HI.U32 R16, R0, R8, RZ ;  /* 0x0000000800107227 */ /* 0x000fe200078e00ff */
[----:B------:R-:W-:-:S03]  /*62b0*/  ISETP.GT.U32.AND P5, PT, R2, R6, PT ;  /* 0x000000060200720c */ /* 0x000fc60003fa4070 */
[----:B------:R-:W-:-:S04]  /*62c0*/  IMAD.MOV R16, RZ, RZ, -R16 ;  /* 0x000000ffff107224 */ /* 0x000fc800078e0a10 */
[C---:B------:R-:W-:Y:S02]  /*62d0*/  IMAD R8, R2.reuse, R16, R8 ;  /* 0x0000001002087224 */ /* 0x040fe400078e0208 */
[----:B------:R-:W-:Y:S01]  /*62e0*/  @!P1 IMAD.MOV R13, RZ, RZ, -R13 ;  /* 0x000000ffff0d9224 */ /* 0x000fe200078e0a0d */
[C---:B------:R-:W-:Y:S01]  /*62f0*/  ISETP.GT.U32.AND P1, PT, R2.reuse, R10, PT ;  /* 0x0000000a0200720c */ /* 0x040fe20003f24070 */
[----:B------:R-:W-:Y:S01]  /*6300*/  @!P4 IMAD.MOV R12, RZ, RZ, -R12 ;  /* 0x000000ffff0cc224 */ /* 0x000fe200078e0a0c */
[----:B------:R-:W-:Y:S01]  /*6310*/  ISETP.GT.U32.AND P4, PT, R2, R8, PT ;  /* 0x000000080200720c */ /* 0x000fe20003f84070 */
[----:B------:R-:W-:Y:S02]  /*6320*/  @!P5 IMAD.IADD R6, R6, 0x1, -R2 ;  /* 0x000000010606d824 */ /* 0x000fe400078e0a02 */
[----:B------:R-:W-:Y:S02]  /*6330*/  @!P2 IMAD.MOV R15, RZ, RZ, -R15 ;  /* 0x000000ffff0fa224 */ /* 0x000fe400078e0a0f */
[----:B------:R-:W-:-:S02]  /*6340*/  @!P6 IMAD.MOV R14, RZ, RZ, -R14 ;  /* 0x000000ffff0ee224 */ /* 0x000fc400078e0a0e */
[----:B------:R-:W-:Y:S01]  /*6350*/  @!P3 IMAD.MOV R6, RZ, RZ, -R6 ;  /* 0x000000ffff06b224 */ /* 0x000fe200078e0a06 */
[----:B------:R-:W-:-:S03]  /*6360*/  IABS R7, R22 ;  /* 0x0000001600077213 */ /* 0x000fc60000000000 */
[--C-:B------:R-:W-:Y:S02]  /*6370*/  @!P1 IMAD.IADD R10, R10, 0x1, -R2.reuse ;  /* 0x000000010a0a9824 */ /* 0x100fe400078e0a02 */
[----:B------:R-:W-:Y:S01]  /*6380*/  @!P4 IMAD.IADD R8, R8, 0x1, -R2 ;  /* 0x000000010808c824 */ /* 0x000fe200078e0a02 */
[----:B------:R-:W-:Y:S02]  /*6390*/  ISETP.GE.AND P4, PT, R22, RZ, PT ;  /* 0x000000ff1600720c */ /* 0x000fe40003f86270 */
[----:B--2---:R-:W-:Y:S02]  /*63a0*/  ISETP.GE.AND P0, PT, R20, RZ, PT ;  /* 0x000000ff1400720c */ /* 0x004fe40003f06270 */
[----:B------:R-:W2:Y:S04]  /*63b0*/  LDL.LU R20, [R1+0xdc] ;  /* 0x0000dc0001147983 */ /* 0x000ea80000300800 */
[----:B------:R-:W-:Y:S04]  /*63c0*/  STL [R1+0x34], R15 ;  /* 0x0000340f01007387 */ /* 0x000fe80000100800 */
[----:B------:R-:W-:Y:S04]  /*63d0*/  STL [R1+0x30], R14 ;  /* 0x0000300e01007387 */ /* 0x000fe80000100800 */
[----:B------:R0:W-:Y:S04]  /*63e0*/  STL [R1+0x2c], R13 ;  /* 0x00002c0d01007387 */ /* 0x0001e80000100800 */
[----:B------:R-:W-:Y:S04]  /*63f0*/  STL [R1+0x28], R12 ;  /* 0x0000280c01007387 */ /* 0x000fe80000100800 */
[----:B------:R-:W-:Y:S01]  /*6400*/  STL [R1+0xf8], R6 ;  /* 0x0000f80601007387 */ /* 0x000fe20000100800 */
[----:B-----5:R-:W-:-:S03]  /*6410*/  ISETP.GE.AND P1, PT, R5, RZ, PT ;  /* 0x000000ff0500720c */ /* 0x020fc60003f26270 */
[----:B------:R-:W5:Y:S01]  /*6420*/  LDL.LU R5, [R1+0x13d0] ;  /* 0x0013d00001057983 */ /* 0x000f620000300800 */
[----:B---3--:R-:W-:-:S03]  /*6430*/  ISETP.GE.AND P3, PT, R19, RZ, PT ;  /* 0x000000ff1300720c */ /* 0x008fc60003f66270 */
[----:B------:R-:W3:Y:S04]  /*6440*/  LDL.LU R19, [R1+0x1a4] ;  /* 0x0001a40001137983 */ /* 0x000ee80000300800 */
[----:B------:R-:W4:Y:S01]  /*6450*/  LDL.LU R22, [R1+0x1a8] ;  /* 0x0001a80001167983 */ /* 0x000f220000300800 */
[----:B------:R-:W-:Y:S01]  /*6460*/  ISETP.GT.U32.AND P5, PT, R2, R9, PT ;  /* 0x000000090200720c */ /* 0x000fe20003fa4070 */
[----:B------:R-:W-:Y:S01]  /*6470*/  IMAD.HI.U32 R4, R0, R7, RZ ;  /* 0x0000000700047227 */ /* 0x000fe200078e00ff */
[----:B------:R-:W-:-:S11]  /*6480*/  ISETP.GT.U32.AND P2, PT, R2, R11, PT ;  /* 0x0000000b0200720c */ /* 0x000fd60003f44070 */
[----:B------:R-:W-:Y:S01]  /*6490*/  @!P5 IMAD.IADD R9, R9, 0x1, -R2 ;  /* 0x000000010909d824 */ /* 0x000fe200078e0a02 */
[----:B------:R-:W-:-:S04]  /*64a0*/  ISETP.GT.U32.AND P5, PT, R2, R3, PT ;  /* 0x000000030200720c */ /* 0x000fc80003fa4070 */
[----:B------:R-:W-:Y:S01]  /*64b0*/  ISETP.GT.U32.AND P6, PT, R2, R9, PT ;  /* 0x000000090200720c */ /* 0x000fe20003fc4070 */
[----:B------:R-:W-:-:S04]  /*64c0*/  IMAD.MOV R4, RZ, RZ, -R4 ;  /* 0x000000ffff047224 */ /* 0x000fc800078e0a04 */
[----:B------:R-:W-:-:S04]  /*64d0*/  IMAD R7, R2, R4, R7 ;  /* 0x0000000402077224 */ /* 0x000fc800078e0207 */
[--C-:B------:R-:W-:Y:S02]  /*64e0*/  @!P5 IMAD.IADD R3, R3, 0x1, -R2.reuse ;  /* 0x000000010303d824 */ /* 0x100fe400078e0a02 */
[--C-:B------:R-:W-:Y:S02]  /*64f0*/  @!P2 IMAD.IADD R11, R11, 0x1, -R2.reuse ;  /* 0x000000010b0ba824 */ /* 0x100fe400078e0a02 */
[----:B------:R-:W-:Y:S01]  /*6500*/  @!P6 IMAD.IADD R9, R9, 0x1, -R2 ;  /* 0x000000010909e824 */ /* 0x000fe200078e0a02 */
[----:B------:R-:W-:Y:S02]  /*6510*/  ISETP.GE.AND P6, PT, R24, RZ, PT ;  /* 0x000000ff1800720c */ /* 0x000fe40003fc6270 */
[----:B------:R-:W-:Y:S01]  /*6520*/  ISETP.GT.U32.AND P2, PT, R2, R7, PT ;  /* 0x000000070200720c */ /* 0x000fe20003f44070 */
[----:B------:R-:W5:Y:S01]  /*6530*/  LDL.LU R24, [R1+0x1cc] ;  /* 0x0001cc0001187983 */ /* 0x000f620000300800 */
[----:B0-----:R-:W-:Y:S02]  /*6540*/  IMAD.MOV.U32 R13, RZ, RZ, R3 ;  /* 0x000000ffff0d7224 */ /* 0x001fe400078e0003 */
[----:B------:R-:W-:-:S02]  /*6550*/  @!P0 IMAD.MOV R11, RZ, RZ, -R11 ;  /* 0x000000ffff0b8224 */ /* 0x000fc400078e0a0b */
[----:B------:R-:W-:Y:S02]  /*6560*/  @!P3 IMAD.MOV R13, RZ, RZ, -R13 ;  /* 0x000000ffff0db224 */ /* 0x000fe400078e0a0d */
[----:B------:R-:W-:-:S05]  /*6570*/  @!P1 IMAD.MOV R9, RZ, RZ, -R9 ;  /* 0x000000ffff099224 */ /* 0x000fca00078e0a09 */
[----:B------:R-:W-:-:S05]  /*6580*/  @!P2 IMAD.IADD R7, R7, 0x1, -R2 ;  /* 0x000000010707a824 */ /* 0x000fca00078e0a02 */
[----:B------:R-:W-:-:S13]  /*6590*/  ISETP.GT.U32.AND P3, PT, R2, R7, PT ;  /* 0x000000070200720c */ /* 0x000fda0003f64070 */
[----:B------:R-:W-:Y:S01]  /*65a0*/  @!P3 IMAD.IADD R7, R7, 0x1, -R2 ;  /* 0x000000010707b824 */ /* 0x000fe200078e0a02 */
[----:B--2---:R-:W-:Y:S02]  /*65b0*/  ISETP.GE.AND P5, PT, R20, RZ, PT ;  /* 0x000000ff1400720c */ /* 0x004fe40003fa6270 */
[----:B------:R-:W2:Y:S04]  /*65c0*/  LDL.LU R20, [R1+0x1a0] ;  /* 0x0001a00001147983 */ /* 0x000ea80000300800 */
[----:B------:R-:W-:Y:S07]  /*65d0*/  STL [R1+0xe0], R11 ;  /* 0x0000e00b01007387 */ /* 0x000fee0000100800 */
[----:B------:R-:W-:Y:S01]  /*65e0*/  @!P5 IMAD.MOV R10, RZ, RZ, -R10 ;  /* 0x000000ffff0ad224 */ /* 0x000fe200078e0a0a */
[----:B------:R-:W-:Y:S04]  /*65f0*/  STL [R1+0xe4], R13 ;  /* 0x0000e40d01007387 */ /* 0x000fe80000100800 */
[----:B------:R0:W-:Y:S04]  /*6600*/  STL [R1+0xec], R10 ;  /* 0x0000ec0a01007387 */ /* 0x0001e80000100800 */
[----:B------:R1:W-:Y:S04]  /*6610*/  STL [R1+0xf4], R9 ;  /* 0x0000f40901007387 */ /* 0x0003e80000100800 */
[----:B------:R-:W2:Y:S04]  /*6620*/  LDL.LU R15, [R1+0x1dc] ;  /* 0x0001dc00010f7983 */ /* 0x000ea80000300800 */
[----:B------:R-:W2:Y:S01]  /*6630*/  LDL.LU R16, [R1+0x1e0] ;  /* 0x0001e00001107983 */ /* 0x000ea20000300800 */
[----:B----4-:R-:W-:-:S02]  /*6640*/  ISETP.GE.AND P3, PT, R22, RZ, PT ;  /* 0x000000ff1600720c */ /* 0x010fc40003f66270 */
[----:B------:R-:W-:Y:S02]  /*6650*/  IABS R14, R22 ;  /* 0x00000016000e7213 */ /* 0x000fe40000000000 */
[----:B------:R-:W4:Y:S01]  /*6660*/  LDL.LU R22, [R1+0x1f0] ;  /* 0x0001f00001167983 */ /* 0x000f220000300800 */
[----:B------:R-:W-:Y:S02]  /*6670*/  ISETP.GT.U32.AND P0, PT, R2, R8, PT ;  /* 0x000000080200720c */ /* 0x000fe40003f04070 */
[----:B------:R-:W-:Y:S01]  /*6680*/  IABS R4, R17 ;  /* 0x0000001100047213 */ /* 0x000fe20000000000 */
[----:B0-----:R-:W-:-:S04]  /*6690*/  IMAD.MOV.U32 R10, RZ, RZ, R7 ;  /* 0x000000ffff0a7224 */ /* 0x001fc800078e0007 */
[----:B------:R-:W-:-:S06]  /*66a0*/  IMAD.HI.U32 R12, R0, R4, RZ ;  /* 0x00000004000c7227 */ /* 0x000fcc00078e00ff */
[----:B------:R-:W-:-:S04]  /*66b0*/  @!P0 IMAD.IADD R8, R8, 0x1, -R2 ;  /* 0x0000000108088824 */ /* 0x000fc800078e0a02 */
[----:B-1----:R-:W-:Y:S02]  /*66c0*/  IMAD.MOV.U32 R9, RZ, RZ, R8 ;  /* 0x000000ffff097224 */ /* 0x002fe400078e0008 */
[----:B------:R-:W-:Y:S02]  /*66d0*/  IMAD.MOV R12, RZ, RZ, -R12 ;  /* 0x000000ffff0c7224 */ /* 0x000fe400078e0a0c */
[----:B------:R-:W-:Y:S02]  /*66e0*/  @!P6 IMAD.MOV R9, RZ, RZ, -R9 ;  /* 0x000000ffff09e224 */ /* 0x000fe400078e0a09 */
[----:B------:R-:W-:Y:S02]  /*66f0*/  @!P4 IMAD.MOV R10, RZ, RZ, -R10 ;  /* 0x000000ffff0ac224 */ /* 0x000fe400078e0a0a */
[----:B------:R-:W-:Y:S01]  /*6700*/  IMAD R4, R2, R12, R4 ;  /* 0x0000000c02047224 */ /* 0x000fe200078e0204 */
[----:B------:R0:W-:Y:S01]  /*6710*/  STL [R1+0xf0], R9 ;  /* 0x0000f00901007387 */ /* 0x0001e20000100800 */
[----:B------:R-:W-:-:S03]  /*6720*/  ISETP.GE.AND P2, PT, R17, RZ, PT ;  /* 0x000000ff1100720c */ /* 0x000fc60003f46270 */
[----:B------:R1:W-:Y:S01]  /*6730*/  STL [R1+0xe8], R10 ;  /* 0x0000e80a01007387 */ /* 0x0003e20000100800 */
[----:B------:R-:W-:-:S03]  /*6740*/  IABS R6, R18 ;  /* 0x0000001200067213 */ /* 0x000fc60000000000 */
[----:B------:R-:W4:Y:S01]  /*6750*/  LDL.LU R17, [R1+0x1f8] ;  /* 0x0001f80001117983 */ /* 0x000f220000300800 */
[----:B------:R-:W-:Y:S01]  /*6760*/  ISETP.GT.U32.AND P5, PT, R2, R4, PT ;  /* 0x000000040200720c */ /* 0x000fe20003fa4070 */
[----:B------:R-:W-:-:S04]  /*6770*/  IMAD.HI.U32 R3, R0, R6, RZ ;  /* 0x0000000600037227 */ /* 0x000fc800078e00ff */
[----:B------:R-:W-:-:S04]  /*6780*/  IMAD.MOV R3, RZ, RZ, -R3 ;  /* 0x000000ffff037224 */ /* 0x000fc800078e0a03 */
[----:B------:R-:W-:Y:S01]  /*6790*/  IMAD R6, R2, R3, R6 ;  /* 0x0000000302067224 */ /* 0x000fe200078e0206 */
[----:B---3--:R-:W-:-:S03]  /*67a0*/  IABS R3, R19 ;  /* 0x0000001300037213 */ /* 0x008fc60000000000 */
[----:B------:R-:W-:Y:S01]  /*67b0*/  @!P5 IMAD.IADD R4, R4, 0x1, -R2 ;  /* 0x000000010404d824 */ /* 0x000fe200078e0a02 */
[----:B------:R-:W-:Y:S01]  /*67c0*/  ISETP.GE.AND P1, PT, R18, RZ, PT ;  /* 0x000000ff1200720c */ /* 0x000fe20003f26270 */
[----:B------:R-:W-:Y:S01]  /*67d0*/  IMAD.HI.U32 R8, R0, R3, RZ ;  /* 0x0000000300087227 */ /* 0x000fe200078e00ff */
[----:B------:R-:W3:Y:S02]  /*67e0*/  LDL.LU R18, [R1+0x1fc] ;  /* 0x0001fc0001127983 */ /* 0x000ee40000300800 */
[C---:B------:R-:W-:Y:S01]  /*67f0*/  ISETP.GT.U32.AND P6, PT, R2.reuse, R4, PT ;  /* 0x000000040200720c */ /* 0x040fe20003fc4070 */
[----:B------:R-:W-:Y:S01]  /*6800*/  IMAD.MOV R7, RZ, RZ, -R8 ;  /* 0x000000ffff077224 */ /* 0x000fe200078e0a08 */
[----:B------:R-:W-:-:S03]  /*6810*/  ISETP.GT.U32.AND P5, PT, R2, R6, PT ;  /* 0x000000060200720c */ /* 0x000fc60003fa4070 */
[----:B------:R-:W-:-:S08]  /*6820*/  IMAD R3, R2, R7, R3 ;  /* 0x0000000702037224 */ /* 0x000fd000078e0203 */
[--C-:B------:R-:W-:Y:S01]  /*6830*/  @!P6 IMAD.IADD R4, R4, 0x1, -R2.reuse ;  /* 0x000000010404e824 */ /* 0x100fe200078e0a02 */
[----:B------:R-:W-:Y:S01]  /*6840*/  ISETP.GT.U32.AND P6, PT, R2, R3, PT ;  /* 0x000000030200720c */ /* 0x000fe20003fc4070 */
[----:B------:R-:W-:Y:S01]  /*6850*/  @!P5 IMAD.IADD R6, R6, 0x1, -R2 ;  /* 0x000000010606d824 */ /* 0x000fe200078e0a02 */
[----:B-----5:R-:W-:-:S04]  /*6860*/  IABS R12, R24 ;  /* 0x00000018000c7213 */ /* 0x020fc80000000000 */
[----:B------:R-:W-:Y:S01]  /*6870*/  ISETP.GT.U32.AND P5, PT, R2, R6, PT ;  /* 0x000000060200720c */ /* 0x000fe20003fa4070 */
[----:B0-----:R-:W-:-:S06]  /*6880*/  IMAD.HI.U32 R9, R0, R14, RZ ;  /* 0x0000000e00097227 */ /* 0x001fcc00078e00ff */
[----:B------:R-:W-:Y:S02]  /*6890*/  @!P6 IMAD.IADD R3, R3, 0x1, -R2 ;  /* 0x000000010303e824 */ /* 0x000fe400078e0a02 */
[----:B------:R-:W-:Y:S02]  /*68a0*/  IMAD.MOV R9, RZ, RZ, -R9 ;  /* 0x000000ffff097224 */ /* 0x000fe400078e0a09 */
[----:B------:R-:W-:Y:S01]  /*68b0*/  IMAD.HI.U32 R7, R0, R12, RZ ;  /* 0x0000000c00077227 */ /* 0x000fe200078e00ff */
[----:B------:R-:W-:-:S03]  /*68c0*/  ISETP.GT.U32.AND P6, PT, R2, R3, PT ;  /* 0x000000030200720c */ /* 0x000fc60003fc4070 */
[----:B------:R-:W-:Y:S02]  /*68d0*/  IMAD R14, R2, R9, R14 ;  /* 0x00000009020e7224 */ /* 0x000fe400078e020e */
[----:B------:R-:W-:Y:S02]  /*68e0*/  IMAD.MOV R7, RZ, RZ, -R7 ;  /* 0x000000ffff077224 */ /* 0x000fe400078e0a07 */
[----:B------:R-:W-:Y:S01]  /*68f0*/  @!P5 IMAD.IADD R6, R6, 0x1, -R2 ;  /* 0x000000010606d824 */ /* 0x000fe200078e0a02 */
[----:B------:R-:W-:Y:S01]  /*6900*/  ISETP.GE.AND P0, PT, R19, RZ, PT ;  /* 0x000000ff1300720c */ /* 0x000fe20003f06270 */
[----:B------:R-:W-:Y:S01]  /*6910*/  IMAD R12, R2, R7, R12 ;  /* 0x00000007020c7224 */ /* 0x000fe200078e020c */
[----:B------:R-:W5:Y:S01]  /*6920*/  LDL.LU R19, [R1+0x200] ;  /* 0x0002000001137983 */ /* 0x000f620000300800 */
[----:B-1----:R-:W-:Y:S02]  /*6930*/  IMAD.MOV.U32 R10, RZ, RZ, R6 ;  /* 0x000000ffff0a7224 */ /* 0x002fe400078e0006 */
[----:B------:R-:W-:-:S02]  /*6940*/  @!P6 IMAD.IADD R3, R3, 0x1, -R2 ;  /* 0x000000010303e824 */ /* 0x000fc400078e0a02 */
[----:B------:R-:W-:Y:S01]  /*6950*/  @!P1 IMAD.MOV R10, RZ, RZ, -R10 ;  /* 0x000000ffff0a9224 */ /* 0x000fe200078e0a0a */
[----:B------:R-:W-:Y:S02]  /*6960*/  ISETP.GE.AND P6, PT, R24, RZ, PT ;  /* 0x000000ff1800720c */ /* 0x000fe40003fc6270 */
[----:B--2---:R-:W-:-:S05]  /*6970*/  IABS R13, R20 ;  /* 0x00000014000d7213 */ /* 0x004fca0000000000 */
[----:B------:R-:W-:Y:S01]  /*6980*/  IMAD.HI.U32 R8, R0, R13, RZ ;  /* 0x0000000d00087227 */ /* 0x000fe200078e00ff */
[----:B------:R-:W-:-:S03]  /*6990*/  ISETP.GE.AND P4, PT, R20, RZ, PT ;  /* 0x000000ff1400720c */ /* 0x000fc60003f86270 */
[----:B------:R-:W-:Y:S02]  /*69a0*/  IMAD.MOV R8, RZ, RZ, -R8 ;  /* 0x000000ffff087224 */ /* 0x000fe400078e0a08 */
[----:B------:R-:W-:Y:S02]  /*69b0*/  IMAD.MOV.U32 R20, RZ, RZ, R4 ;  /* 0x000000ffff147224 */ /* 0x000fe400078e0004 */
[----:B------:R-:W-:Y:S02]  /*69c0*/  IMAD R13, R2, R8, R13 ;  /* 0x00000008020d7224 */ /* 0x000fe400078e020d */
[----:B------:R-:W-:-:S03]  /*69d0*/  @!P2 IMAD.MOV R20, RZ, RZ, -R20 ;  /* 0x000000ffff14a224 */ /* 0x000fc600078e0a14 */
[----:B------:R-:W-:Y:S02]  /*69e0*/  ISETP.GT.U32.AND P2, PT, R2, R13, PT ;  /* 0x0000000d0200720c */ /* 0x000fe40003f44070 */
[----:B------:R-:W-:-:S05]  /*69f0*/  IABS R9, R15 ;  /* 0x0000000f00097213 */ /* 0x000fca0000000000 */
[----:B------:R-:W-:Y:S01]  /*6a00*/  IMAD.HI.U32 R7, R0, R9, RZ ;  /* 0x0000000900077227 */ /* 0x000fe200078e00ff */
[----:B------:R0:W-:Y:S03]  /*6a10*/  STL [R1+0xd8], R20 ;  /* 0x0000d81401007387 */ /* 0x0001e60000100800 */
[----:B------:R-:W-:Y:S01]  /*6a20*/  IMAD.MOV R7, RZ, RZ, -R7 ;  /* 0x000000ffff077224 */ /* 0x000fe200078e0a07 */
[----:B------:R-:W-:Y:S03]  /*6a30*/  STL [R1+0xb0], R10 ;  /* 0x0000b00a01007387 */ /* 0x000fe60000100800 */
[----:B------:R-:W-:Y:S02]  /*6a40*/  IMAD R9, R2, R7, R9 ;  /* 0x0000000702097224 */ /* 0x000fe400078e0209 */
[----:B------:R-:W-:Y:S01]  /*6a50*/  IMAD.MOV.U32 R7, RZ, RZ, R3 ;  /* 0x000000ffff077224 */ /* 0x000fe200078e0003 */
[----:B0-----:R-:W2:Y:S01]  /*6a60*/  LDL.LU R20, [R1+0x204] ;  /* 0x0002040001147983 */ /* 0x001ea20000300800 */
[----:B------:R-:W-:-:S02]  /*6a70*/  @!P2 IMAD.IADD R13, R13, 0x1, -R2 ;  /* 0x000000010d0da824 */ /* 0x000fc400078e0a02 */
[----:B------:R-:W-:-:S03]  /*6a80*/  @!P0 IMAD.MOV R7, RZ, RZ, -R7 ;  /* 0x000000ffff078224 */ /* 0x000fc600078e0a07 */
[----:B------:R-:W-:Y:S02]  /*6a90*/  ISETP.GT.U32.AND P0, PT, R2, R13, PT ;  /* 0x0000000d0200720c */ /* 0x000fe40003f04070 */
[----:B----4-:R-:W-:Y:S01]  /*6aa0*/  IABS R8, R22 ;  /* 0x0000001600087213 */ /* 0x010fe20000000000 */
[----:B------:R3:W-:Y:S04]  /*6ab0*/  STL [R1+0x98], R7 ;  /* 0x0000980701007387 */ /* 0x0007e80000100800 */
[----:B------:R-:W-:Y:S01]  /*6ac0*/  IMAD.HI.U32 R6, R0, R8, RZ ;  /* 0x0000000800067227 */ /* 0x000fe200078e00ff */
[----:B------:R-:W4:Y:S03]  /*6ad0*/  LDL.LU R24, [R1+0x208] ;  /* 0x0002080001187983 */ /* 0x000f260000300800 */
[----:B------:R-:W-:-:S04]  /*6ae0*/  IMAD.MOV R6, RZ, RZ, -R6 ;  /* 0x000000ffff067224 */ /* 0x000fc800078e0a06 */
[----:B------:R-:W-:Y:S02]  /*6af0*/  IMAD R8, R2, R6, R8 ;  /* 0x0000000602087224 */ /* 0x000fe400078e0208 */
[----:B------:R-:W-:-:S03]  /*6b00*/  @!P0 IMAD.IADD R13, R13, 0x1, -R2 ;  /* 0x000000010d0d8824 */ /* 0x000fc600078e0a02 */
[----:B------:R-:W-:-:S13]  /*6b10*/  ISETP.GT.U32.AND P0, PT, R2, R8, PT ;  /* 0x000000080200720c */ /* 0x000fda0003f04070 */
[----:B------:R-:W-:Y:S01]  /*6b20*/  @!P0 IMAD.IADD R8, R8, 0x1, -R2 ;  /* 0x0000000108088824 */ /* 0x000fe200078e0a02 */
[----:B------:R-:W-:Y:S02]  /*6b30*/  ISETP.GE.AND P0, PT, R22, RZ, PT ;  /* 0x000000ff1600720c */ /* 0x000fe40003f06270 */
[----:B------:R-:W4:Y:S01]  /*6b40*/  LDL.LU R22, [R1+0x20c] ;  /* 0x00020c0001167983 */ /* 0x000f220000300800 */
[----:B------:R-:W-:Y:S02]  /*6b50*/  ISETP.GT.U32.AND P5, PT, R2, R14, PT ;  /* 0x0000000e0200720c */ /* 0x000fe40003fa4070 */
[----:B------:R-:W-:-:S05]  /*6b60*/  IABS R11, R16 ;  /* 0x00000010000b7213 */ /* 0x000fca0000000000 */
[----:B------:R-:W-:-:S06]  /*6b70*/  IMAD.HI.U32 R4, R0, R11, RZ ;  /* 0x0000000b00047227 */ /* 0x000fcc00078e00ff */
[----:B------:R-:W-:-:S05]  /*6b80*/  @!P5 IMAD.IADD R14, R14, 0x1, -R2 ;  /* 0x000000010e0ed824 */ /* 0x000fca00078e0a02 */
[C---:B------:R-:W-:Y:S01]  /*6b90*/  ISETP.GT.U32.AND P2, PT, R2.reuse, R14, PT ;  /* 0x0000000e0200720c */ /* 0x040fe20003f44070 */
[----:B------:R-:W-:Y:S01]  /*6ba0*/  IMAD.MOV R4, RZ, RZ, -R4 ;  /* 0x000000ffff047224 */ /* 0x000fe200078e0a04 */
[----:B------:R-:W-:Y:S02]  /*6bb0*/  IABS R3, R17 ;  /* 0x0000001100037213 */ /* 0x000fe40000000000 */
[C---:B------:R-:W-:Y:S01]  /*6bc0*/  ISETP.GT.U32.AND P1, PT, R2.reuse, R12, PT ;  /* 0x0000000c0200720c */ /* 0x040fe20003f24070 */
[C---:B------:R-:W-:Y:S02]  /*6bd0*/  IMAD R11, R2.reuse, R4, R11 ;  /* 0x00000004020b7224 */ /* 0x040fe400078e020b */
[----:B------:R-:W-:Y:S01]  /*6be0*/  IMAD.MOV.U32 R6, RZ, RZ, R3 ;  /* 0x000000ffff067224 */ /* 0x000fe200078e0003 */
[----:B------:R-:W-:-:S03]  /*6bf0*/  ISETP.GT.U32.AND P5, PT, R2, R9, PT ;  /* 0x000000090200720c */ /* 0x000fc60003fa4070 */
[----:B------:R-:W-:-:S04]  /*6c00*/  IMAD.HI.U32 R4, R0, R6, RZ ;  /* 0x0000000600047227 */ /* 0x000fc800078e00ff */
[----:B------:R-:W-:Y:S01]  /*6c10*/  @!P2 IMAD.IADD R14, R14, 0x1, -R2 ;  /* 0x000000010e0ea824 */ /* 0x000fe200078e0a02 */
[----:B------:R-:W-:Y:S01]  /*6c20*/  ISETP.GT.U32.AND P2, PT, R2, R11, PT ;  /* 0x0000000b0200720c */ /* 0x000fe20003f44070 */
[----:B------:R-:W-:Y:S02]  /*6c30*/  IMAD.MOV R4, RZ, RZ, -R4 ;  /* 0x000000ffff047224 */ /* 0x000fe400078e0a04 */
[----:B------:R-:W-:Y:S02]  /*6c40*/  @!P1 IMAD.IADD R12, R12, 0x1, -R2 ;  /* 0x000000010c0c9824 */ /* 0x000fe400078e0a02 */
[C---:B------:R-:W-:Y:S01]  /*6c50*/  IMAD R6, R2.reuse, R4, R6 ;  /* 0x0000000402067224 */ /* 0x040fe200078e0206 */
[----:B---3--:R-:W-:Y:S01]  /*6c60*/  IABS R7, R18 ;  /* 0x0000001200077213 */ /* 0x008fe20000000000 */
[----:B------:R-:W-:Y:S01]  /*6c70*/  @!P5 IMAD.IADD R9, R9, 0x1, -R2 ;  /* 0x000000010909d824 */ /* 0x000fe200078e0a02 */
[----:B------:R-:W-:-:S05]  /*6c80*/  ISETP.GT.U32.AND P1, PT, R2, R12, PT ;  /* 0x0000000c0200720c */ /* 0x000fca0003f24070 */
[----:B------:R-:W-:Y:S01]  /*6c90*/  @!P2 IMAD.IADD R11, R11, 0x1, -R2 ;  /* 0x000000010b0ba824 */ /* 0x000fe200078e0a02 */
[----:B------:R-:W-:Y:S01]  /*6ca0*/  ISETP.GT.U32.AND P2, PT, R2, R6, PT ;  /* 0x000000060200720c */ /* 0x000fe20003f44070 */
[----:B------:R-:W-:Y:S01]  /*6cb0*/  IMAD.HI.U32 R4, R0, R7, RZ ;  /* 0x0000000700047227 */ /* 0x000fe200078e00ff */
[----:B------:R-:W-:-:S03]  /*6cc0*/  ISETP.GT.U32.AND P5, PT, R2, R9, PT ;  /* 0x000000090200720c */ /* 0x000fc60003fa4070 */
[----:B------:R-:W-:Y:S02]  /*6cd0*/  IMAD.MOV R4, RZ, RZ, -R4 ;  /* 0x000000ffff047224 */ /* 0x000fe400078e0a04 */
[----:B------:R-:W-:Y:S02]  /*6ce0*/  @!P1 IMAD.IADD R12, R12, 0x1, -R2 ;  /* 0x000000010c0c9824 */ /* 0x000fe400078e0a02 */
[----:B------:R-:W-:Y:S01]  /*6cf0*/  IMAD R7, R2, R4, R7 ;  /* 0x0000000402077224 */ /* 0x000fe200078e0207 */
[----:B------:R-:W-:Y:S01]  /*6d00*/  ISETP.GE.AND P1, PT, R15, RZ, PT ;  /* 0x000000ff0f00720c */ /* 0x000fe20003f26270 */
[----:B------:R-:W-:Y:S02]  /*6d10*/  @!P6 IMAD.MOV R12, RZ, RZ, -R12 ;  /* 0x000000ffff0ce224 */ /* 0x000fe400078e0a0c */
[--C-:B------:R-:W-:Y:S01]  /*6d20*/  @!P2 IMAD.IADD R6, R6, 0x1, -R2.reuse ;  /* 0x000000010606a824 */ /* 0x100fe200078e0a02 */
[C---:B------:R-:W-:Y:S01]  /*6d30*/  ISETP.GT.U32.AND P2, PT, R2.reuse, R11, PT ;  /* 0x0000000b0200720c */ /* 0x040fe20003f44070 */
[----:B------:R-:W-:Y:S01]  /*6d40*/  @!P5 IMAD.IADD R9, R9, 0x1, -R2 ;  /* 0x000000010909d824 */ /* 0x000fe200078e0a02 */
[----:B------:R-:W-:Y:S01]  /*6d50*/  ISETP.GT.U32.AND P6, PT, R2, R7, PT ;  /* 0x000000070200720c */ /* 0x000fe20003fc4070 */
[----:B------:R-:W-:Y:S01]  /*6d60*/  @!P3 IMAD.MOV R14, RZ, RZ, -R14 ;  /* 0x000000ffff0eb224 */ /* 0x000fe200078e0a0e */
[----:B------:R-:W-:Y:S01]  /*6d70*/  ISETP.GE.AND P5, PT, R16, RZ, PT ;  /* 0x000000ff1000720c */ /* 0x000fe20003fa6270 */
[----:B------:R-:W-:Y:S01]  /*6d80*/  @!P4 IMAD.MOV R13, RZ, RZ, -R13 ;  /* 0x000000ffff0dc224 */ /* 0x000fe200078e0a0d */
[----:B------:R-:W-:-:S02]  /*6d90*/  ISETP.GT.U32.AND P4, PT, R2, R8, PT ;  /* 0x000000080200720c */ /* 0x000fc40003f84070 */
[----:B------:R-:W-:Y:S01]  /*6da0*/  STL [R1+0x20], R14 ;  /* 0x0000200e01007387 */ /* 0x000fe20000100800 */
[----:B------:R-:W-:-:S03]  /*6db0*/  ISETP.GT.U32.AND P3, PT, R2, R6, PT ;  /* 0x000000060200720c */ /* 0x000fc60003f64070 */
[----:B------:R0:W-:Y:S01]  /*6dc0*/  STL [R1+0x1c], R13 ;  /* 0x00001c0d01007387 */ /* 0x0001e20000100800 */
[--C-:B------:R-:W-:Y:S02]  /*6dd0*/  @!P2 IMAD.IADD R11, R11, 0x1, -R2.reuse ;  /* 0x000000010b0ba824 */ /* 0x100fe400078e0a02 */
[----:B------:R-:W-:Y:S02]  /*6de0*/  @!P6 IMAD.IADD R7, R7, 0x1, -R2 ;  /* 0x000000010707e824 */ /* 0x000fe400078e0a02 */
[----:B0-----:R-:W-:-:S04]  /*6df0*/  IMAD.MOV.U32 R13, RZ, RZ, R9 ;  /* 0x000000ffff0d7224 */ /* 0x001fc800078e0009 */
[----:B------:R-:W-:Y:S01]  /*6e00*/  @!P1 IMAD.MOV R13, RZ, RZ, -R13 ;  /* 0x000000ffff0d9224 */ /* 0x000fe200078e0a0d */
[----:B------:R-:W-:Y:S01]  /*6e10*/  ISETP.GE.AND P1, PT, R17, RZ, PT ;  /* 0x000000ff1100720c */ /* 0x000fe20003f26270 */
[----:B------:R-:W-:Y:S01]  /*6e20*/  @!P5 IMAD.MOV R11, RZ, RZ, -R11 ;  /* 0x000000ffff0bd224 */ /* 0x000fe200078e0a0b */
[----:B------:R-:W-:Y:S01]  /*6e30*/  STL [R1+0x18], R12 ;  /* 0x0000180c01007387 */ /* 0x000fe20000100800 */
[----:B------:R-:W-:Y:S01]  /*6e40*/  @!P4 IMAD.IADD R8, R8, 0x1, -R2 ;  /* 0x000000010808c824 */ /* 0x000fe200078e0a02 */
[----:B------:R-:W-:Y:S02]  /*6e50*/  ISETP.GT.U32.AND P6, PT, R2, R7, PT ;  /* 0x000000070200720c */ /* 0x000fe40003fc4070 */
[----:B------:R-:W-:Y:S01]  /*6e60*/  STL [R1+0x8c], R13 ;  /* 0x00008c0d01007387 */ /* 0x000fe20000100800 */
[----:B------:R-:W-:-:S03]  /*6e70*/  ISETP.GE.AND P4, PT, R18, RZ, PT ;  /* 0x000000ff1200720c */ /* 0x000fc60003f86270 */
[----:B------:R-:W3:Y:S01]  /*6e80*/  LDL.LU R17, [R1+0x210] ;  /* 0x0002100001117983 */ /* 0x000ee20000300800 */
[----:B------:R-:W-:-:S03]  /*6e90*/  @!P3 IMAD.IADD R6, R6, 0x1, -R2 ;  /* 0x000000010606b824 */ /* 0x000fc600078e0a02 */
[----:B------:R0:W-:Y:S01]  /*6ea0*/  STL [R1+0x6c], R11 ;  /* 0x00006c0b01007387 */ /* 0x0001e20000100800 */
[----:B------:R-:W-:Y:S01]  /*6eb0*/  @!P1 IMAD.MOV R6, RZ, RZ, -R6 ;  /* 0x000000ffff069224 */ /* 0x000fe200078e0a06 */
[----:B-----5:R-:W-:Y:S02]  /*6ec0*/  IABS R3, R19 ;  /* 0x0000001300037213 */ /* 0x020fe40000000000 */
[----:B------:R-:W-:Y:S02]  /*6ed0*/  ISETP.GE.AND P3, PT, R19, RZ, PT ;  /* 0x000000ff1300720c */ /* 0x000fe40003f66270 */
[----:B------:R-:W5:Y:S01]  /*6ee0*/  LDL.LU R19, [R1+0x214] ;  /* 0x0002140001137983 */ /* 0x000f620000300800 */
[----:B0-----:R-:W-:-:S04]  /*6ef0*/  IMAD.MOV.U32 R11, RZ, RZ, R8 ;  /* 0x000000ffff0b7224 */ /* 0x001fc800078e0008 */
[----:B------:R-:W-:Y:S02]  /*6f00*/  @!P0 IMAD.MOV R11, RZ, RZ, -R11 ;  /* 0x000000ffff0b8224 */ /* 0x000fe400078e0a0b */
[----:B------:R-:W-:-:S03]  /*6f10*/  @!P6 IMAD.IADD R7, R7, 0x1, -R2 ;  /* 0x000000010707e824 */ /* 0x000fc600078e0a02 */
[----:B------:R-:W-:Y:S04]  /*6f20*/  STL [R1+0x74], R11 ;  /* 0x0000740b01007387 */ /* 0x000fe80000100800 */
[----:B------:R-:W-:Y:S01]  /*6f30*/  STL [R1+0x88], R6 ;  /* 0x0000880601007387 */ /* 0x000fe20000100800 */
[----:B------:R-:W-:Y:S01]  /*6f40*/  @!P4 IMAD.MOV R7, RZ, RZ, -R7 ;  /* 0x000000ffff07c224 */ /* 0x000fe200078e0a07 */
[----:B--2---:R-:W-:Y:S02]  /*6f50*/  IABS R10, R20 ;  /* 0x00000014000a7213 */ /* 0x004fe40000000000 */
[----:B------:R-:W-:Y:S02]  /*6f60*/  ISETP.GE.AND P0, PT, R20, RZ, PT ;  /* 0x000000ff1400720c */ /* 0x000fe40003f06270 */
[----:B------:R-:W2:Y:S04]  /*6f70*/  LDL.LU R20, [R1+0x218] ;  /* 0x0002180001147983 */ /* 0x000ea80000300800 */
[----:B------:R0:W-:Y:S04]  /*6f80*/  STL [R1+0x80], R7 ;  /* 0x0000800701007387 */ /* 0x0001e80000100800 */
[----:B------:R-:W2:Y:S01]  /*6f90*/  LDL.LU R18, [R1+0x224] ;  /* 0x0002240001127983 */ /* 0x000ea20000300800 */
[----:B----4-:R-:W-:-:S02]  /*6fa0*/  IABS R4, R24 ;  /* 0x0000001800047213 */ /* 0x010fc40000000000 */
[----:B------:R-:W-:Y:S02]  /*6fb0*/  ISETP.GE.AND P6, PT, R24, RZ, PT ;  /* 0x000000ff1800720c */ /* 0x000fe40003fc6270 */
[----:B------:R-:W4:Y:S01]  /*6fc0*/  LDL.LU R24, [R1+0x220] ;  /* 0x0002200001187983 */ /* 0x000f220000300800 */
[----:B------:R-:W-:-:S04]  /*6fd0*/  IMAD.HI.U32 R9, R0, R10, RZ ;  /* 0x0000000a00097227 */ /* 0x000fc800078e00ff */
[----:B------:R-:W-:-:S04]  /*6fe0*/  IMAD.MOV R9, RZ, RZ, -R9 ;  /* 0x000000ffff097224 */ /* 0x000fc800078e0a09 */
[----:B------:R-:W-:Y:S01]  /*6ff0*/  IMAD R10, R2, R9, R10 ;  /* 0x00000009020a7224 */ /* 0x000fe200078e020a */
[----:B------:R-:W-:Y:S02]  /*7000*/  IABS R9, R22 ;  /* 0x0000001600097213 */ /* 0x000fe40000000000 */
[----:B------:R-:W-:Y:S02]  /*7010*/  ISETP.GE.AND P4, PT, R22, RZ, PT ;  /* 0x000000ff1600720c */ /* 0x000fe40003f86270 */
[----:B------:R-:W4:Y:S01]  /*7020*/  LDL.LU R22, [R1+0x21c] ;  /* 0x00021c0001167983 */ /* 0x000f220000300800 */
[----:B------:R-:W-:-:S04]  /*7030*/  IMAD.HI.U32 R15, R0, R3, RZ ;  /* 0x00000003000f7227 */ /* 0x000fc800078e00ff */
[----:B------:R-:W-:-:S04]  /*7040*/  IMAD.MOV R15, RZ, RZ, -R15 ;  /* 0x000000ffff0f7224 */ /* 0x000fc800078e0a0f */
[----:B------:R-:W-:Y:S02]  /*7050*/  IMAD R3, R2, R15, R3 ;  /* 0x0000000f02037224 */ /* 0x000fe400078e0203 */
[----:B------:R-:W-:-:S03]  /*7060*/  IMAD.HI.U32 R12, R0, R4, RZ ;  /* 0x00000004000c7227 */ /* 0x000fc600078e00ff */
[----:B------:R-:W-:Y:S01]  /*7070*/  ISETP.GT.U32.AND P2, PT, R2, R3, PT ;  /* 0x000000030200720c */ /* 0x000fe20003f44070 */
[----:B------:R-:W-:-:S04]  /*7080*/  IMAD.MOV R12, RZ, RZ, -R12 ;  /* 0x000000ffff0c7224 */ /* 0x000fc800078e0a0c */
[----:B------:R-:W-:-:S05]  /*7090*/  IMAD R4, R2, R12, R4 ;  /* 0x0000000c02047224 */ /* 0x000fca00078e0204 */
[----:B------:R-:W-:-:S03]  /*70a0*/  ISETP.GT.U32.AND P1, PT, R2, R4, PT ;  /* 0x000000040200720c */ /* 0x000fc60003f24070 */
[----:B------:R-:W-:Y:S01]  /*70b0*/  @!P2 IMAD.IADD R3, R3, 0x1, -R2 ;  /* 0x000000010303a824 */ /* 0x000fe200078e0a02 */
[----:B------:R-:W-:-:S04]  /*70c0*/  ISETP.GT.U32.AND P2, PT, R2, R10, PT ;  /* 0x0000000a0200720c */ /* 0x000fc80003f44070 */
[----:B------:R-:W-:-:S05]  /*70d0*/  ISETP.GT.U32.AND P5, PT, R2, R3, PT ;  /* 0x000000030200720c */ /* 0x000fca0003fa4070 */
[----:B------:R-:W-:-:S04]  /*70e0*/  @!P1 IMAD.IADD R4, R4, 0x1, -R2 ;  /* 0x0000000104049824 */ /* 0x000fc800078e0a02 */
[----:B------:R-:W-:Y:S01]  /*70f0*/  @!P2 IMAD.IADD R10, R10, 0x1, -R2 ;  /* 0x000000010a0aa824 */ /* 0x000fe200078e0a02 */
[----:B------:R-:W-:-:S04]  /*7100*/  ISETP.GT.U32.AND P1, PT, R2, R4, PT ;  /* 0x000000040200720c */ /* 0x000fc80003f24070 */
[----:B------:R-:W-:Y:S01]  /*7110*/  ISETP.GT.U32.AND P2, PT, R2, R10, PT ;  /* 0x0000000a0200720c */ /* 0x000fe20003f44070 */
[----:B------:R-:W-:-:S04]  /*7120*/  IMAD.HI.U32 R8, R0, R9, RZ ;  /* 0x0000000900087227 */ /* 0x000fc800078e00ff */
[----:B------:R-:W-:Y:S02]  /*7130*/  IMAD.MOV R8, RZ, RZ, -R8 ;  /* 0x000000ffff087224 */ /* 0x000fe400078e0a08 */
[--C-:B------:R-:W-:Y:S02]  /*7140*/  @!P5 IMAD.IADD R3, R3, 0x1, -R2.reuse ;  /* 0x000000010303d824 */ /* 0x100fe400078e0a02 */
[--C-:B------:R-:W-:Y:S02]  /*7150*/  @!P1 IMAD.IADD R4, R4, 0x1, -R2.reuse ;  /* 0x0000000104049824 */ /* 0x100fe400078e0a02 */
[----:B------:R-:W-:Y:S02]  /*7160*/  IMAD R9, R2, R8, R9 ;  /* 0x0000000802097224 */ /* 0x000fe400078e0209 */
[----:B0-----:R-:W-:Y:S02]  /*7170*/  IMAD.MOV.U32 R7, RZ, RZ, R3 ;  /* 0x000000ffff077224 */ /* 0x001fe400078e0003 */
[----:B------:R-:W-:-:S02]  /*7180*/  @!P2 IMAD.IADD R10, R10, 0x1, -R2 ;  /* 0x000000010a0aa824 */ /* 0x000fc400078e0a02 */
[----:B------:R-:W-:Y:S01]  /*7190*/  IMAD.MOV.U32 R11, RZ, RZ, R4 ;  /* 0x000000ffff0b7224 */ /* 0x000fe200078e0004 */
[----:B------:R-:W-:Y:S01]  /*71a0*/  ISETP.GT.U32.AND P5, PT, R2, R9, PT ;  /* 0x000000090200720c */ /* 0x000fe20003fa4070 */
[----:B------:R-:W-:Y:S02]  /*71b0*/  @!P3 IMAD.MOV R7, RZ, RZ, -R7 ;  /* 0x000000ffff07b224 */ /* 0x000fe400078e0a07 */
[----:B------:R-:W-:Y:S02]  /*71c0*/  @!P0 IMAD.MOV R10, RZ, RZ, -R10 ;  /* 0x000000ffff0a8224 */ /* 0x000fe400078e0a0a */
[----:B------:R-:W-:Y:S01]  /*71d0*/  @!P6 IMAD.MOV R11, RZ, RZ, -R11 ;  /* 0x000000ffff0be224 */ /* 0x000fe200078e0a0b */
[----:B------:R2:W-:Y:S04]  /*71e0*/  STL [R1+0x84], R7 ;  /* 0x0000840701007387 */ /* 0x0005e80000100800 */
[----:B------:R-:W-:Y:S04]  /*71f0*/  STL [R1+0x78], R10 ;  /* 0x0000780a01007387 */ /* 0x000fe80000100800 */
[----:B------:R0:W-:Y:S01]  /*7200*/  STL [R1+0x7c], R11 ;  /* 0x00007c0b01007387 */ /* 0x0001e20000100800 */
[----:B---3--:R-:W-:-:S05]  /*7210*/  IABS R6, R17 ;  /* 0x0000001100067213 */ /* 0x008fca0000000000 */
[----:B------:R-:W-:-:S04]  /*7220*/  IMAD.HI.U32 R3, R0, R6, RZ ;  /* 0x0000000600037227 */ /* 0x000fc800078e00ff */
[----:B------:R-:W-:Y:S01]  /*7230*/  IMAD.MOV R3, RZ, RZ, -R3 ;  /* 0x000000ffff037224 */ /* 0x000fe200078e0a03 */
[----:B-----5:R-:W-:Y:S02]  /*7240*/  IABS R8, R19 ;  /* 0x0000001300087213 */ /* 0x020fe40000000000 */
[----:B------:R-:W-:Y:S01]  /*7250*/  ISETP.GE.AND P2, PT, R19, RZ, PT ;  /* 0x000000ff1300720c */ /* 0x000fe20003f46270 */
[----:B------:R-:W-:Y:S01]  /*7260*/  IMAD R6, R2, R3, R6 ;  /* 0x0000000302067224 */ /* 0x000fe200078e0206 */
[----:B------:R-:W3:Y:S01]  /*7270*/  LDL.LU R19, [R1+0x228] ;  /* 0x0002280001137983 */ /* 0x000ee20000300800 */
[----:B------:R-:W-:-:S03]  /*7280*/  IMAD.HI.U32 R3, R0, R8, RZ ;  /* 0x0000000800037227 */ /* 0x000fc600078e00ff */
[C---:B------:R-:W-:Y:S01]  /*7290*/  ISETP.GT.U32.AND P1, PT, R2.reuse, R6, PT ;  /* 0x000000060200720c */ /* 0x040fe20003f24070 */
[----:B------:R-:W-:Y:S02]  /*72a0*/  IMAD.MOV R3, RZ, RZ, -R3 ;  /* 0x000000ffff037224 */ /* 0x000fe400078e0a03 */
[----:B------:R-:W-:Y:S02]  /*72b0*/  @!P5 IMAD.IADD R9, R9, 0x1, -R2 ;  /* 0x000000010909d824 */ /* 0x000fe400078e0a02 */
[----:B------:R-:W-:-:S03]  /*72c0*/  IMAD R8, R2, R3, R8 ;  /* 0x0000000302087224 */ /* 0x000fc600078e0208 */
[----:B------:R-:W-:-:S05]  /*72d0*/  ISETP.GT.U32.AND P5, PT, R2, R9, PT ;  /* 0x000000090200720c */ /* 0x000fca0003fa4070 */
[----:B------:R-:W-:-:S05]  /*72e0*/  @!P1 IMAD.IADD R6, R6, 0x1, -R2 ;  /* 0x0000000106069824 */ /* 0x000fca00078e0a02 */
[----:B------:R-:W-:-:S03]  /*72f0*/  ISETP.GT.U32.AND P1, PT, R2, R6, PT ;  /* 0x000000060200720c */ /* 0x000fc60003f24070 */
[----:B------:R-:W-:-:S04]  /*7300*/  @!P5 IMAD.IADD R9, R9, 0x1, -R2 ;  /* 0x000000010909d824 */ /* 0x000fc800078e0a02 */
[----:B------:R-:W-:-:S04]  /*7310*/  IMAD.MOV.U32 R14, RZ, RZ, R9 ;  /* 0x000000ffff0e7224 */ /* 0x000fc800078e0009 */
[----:B------:R-:W-:Y:S02]  /*7320*/  @!P4 IMAD.MOV R14, RZ, RZ, -R14 ;  /* 0x000000ffff0ec224 */ /* 0x000fe400078e0a0e */
[----:B------:R-:W-:Y:S01]  /*7330*/  @!P1 IMAD.IADD R6, R6, 0x1, -R2 ;  /* 0x0000000106069824 */ /* 0x000fe200078e0a02 */
[----:B--2---:R-:W-:Y:S02]  /*7340*/  IABS R7, R20 ;  /* 0x0000001400077213 */ /* 0x004fe40000000000 */
[----:B------:R-:W-:Y:S02]  /*7350*/  ISETP.GE.AND P0, PT, R20, RZ, PT ;  /* 0x000000ff1400720c */ /* 0x000fe40003f06270 */
[----:B------:R-:W2:Y:S01]  /*7360*/  LDL.LU R20, [R1+0x22c] ;  /* 0x00022c0001147983 */ /* 0x000ea20000300800 */
[----:B----4-:R-:W-:Y:S02]  /*7370*/  ISETP.GE.AND P6, PT, R24, RZ, PT ;  /* 0x000000ff1800720c */ /* 0x010fe40003fc6270 */
[----:B------:R-:W-:-:S02]  /*7380*/  IABS R3, R24 ;  /* 0x0000001800037213 */ /* 0x000fc40000000000 */
[----:B------:R-:W4:Y:S04]  /*7390*/  LDL.LU R24, [R1+0x230] ;  /* 0x0002300001187983 */ /* 0x000f280000300800 */
[----:B------:R-:W-:Y:S01]  /*73a0*/  STL [R1+0x70], R14 ;  /* 0x0000700e01007387 */ /* 0x000fe20000100800 */
[----:B------:R-:W-:Y:S02]  /*73b0*/  IABS R4, R22 ;  /* 0x0000001600047213 */ /* 0x000fe40000000000 */
[----:B------:R-:W-:Y:S02]  /*73c0*/  ISETP.GE.AND P1, PT, R22, RZ, PT ;  /* 0x000000ff1600720c */ /* 0x000fe40003f26270 */
[----:B------:R-:W5:Y:S01]  /*73d0*/  LDL.LU R22, [R1+0x234] ;  /* 0x0002340001167983 */ /* 0x000f620000300800 */
[----:B------:R-:W-:Y:S01]  /*73e0*/  ISETP.GT.U32.AND P5, PT, R2, R8, PT ;  /* 0x000000080200720c */ /* 0x000fe20003fa4070 */
[----:B0-----:R-:W-:-:S04]  /*73f0*/  IMAD.HI.U32 R11, R0, R7, RZ ;  /* 0x00000007000b7227 */ /* 0x001fc800078e00ff */
[----:B------:R-:W-:-:S04]  /*7400*/  IMAD.MOV R11, RZ, RZ, -R11 ;  /* 0x000000ffff0b7224 */ /* 0x000fc800078e0a0b */
[----:B------:R-:W-:-:S04]  /*7410*/  IMAD R7, R2, R11, R7 ;  /* 0x0000000b02077224 */ /* 0x000fc800078e0207 */
[----:B------:R-:W-:Y:S02]  /*7420*/  @!P5 IMAD.IADD R8, R8, 0x1, -R2 ;  /* 0x000000010808d824 */ /* 0x000fe400078e0a02 */
[----:B------:R-:W-:-:S03]  /*7430*/  IMAD.HI.U32 R13, R0, R3, RZ ;  /* 0x00000003000d7227 */ /* 0x000fc600078e00ff */
[C---:B------:R-:W-:Y:S02]  /*7440*/  ISETP.GT.U32.AND P5, PT, R2.reuse, R8, PT ;  /* 0x000000080200720c */ /* 0x040fe40003fa4070 */
[----:B------:R-:W-:Y:S01]  /*7450*/  ISETP.GT.U32.AND P4, PT, R2, R7, PT ;  /* 0x000000070200720c */ /* 0x000fe20003f84070 */
[----:B------:R-:W-:Y:S01]  /*7460*/  IMAD.MOV R9, RZ, RZ, -R13 ;  /* 0x000000ffff097224 */ /* 0x000fe200078e0a0d */
[----:B------:R-:W-:Y:S01]  /*7470*/  ISETP.GE.AND P3, PT, R17, RZ, PT ;  /* 0x000000ff1100720c */ /* 0x000fe20003f66270 */
[----:B------:R-:W-:Y:S01]  /*7480*/  IMAD.HI.U32 R12, R0, R4, RZ ;  /* 0x00000004000c7227 */ /* 0x000fe200078e00ff */
[----:B------:R-:W-:-:S03]  /*7490*/  IABS R10, R18 ;  /* 0x00000012000a7213 */ /* 0x000fc60000000000 */
[----:B------:R-:W-:Y:S02]  /*74a0*/  IMAD R3, R2, R9, R3 ;  /* 0x0000000902037224 */ /* 0x000fe400078e0203 */
[----:B------:R-:W-:Y:S02]  /*74b0*/  IMAD.MOV R12, RZ, RZ, -R12 ;  /* 0x000000ffff0c7224 */ /* 0x000fe400078e0a0c */
[----:B------:R-:W-:Y:S01]  /*74c0*/  @!P5 IMAD.IADD R8, R8, 0x1, -R2 ;  /* 0x000000010808d824 */ /* 0x000fe200078e0a02 */
[----:B------:R-:W-:Y:S01]  /*74d0*/  ISETP.GT.U32.AND P5, PT, R2, R3, PT ;  /* 0x000000030200720c */ /* 0x000fe20003fa4070 */
[----:B------:R-:W-:-:S04]  /*74e0*/  IMAD.HI.U32 R11, R0, R10, RZ ;  /* 0x0000000a000b7227 */ /* 0x000fc800078e00ff */
[C---:B------:R-:W-:Y:S02]  /*74f0*/  IMAD R4, R2.reuse, R12, R4 ;  /* 0x0000000c02047224 */ /* 0x040fe400078e0204 */
[----:B------:R-:W-:Y:S02]  /*7500*/  IMAD.MOV.U32 R13, RZ, RZ, R6 ;  /* 0x000000ffff0d7224 */ /* 0x000fe400078e0006 */
[----:B------:R-:W-:Y:S01]  /*7510*/  @!P4 IMAD.IADD R7, R7, 0x1, -R2 ;  /* 0x000000010707c824 */ /* 0x000fe200078e0a02 */
[C---:B------:R-:W-:Y:S01]  /*7520*/  ISETP.GT.U32.AND P4, PT, R2.reuse, R4, PT ;  /* 0x000000040200720c */ /* 0x040fe20003f84070 */
[----:B------:R-:W-:Y:S02]  /*7530*/  IMAD.MOV R11, RZ, RZ, -R11 ;  /* 0x000000ffff0b7224 */ /* 0x000fe400078e0a0b */
[----:B------:R-:W-:Y:S01]  /*7540*/  @!P3 IMAD.MOV R13, RZ, RZ, -R13 ;  /* 0x000000ffff0db224 */ /* 0x000fe200078e0a0d */
[C---:B------:R-:W-:Y:S01]  /*7550*/  ISETP.GT.U32.AND P3, PT, R2.reuse, R7, PT ;  /* 0x000000070200720c */ /* 0x040fe20003f64070 */
[----:B------:R-:W-:-:S02]  /*7560*/  IMAD R10, R2, R11, R10 ;  /* 0x0000000b020a7224 */ /* 0x000fc400078e020a */
[--C-:B------:R-:W-:Y:S01]  /*7570*/  @!P5 IMAD.IADD R3, R3, 0x1, -R2.reuse ;  /* 0x000000010303d824 */ /* 0x100fe200078e0a02 */
[----:B------:R0:W-:Y:S04]  /*7580*/  STL [R1+0x14], R13 ;  /* 0x0000140d01007387 */ /* 0x0001e80000100800 */
[----:B------:R-:W-:Y:S01]  /*7590*/  ISETP.GT.U32.AND P5, PT, R2, R3, PT ;  /* 0x000000030200720c */ /* 0x000fe20003fa4070 */
[----:B------:R-:W-:Y:S02]  /*75a0*/  @!P4 IMAD.IADD R4, R4, 0x1, -R2 ;  /* 0x000000010404c824 */ /* 0x000fe400078e0a02 */
[----:B0-----:R-:W-:Y:S02]  /*75b0*/  IMAD.MOV.U32 R13, RZ, RZ, R8 ;  /* 0x000000ffff0d7224 */ /* 0x001fe400078e0008 */
[----:B------:R-:W-:-:S02]  /*75c0*/  @!P3 IMAD.IADD R7, R7, 0x1, -R2 ;  /* 0x000000010707b824 */ /* 0x000fc400078e0a02 */
[----:B------:R-:W-:Y:S01]  /*75d0*/  @!P2 IMAD.MOV R13, RZ, RZ, -R13 ;  /* 0x000000ffff0da224 */ /* 0x000fe200078e0a0d */
[C---:B------:R-:W-:Y:S02]  /*75e0*/  ISETP.GT.U32.AND P2, PT, R2.reuse, R10, PT ;  /* 0x0000000a0200720c */ /* 0x040fe40003f44070 */
[----:B------:R-:W-:Y:S02]  /*75f0*/  ISETP.GT.U32.AND P4, PT, R2, R4, PT ;  /* 0x000000040200720c */ /* 0x000fe40003f84070 */
[----:B------:R0:W-:Y:S01]  /*7600*/  STL [R1+0x68], R13 ;  /* 0x0000680d01007387 */ /* 0x0001e20000100800 */
[----:B------:R-:W-:Y:S02]  /*7610*/  @!P5 IMAD.IADD R3, R3, 0x1, -R2 ;  /* 0x000000010303d824 */ /* 0x000fe400078e0a02 */
[----:B0-----:R-:W-:-:S06]  /*7620*/  IMAD.MOV.U32 R13, RZ, RZ, R7 ;  /* 0x000000ffff0d7224 */ /* 0x001fcc00078e0007 */
[--C-:B------:R-:W-:Y:S02]  /*7630*/  @!P2 IMAD.IADD R10, R10, 0x1, -R2.reuse ;  /* 0x000000010a0aa824 */ /* 0x100fe400078e0a02 */
[----:B------:R-:W-:Y:S02]  /*7640*/  @!P0 IMAD.MOV R13, RZ, RZ, -R13 ;  /* 0x000000ffff0d8224 */ /* 0x000fe400078e0a0d */
[----:B------:R-:W-:Y:S01]  /*7650*/  @!P4 IMAD.IADD R4, R4, 0x1, -R2 ;  /* 0x000000010404c824 */ /* 0x000fe200078e0a02 */
[----:B---3--:R-:W-:-:S05]  /*7660*/  IABS R9, R19 ;  /* 0x0000001300097213 */ /* 0x008fca0000000000 */
[----:B------:R-:W-:-:S04]  /*7670*/  IMAD.HI.U32 R12, R0, R9, RZ ;  /* 0x00000009000c7227 */ /* 0x000fc800078e00ff */
[----:B------:R-:W-:-:S04]  /*7680*/  IMAD.MOV R12, RZ, RZ, -R12 ;  /* 0x000000ffff0c7224 */ /* 0x000fc800078e0a0c */
[C---:B------:R-:W-:Y:S01]  /*7690*/  IMAD R9, R2.reuse, R12, R9 ;  /* 0x0000000c02097224 */ /* 0x040fe200078e0209 */
[----:B------:R-:W-:-:S04]  /*76a0*/  ISETP.GT.U32.AND P0, PT, R2, R10, PT ;  /* 0x0000000a0200720c */ /* 0x000fc80003f04070 */
[----:B------:R-:W-:Y:S02]  /*76b0*/  ISETP.GT.U32.AND P3, PT, R2, R9, PT ;  /* 0x000000090200720c */ /* 0x000fe40003f64070 */
[----:B------:R-:W-:Y:S01]  /*76c0*/  ISETP.GE.AND P2, PT, R18, RZ, PT ;  /* 0x000000ff1200720c */ /* 0x000fe20003f46270 */
[----:B------:R-:W-:Y:S01]  /*76d0*/  @!P1 IMAD.MOV R4, RZ, RZ, -R4 ;  /* 0x000000ffff049224 */ /* 0x000fe200078e0a04 */
[----:B------:R-:W-:Y:S05]  /*76e0*/  STL [R1+0x54], R13 ;  /* 0x0000540d01007387 */ /* 0x000fea0000100800 */
[----:B------:R-:W-:-:S04]  /*76f0*/  @!P0 IMAD.IADD R10, R10, 0x1, -R2 ;  /* 0x000000010a0a8824 */ /* 0x000fc800078e0a02 */
[----:B------:R-:W-:Y:S02]  /*7700*/  @!P3 IMAD.IADD R9, R9, 0x1, -R2 ;  /* 0x000000010909b824 */ /* 0x000fe400078e0a02 */
[----:B------:R-:W-:-:S03]  /*7710*/  @!P2 IMAD.MOV R10, RZ, RZ, -R10 ;  /* 0x000000ffff0aa224 */ /* 0x000fc600078e0a0a */
[----:B------:R-:W-:Y:S02]  /*7720*/  ISETP.GT.U32.AND P3, PT, R2, R9, PT ;  /* 0x000000090200720c */ /* 0x000fe40003f64070 */
[----:B------:R-:W-:-:S11]  /*7730*/  IABS R16, R25 ;  /* 0x0000001900107213 */ /* 0x000fd60000000000 */
[----:B------:R-:W-:Y:S01]  /*7740*/  @!P3 IMAD.IADD R9, R9, 0x1, -R2 ;  /* 0x000000010909b824 */ /* 0x000fe200078e0a02 */
[----:B--2---:R-:W-:-:S05]  /*7750*/  IABS R11, R20 ;  /* 0x00000014000b7213 */ /* 0x004fca0000000000 */
[----:B------:R-:W-:-:S04]  /*7760*/  IMAD.MOV.U32 R6, RZ, RZ, R11 ;  /* 0x000000ffff067224 */ /* 0x000fc800078e000b */
[----:B------:R-:W-:-:S04]  /*7770*/  IMAD.HI.U32 R11, R0, R6, RZ ;  /* 0x00000006000b7227 */ /* 0x000fc800078e00ff */
[----:B------:R-:W-:Y:S01]  /*7780*/  IMAD.MOV R11, RZ, RZ, -R11 ;  /* 0x000000ffff0b7224 */ /* 0x000fe200078e0a0b */
[----:B----4-:R-:W-:-:S03]  /*7790*/  IABS R8, R24 ;  /* 0x0000001800087213 */ /* 0x010fc60000000000 */
[----:B------:R-:W-:Y:S02]  /*77a0*/  IMAD R6, R2, R11, R6 ;  /* 0x0000000b02067224 */ /* 0x000fe400078e0206 */
[----:B------:R-:W-:-:S03]  /*77b0*/  IMAD.HI.U32 R7, R0, R8, RZ ;  /* 0x0000000800077227 */ /* 0x000fc600078e00ff */
[----:B------:R-:W-:Y:S01]  /*77c0*/  ISETP.GT.U32.AND P5, PT, R2, R6, PT ;  /* 0x000000060200720c */ /* 0x000fe20003fa4070 */
[----:B------:R-:W-:-:S04]  /*77d0*/  IMAD.MOV R7, RZ, RZ, -R7 ;  /* 0x000000ffff077224 */ /* 0x000fc800078e0a07 */
[----:B------:R-:W-:-:S05]  /*77e0*/  IMAD R8, R2, R7, R8 ;  /* 0x0000000702087224 */ /* 0x000fca00078e0208 */
[----:B------:R-:W-:Y:S01]  /*77f0*/  ISETP.GT.U32.AND P4, PT, R2, R8, PT ;  /* 0x000000080200720c */ /* 0x000fe20003f84070 */
[----:B------:R-:W-:Y:S02]  /*7800*/  IMAD.MOV.U32 R11, RZ, RZ, R3 ;  /* 0x000000ffff0b7224 */ /* 0x000fe400078e0003 */
[----:B------:R-:W-:Y:S02]  /*7810*/  @!P5 IMAD.IADD R6, R6, 0x1, -R2 ;  /* 0x000000010606d824 */ /* 0x000fe400078e0a02 */
[----:B------:R-:W-:Y:S01]  /*7820*/  @!P6 IMAD.MOV R11, RZ, RZ, -R11 ;  /* 0x000000ffff0be224 */ /* 0x000fe200078e0a0b */
[----:B-----5:R-:W-:Y:S02]  /*7830*/  IABS R3, R22 ;  /* 0x0000001600037213 */ /* 0x020fe40000000000 */
[----:B------:R-:W-:-:S05]  /*7840*/  ISETP.GT.U32.AND P1, PT, R2, R6, PT ;  /* 0x000000060200720c */ /* 0x000fca0003f24070 */
[----:B------:R-:W-:Y:S02]  /*7850*/  @!P4 IMAD.IADD R8, R8, 0x1, -R2 ;  /* 0x000000010808c824 */ /* 0x000fe400078e0a02 */
[----:B------:R-:W-:Y:S01]  /*7860*/  IMAD.HI.U32 R7, R0, R3, RZ ;  /* 0x0000000300077227 */ /* 0x000fe200078e00ff */
[----:B------:R-:W-:Y:S01]  /*7870*/  STL [R1+0x5c], R11 ;  /* 0x00005c0b01007387 */ /* 0x000fe20000100800 */
[----:B------:R-:W-:Y:S02]  /*7880*/  ISETP.GE.AND P6, PT, R19, RZ, PT ;  /* 0x000000ff1300720c */ /* 0x000fe40003fc6270 */
[----:B------:R-:W-:Y:S01]  /*7890*/  IMAD.MOV R7, RZ, RZ, -R7 ;  /* 0x000000ffff077224 */ /* 0x000fe200078e0a07 */
[----:B------:R0:W-:Y:S01]  /*78a0*/  STL [R1+0x64], R4 ;  /* 0x0000640401007387 */ /* 0x0001e20000100800 */
[----:B------:R-:W-:Y:S02]  /*78b0*/  ISETP.GT.U32.AND P2, PT, R2, R8, PT ;  /* 0x000000080200720c */ /* 0x000fe40003f44070 */
[----:B------:R-:W-:Y:S01]  /*78c0*/  ISETP.GE.AND P0, PT, R20, RZ, PT ;  /* 0x000000ff1400720c */ /* 0x000fe20003f06270 */
[----:B------:R-:W-:Y:S01]  /*78d0*/  IMAD R3, R2, R7, R3 ;  /* 0x0000000702037224 */ /* 0x000fe200078e0203 */
[----:B------:R-:W-:-:S02]  /*78e0*/  ISETP.GE.AND P5, PT, R24, RZ, PT ;  /* 0x000000ff1800720c */ /* 0x000fc40003fa6270 */
[----:B0-----:R-:W-:Y:S01]  /*78f0*/  IABS R4, R21 ;  /* 0x0000001500047213 */ /* 0x001fe20000000000 */
[----:B------:R-:W-:-:S04]  /*7900*/  @!P1 IMAD.IADD R6, R6, 0x1, -R2 ;  /* 0x0000000106069824 */ /* 0x000fc800078e0a02 */
[----:B------:R-:W-:Y:S01]  /*7910*/  IMAD.HI.U32 R7, R0, R4, RZ ;  /* 0x0000000400077227 */ /* 0x000fe200078e00ff */
[----:B------:R-:W-:Y:S01]  /*7920*/  ISETP.GT.U32.AND P1, PT, R2, R3, PT ;  /* 0x000000030200720c */ /* 0x000fe20003f24070 */
[----:B------:R0:W-:Y:S02]  /*7930*/  STL [R1+0x60], R10 ;  /* 0x0000600a01007387 */ /* 0x0001e40000100800 */
[----:B------:R-:W-:Y:S02]  /*7940*/  IMAD.MOV R7, RZ, RZ, -R7 ;  /* 0x000000ffff077224 */ /* 0x000fe400078e0a07 */
[----:B------:R-:W-:Y:S02]  /*7950*/  @!P2 IMAD.IADD R8, R8, 0x1, -R2 ;  /* 0x000000010808a824 */ /* 0x000fe400078e0a02 */
[----:B------:R-:W-:Y:S02]  /*7960*/  IMAD R4, R2, R7, R4 ;  /* 0x0000000702047224 */ /* 0x000fe400078e0204 */
[----:B0-----:R-:W-:-:S02]  /*7970*/  IMAD.MOV.U32 R10, RZ, RZ, R6 ;  /* 0x000000ffff0a7224 */ /* 0x001fc400078e0006 */
[----:B------:R-:W-:Y:S02]  /*7980*/  @!P6 IMAD.MOV R9, RZ, RZ, -R9 ;  /* 0x000000ffff09e224 */ /* 0x000fe400078e0a09 */
[----:B------:R-:W-:Y:S02]  /*7990*/  @!P0 IMAD.MOV R10, RZ, RZ, -R10 ;  /* 0x000000ffff0a8224 */ /* 0x000fe400078e0a0a */
[----:B------:R-:W-:Y:S01]  /*79a0*/  @!P5 IMAD.MOV R8, RZ, RZ, -R8 ;  /* 0x000000ffff08d224 */ /* 0x000fe200078e0a08 */
[C---:B------:R-:W-:Y:S01]  /*79b0*/  ISETP.GT.U32.AND P5, PT, R2.reuse, R4, PT ;  /* 0x000000040200720c */ /* 0x040fe20003fa4070 */
[----:B------:R-:W-:Y:S01]  /*79c0*/  STL [R1+0xa0], R9 ;  /* 0x0000a00901007387 */ /* 0x000fe20000100800 */
[----:B------:R-:W-:Y:S01]  /*79d0*/  ISETP.GE.AND P2, PT, R25, RZ, PT ;  /* 0x000000ff1900720c */ /* 0x000fe20003f46270 */
[----:B------:R-:W-:Y:S02]  /*79e0*/  @!P1 IMAD.IADD R3, R3, 0x1, -R2 ;  /* 0x0000000103039824 */ /* 0x000fe400078e0a02 */
[----:B------:R-:W-:Y:S04]  /*79f0*/  STL [R1+0xac], R10 ;  /* 0x0000ac0a01007387 */ /* 0x000fe80000100800 */
[----:B------:R-:W2:Y:S01]  /*7a00*/  LDL.LU R25, [R1+0x254] ;  /* 0x0002540001197983 */ /* 0x000ea20000300800 */
[----:B------:R-:W-:-:S02]  /*7a10*/  ISETP.GT.U32.AND P1, PT, R2, R3, PT ;  /* 0x000000030200720c */ /* 0x000fc40003f24070 */
[----:B------:R-:W-:Y:S01]  /*7a20*/  IABS R6, R26 ;  /* 0x0000001a00067213 */ /* 0x000fe20000000000 */
[--C-:B------:R-:W-:Y:S01]  /*7a30*/  @!P5 IMAD.IADD R4, R4, 0x1, -R2.reuse ;  /* 0x000000010404d824 */ /* 0x100fe200078e0a02 */
[----:B------:R-:W-:Y:S01]  /*7a40*/  ISETP.GE.AND P3, PT, R22, RZ, PT ;  /* 0x000000ff1600720c */ /* 0x000fe20003f66270 */
[----:B------:R-:W3:Y:S02]  /*7a50*/  LDL.LU R11, [R1+0x258] ;  /* 0x00025800010b7983 */ /* 0x000ee40000300800 */
[----:B------:R-:W-:Y:S01]  /*7a60*/  IMAD.HI.U32 R7, R0, R6, RZ ;  /* 0x0000000600077227 */ /* 0x000fe200078e00ff */
[C---:B------:R-:W-:Y:S02]  /*7a70*/  ISETP.GT.U32.AND P5, PT, R2.reuse, R4, PT ;  /* 0x000000040200720c */ /* 0x040fe40003fa4070 */
[----:B------:R-:W-:Y:S01]  /*7a80*/  IABS R19, R23 ;  /* 0x0000001700137213 */ /* 0x000fe20000000000 */
[----:B------:R-:W-:Y:S02]  /*7a90*/  IMAD.MOV R7, RZ, RZ, -R7 ;  /* 0x000000ffff077224 */ /* 0x000fe400078e0a07 */
[----:B------:R-:W-:Y:S01]  /*7aa0*/  @!P1 IMAD.IADD R3, R3, 0x1, -R2 ;  /* 0x0000000103039824 */ /* 0x000fe200078e0a02 */
[----:B------:R-:W-:Y:S01]  /*7ab0*/  ISETP.GE.AND P4, PT, R21, RZ, PT ;  /* 0x000000ff1500720c */ /* 0x000fe20003f86270 */
[----:B------:R-:W-:-:S02]  /*7ac0*/  IMAD R6, R2, R7, R6 ;  /* 0x0000000702067224 */ /* 0x000fc400078e0206 */
[----:B------:R-:W-:-:S04]  /*7ad0*/  IMAD.HI.U32 R7, R0, R19, RZ ;  /* 0x0000001300077227 */ /* 0x000fc800078e00ff */
[----:B------:R-:W-:Y:S01]  /*7ae0*/  IMAD.MOV.U32 R12, RZ, RZ, R3 ;  /* 0x000000ffff0c7224 */ /* 0x000fe200078e0003 */
[----:B------:R-:W-:Y:S01]  /*7af0*/  STL [R1+0xa8], R8 ;  /* 0x0000a80801007387 */ /* 0x000fe20000100800 */
[----:B------:R-:W-:Y:S02]  /*7b00*/  IMAD.MOV R7, RZ, RZ, -R7 ;  /* 0x000000ffff077224 */ /* 0x000fe400078e0a07 */
[----:B------:R-:W-:Y:S01]  /*7b10*/  @!P3 IMAD.MOV R12, RZ, RZ, -R12 ;  /* 0x000000ffff0cb224 */ /* 0x000fe200078e0a0c */
[----:B------:R-:W4:Y:S01]  /*7b20*/  LDL.LU R14, [R1+0x25c] ;  /* 0x00025c00010e7983 */ /* 0x000f220000300800 */
[----:B------:R-:W-:Y:S02]  /*7b30*/  @!P5 IMAD.IADD R4, R4, 0x1, -R2 ;  /* 0x000000010404d824 */ /* 0x000fe400078e0a02 */
[----:B------:R-:W-:Y:S01]  /*7b40*/  IMAD R19, R2, R7, R19 ;  /* 0x0000000702137224 */ /* 0x000fe200078e0213 */
[----:B------:R0:W-:Y:S01]  /*7b50*/  STL [R1+0x10], R12 ;  /* 0x0000100c01007387 */ /* 0x0001e20000100800 */
[----:B------:R-:W-:-:S04]  /*7b60*/  IMAD.MOV.U32 R7, RZ, RZ, R4 ;  /* 0x000000ffff077224 */ /* 0x000fc800078e0004 */
[----:B------:R-:W-:Y:S01]  /*7b70*/  @!P4 IMAD.MOV R7, RZ, RZ, -R7 ;  /* 0x000000ffff07c224 */ /* 0x000fe200078e0a07 */
[----:B0-----:R-:W5:Y:S04]  /*7b80*/  LDL.LU R12, [R1+0x260] ;  /* 0x00026000010c7983 */ /* 0x001f680000300800 */
[----:B------:R0:W-:Y:S04]  /*7b90*/  STL [R1+0x58], R7 ;  /* 0x0000580701007387 */ /* 0x0001e80000100800 */
[----:B------:R-:W5:Y:S04]  /*7ba0*/  LDL.LU R15, [R1+0x264] ;  /* 0x00026400010f7983 */ /* 0x000f680000300800 */
[----:B------:R-:W5:Y:S04]  /*7bb0*/  LDL.LU R13, [R1+0x268] ;  /* 0x00026800010d7983 */ /* 0x000f680000300800 */
[----:B------:R-:W5:Y:S01]  /*7bc0*/  LDL.LU R17, [R1+0x26c] ;  /* 0x00026c0001117983 */ /* 0x000f620000300800 */
[----:B------:R-:W-:-:S02]  /*7bd0*/  ISETP.GE.AND P0, PT, R29, RZ, PT ;  /* 0x000000ff1d00720c */ /* 0x000fc40003f06270 */
[----:B------:R-:W-:Y:S02]  /*7be0*/  IABS R29, R29 ;  /* 0x0000001d001d7213 */ /* 0x000fe40000000000 */
[----:B------:R-:W-:-:S03]  /*7bf0*/  ISETP.GT.U32.AND P1, PT, R2, R6, PT ;  /* 0x000000060200720c */ /* 0x000fc60003f24070 */
[----:B------:R-:W-:Y:S01]  /*7c00*/  IMAD.HI.U32 R10, R0, R29, RZ ;  /* 0x0000001d000a7227 */ /* 0x000fe200078e00ff */
[----:B------:R-:W-:-:S03]  /*7c10*/  IABS R18, R27 ;  /* 0x0000001b00127213 */ /* 0x000fc60000000000 */
[----:B------:R-:W-:-:S04]  /*7c20*/  IMAD.HI.U32 R9, R0, R16, RZ ;  /* 0x0000001000097227 */ /* 0x000fc800078e00ff */
[----:B------:R-:W-:Y:S02]  /*7c30*/  IMAD.MOV R10, RZ, RZ, -R10 ;  /* 0x000000ffff0a7224 */ /* 0x000fe400078e0a0a */
[----:B------:R-:W-:-:S04]  /*7c40*/  IMAD.HI.U32 R8, R0, R18, RZ ;  /* 0x0000001200087227 */ /* 0x000fc800078e00ff */
[----:B------:R-:W-:Y:S02]  /*7c50*/  IMAD.MOV R9, RZ, RZ, -R9 ;  /* 0x000000ffff097224 */ /* 0x000fe400078e0a09 */
[C---:B------:R-:W-:Y:S02]  /*7c60*/  IMAD R29, R2.reuse, R10, R29 ;  /* 0x0000000a021d7224 */ /* 0x040fe400078e021d */
[----:B------:R-:W-:Y:S02]  /*7c70*/  IMAD.MOV R8, RZ, RZ, -R8 ;  /* 0x000000ffff087224 */ /* 0x000fe400078e0a08 */
[C---:B------:R-:W-:Y:S01]  /*7c80*/  IMAD R16, R2.reuse, R9, R16 ;  /* 0x0000000902107224 */ /* 0x040fe200078e0210 */
[----:B------:R-:W-:Y:S01]  /*7c90*/  ISETP.GT.U32.AND P3, PT, R2, R29, PT ;  /* 0x0000001d0200720c */ /* 0x000fe20003f64070 */
[----:B------:R-:W-:Y:S02]  /*7ca0*/  @!P1 IMAD.IADD R6, R6, 0x1, -R2 ;  /* 0x0000000106069824 */ /* 0x000fe400078e0a02 */
[C---:B------:R-:W-:Y:S01]  /*7cb0*/  IMAD R18, R2.reuse, R8, R18 ;  /* 0x0000000802127224 */ /* 0x040fe200078e0212 */
[----:B------:R-:W-:-:S02]  /*7cc0*/  ISETP.GT.U32.AND P5, PT, R2, R16, PT ;  /* 0x000000100200720c */ /* 0x000fc40003fa4070 */
[C---:B------:R-:W-:Y:S02]  /*7cd0*/  ISETP.GT.U32.AND P1, PT, R2.reuse, R6, PT ;  /* 0x000000060200720c */ /* 0x040fe40003f24070 */
[----:B------:R-:W-:Y:S02]  /*7ce0*/  ISETP.GT.U32.AND P4, PT, R2, R18, PT ;  /* 0x000000120200720c */ /* 0x000fe40003f84070 */
[----:B------:R-:W-:-:S03]  /*7cf0*/  IABS R21, R28 ;  /* 0x0000001c00157213 */ /* 0x000fc60000000000 */
[----:B------:R-:W-:Y:S02]  /*7d00*/  @!P3 IMAD.IADD R29, R29, 0x1, -R2 ;  /* 0x000000011d1db824 */ /* 0x000fe400078e0a02 */
[----:B------:R-:W-:-:S04]  /*7d10*/  IMAD.HI.U32 R3, R0, R21, RZ ;  /* 0x0000001500037227 */ /* 0x000fc800078e00ff */
[--C-:B------:R-:W-:Y:S01]  /*7d20*/  @!P1 IMAD.IADD R6, R6, 0x1, -R2.reuse ;  /* 0x0000000106069824 */ /* 0x100fe200078e0a02 */
[----:B------:R-:W-:Y:S01]  /*7d30*/  ISETP.GT.U32.AND P1, PT, R2, R19, PT ;  /* 0x000000130200720c */ /* 0x000fe20003f24070 */
[--C-:B------:R-:W-:Y:S01]  /*7d40*/  @!P5 IMAD.IADD R16, R16, 0x1, -R2.reuse ;  /* 0x000000011010d824 */ /* 0x100fe200078e0a02 */
[----:B------:R-:W-:Y:S01]  /*7d50*/  ISETP.GT.U32.AND P5, PT, R2, R29, PT ;  /* 0x0000001d0200720c */ /* 0x000fe20003fa4070 */
[----:B------:R-:W-:Y:S02]  /*7d60*/  @!P4 IMAD.IADD R18, R18, 0x1, -R2 ;  /* 0x000000011212c824 */ /* 0x000fe400078e0a02 */
[----:B------:R-:W-:Y:S01]  /*7d70*/  IMAD.MOV R3, RZ, RZ, -R3 ;  /* 0x000000ffff037224 */ /* 0x000fe200078e0a03 */
[----:B------:R-:W-:Y:S02]  /*7d80*/  ISETP.GT.U32.AND P4, PT, R2, R16, PT ;  /* 0x000000100200720c */ /* 0x000fe40003f84070 */
[----:B------:R-:W-:Y:S01]  /*7d90*/  ISETP.GE.AND P6, PT, R26, RZ, PT ;  /* 0x000000ff1a00720c */ /* 0x000fe20003fc6270 */
[----:B------:R-:W-:-:S04]  /*7da0*/  IMAD R21, R2, R3, R21 ;  /* 0x0000000302157224 */ /* 0x000fc800078e0215 */
[--C-:B------:R-:W-:Y:S02]  /*7db0*/  @!P1 IMAD.IADD R19, R19, 0x1, -R2.reuse ;  /* 0x0000000113139824 */ /* 0x100fe400078e0a02 */
[--C-:B------:R-:W-:Y:S01]  /*7dc0*/  @!P5 IMAD.IADD R29, R29, 0x1, -R2.reuse ;  /* 0x000000011d1dd824 */ /* 0x100fe200078e0a02 */
[C---:B------:R-:W-:Y:S02]  /*7dd0*/  ISETP.GT.U32.AND P5, PT, R2.reuse, R21, PT ;  /* 0x000000150200720c */ /* 0x040fe40003fa4070 */
[----:B------:R-:W-:Y:S01]  /*7de0*/  ISETP.GT.U32.AND P1, PT, R2, R19, PT ;  /* 0x000000130200720c */ /* 0x000fe20003f24070 */
[----:B------:R-:W-:Y:S02]  /*7df0*/  @!P4 IMAD.IADD R16, R16, 0x1, -R2 ;  /* 0x000000011010c824 */ /* 0x000fe400078e0a02 */
[----:B------:R-:W-:Y:S01]  /*7e00*/  @!P6 IMAD.MOV R6, RZ, RZ, -R6 ;  /* 0x000000ffff06e224 */ /* 0x000fe200078e0a06 */
[----:B------:R-:W-:Y:S02]  /*7e10*/  ISETP.GT.U32.AND P6, PT, R2, R18, PT ;  /* 0x000000120200720c */ /* 0x000fe40003fc4070 */
[----:B------:R-:W-:-:S05]  /*7e20*/  ISETP.GE.AND P3, PT, R27, RZ, PT ;  /* 0x000000ff1b00720c */ /* 0x000fca0003f66270 */
[--C-:B------:R-:W-:Y:S01]  /*7e30*/  @!P5 IMAD.IADD R21, R21, 0x1, -R2.reuse ;  /* 0x000000011515d824 */ /* 0x100fe200078e0a02 */
[----:B------:R1:W-:Y:S01]  /*7e40*/  STL [R1], R6 ;  /* 0x0000000601007387 */ /* 0x0003e20000100800 */
[--C-:B------:R-:W-:Y:S01]  /*7e50*/  @!P1 IMAD.IADD R19, R19, 0x1, -R2.reuse ;  /* 0x0000000113139824 */ /* 0x100fe200078e0a02 */
[----:B------:R-:W-:Y:S02]  /*7e60*/  ISETP.GE.AND P1, PT, R23, RZ, PT ;  /* 0x000000ff1700720c */ /* 0x000fe40003f26270 */
[----:B------:R-:W5:Y:S01]  /*7e70*/  LDL.LU R23, [R1+0x270] ;  /* 0x0002700001177983 */ /* 0x000f620000300800 */
[----:B------:R-:W-:Y:S02]  /*7e80*/  @!P6 IMAD.IADD R18, R18, 0x1, -R2 ;  /* 0x000000011212e824 */ /* 0x000fe400078e0a02 */
[----:B------:R-:W-:Y:S01]  /*7e90*/  @!P0 IMAD.MOV R29, RZ, RZ, -R29 ;  /* 0x000000ffff1d8224 */ /* 0x000fe200078e0a1d */
[----:B------:R-:W-:Y:S01]  /*7ea0*/  ISETP.GE.AND P5, PT, R28, RZ, PT ;  /* 0x000000ff1c00720c */ /* 0x000fe20003fa6270 */
[----:B------:R-:W-:Y:S01]  /*7eb0*/  @!P2 IMAD.MOV R16, RZ, RZ, -R16 ;  /* 0x000000ffff10a224 */ /* 0x000fe200078e0a10 */
[----:B------:R-:W1:Y:S04]  /*7ec0*/  LDL.LU R28, [R1+0x274] ;  /* 0x00027400011c7983 */ /* 0x000e680000300800 */
[----:B------:R1:W-:Y:S01]  /*7ed0*/  STL [R1+0x1344], R29 ;  /* 0x0013441d01007387 */ /* 0x0003e20000100800 */
[----:B------:R-:W-:-:S03]  /*7ee0*/  @!P1 IMAD.MOV R19, RZ, RZ, -R19 ;  /* 0x000000ffff139224 */ /* 0x000fc600078e0a13 */
[----:B------:R-:W-:Y:S01]  /*7ef0*/  STL [R1+0x1348], R16 ;  /* 0x0013481001007387 */ /* 0x000fe20000100800 */
[----:B------:R-:W-:Y:S01]  /*7f00*/  @!P3 IMAD.MOV R18, RZ, RZ, -R18 ;  /* 0x000000ffff12b224 */ /* 0x000fe200078e0a12 */
[----:B--2---:R-:W-:-:S05]  /*7f10*/  IABS R22, R25 ;  /* 0x0000001900167213 */ /* 0x004fca0000000000 */
[----:B------:R-:W-:-:S04]  /*7f20*/  IMAD.HI.U32 R4, R0, R22, RZ ;  /* 0x0000001600047227 */ /* 0x000fc800078e00ff */
[----:B------:R-:W-:-:S04]  /*7f30*/  IMAD.MOV R4, RZ, RZ, -R4 ;  /* 0x000000ffff047224 */ /* 0x000fc800078e0a04 */
[----:B------:R-:W-:Y:S01]  /*7f40*/  IMAD R22, R2, R4, R22 ;  /* 0x0000000402167224 */ /* 0x000fe200078e0216 */
[----:B---3--:R-:W-:-:S04]  /*7f50*/  IABS R24, R11 ;  /* 0x0000000b00187213 */ /* 0x008fc80000000000 */
[----:B------:R-:W-:Y:S01]  /*7f60*/  ISETP.GT.U32.AND P4, PT, R2, R22, PT ;  /* 0x000000160200720c */ /* 0x000fe20003f84070 */
[----:B------:R-:W-:-:S04]  /*7f70*/  IMAD.HI.U32 R3, R0, R24, RZ ;  /* 0x0000001800037227 */ /* 0x000fc800078e00ff */
[----:B------:R-:W-:Y:S01]  /*7f80*/  IMAD.MOV R3, RZ, RZ, -R3 ;  /* 0x000000ffff037224 */ /* 0x000fe200078e0a03 */
[----:B----4-:R-:W-:-:S03]  /*7f90*/  IABS R26, R14 ;  /* 0x0000000e001a7213 */ /* 0x010fc60000000000 */
[----:B------:R-:W-:-:S04]  /*7fa0*/  IMAD R24, R2, R3, R24 ;  /* 0x0000000302187224 */ /* 0x000fc800078e0218 */
[----:B------:R-:W-:Y:S01]  /*7fb0*/  @!P4 IMAD.IADD R22, R22, 0x1, -R2 ;  /* 0x000000011616c824 */ /* 0x000fe200078e0a02 */
[----:B------:R-:W-:Y:S01]  /*7fc0*/  ISETP.GT.U32.AND P4, PT, R2, R21, PT ;  /* 0x000000150200720c */ /* 0x000fe20003f84070 */
[----:B------:R-:W-:Y:S01]  /*7fd0*/  IMAD.HI.U32 R4, R0, R26, RZ ;  /* 0x0000001a00047227 */ /* 0x000fe200078e00ff */
[----:B------:R-:W-:-:S03]  /*7fe0*/  ISETP.GT.U32.AND P6, PT, R2, R24, PT ;  /* 0x000000180200720c */ /* 0x000fc60003fc4070 */
[----:B------:R-:W-:Y:S01]  /*7ff0*/  IMAD.MOV R4, RZ, RZ, -R4 ;  /* 0x000000ffff047224 */ /* 0x000fe200078e0a04 */
[----:B-----5:R-:W-:-:S03]  /*8000*/  IABS R27, R12 ;  /* 0x0000000c001b7213 */ /* 0x020fc60000000000 */
[C---:B------:R-:W-:Y:S01]  /*8010*/  IMAD R26, R2.reuse, R4, R26 ;  /* 0x00000004021a7224 */ /* 0x040fe200078e021a */
[----:B------:R-:W-:Y:S01]  /*8020*/  ISETP.GT.U32.AND P0, PT, R2, R22, PT ;  /* 0x000000160200720c */ /* 0x000fe20003f04070 */
[----:B------:R-:W-:Y:S01]  /*8030*/  IMAD.HI.U32 R3, R0, R27, RZ ;  /* 0x0000001b00037227 */ /* 0x000fe200078e00ff */
[----:B------:R-:W-:-:S03]  /*8040*/  IABS R9, R15 ;  /* 0x0000000f00097213 */ /* 0x000fc60000000000 */
[----:B------:R-:W-:Y:S02]  /*8050*/  IMAD.MOV R3, RZ, RZ, -R3 ;  /* 0x000000ffff037224 */ /* 0x000fe400078e0a03 */
[----:B------:R-:W-:Y:S01]  /*8060*/  @!P4 IMAD.IADD R21, R21, 0x1, -R2 ;  /* 0x000000011515c824 */ /* 0x000fe200078e0a02 */
[C---:B------:R-:W-:Y:S01]  /*8070*/  ISETP.GT.U32.AND P4, PT, R2.reuse, R26, PT ;  /* 0x0000001a0200720c */ /* 0x040fe20003f84070 */
[----:B------:R-:W-:Y:S02]  /*8080*/  IMAD R27, R2, R3, R27 ;  /* 0x00000003021b7224 */ /* 0x000fe400078e021b */
[----:B------:R-:W-:-:S04]  /*8090*/  IMAD.HI.U32 R3, R0, R9, RZ ;  /* 0x0000000900037227 */ /* 0x000fc800078e00ff */
[--C-:B------:R-:W-:Y:S02]  /*80a0*/  @!P6 IMAD.IADD R24, R24, 0x1, -R2.reuse ;  /* 0x000000011818e824 */ /* 0x100fe400078e0a02 */
[----:B------:R-:W-:Y:S02]  /*80b0*/  IMAD.MOV R3, RZ, RZ, -R3 ;  /* 0x000000ffff037224 */ /* 0x000fe400078e0a03 */
[--C-:B------:R-:W-:Y:S01]  /*80c0*/  @!P0 IMAD.IADD R22, R22, 0x1, -R2.reuse ;  /* 0x0000000116168824 */ /* 0x100fe200078e0a02 */
[C---:B------:R-:W-:Y:S01]  /*80d0*/  ISETP.GT.U32.AND P2, PT, R2.reuse, R24, PT ;  /* 0x000000180200720c */ /* 0x040fe20003f44070 */
[C---:B------:R-:W-:Y:S01]  /*80e0*/  IMAD R9, R2.reuse, R3, R9 ;  /* 0x0000000302097224 */ /* 0x040fe200078e0209 */
[----:B------:R-:W-:Y:S02]  /*80f0*/  ISETP.GT.U32.AND P0, PT, R2, R27, PT ;  /* 0x0000001b0200720c */ /* 0x000fe40003f04070 */
[----:B------:R-:W-:Y:S01]  /*8100*/  IABS R20, R13 ;  /* 0x0000000d00147213 */ /* 0x000fe20000000000 */
[----:B------:R-:W-:Y:S01]  /*8110*/  @!P4 IMAD.IADD R26, R26, 0x1, -R2 ;  /* 0x000000011a1ac824 */ /* 0x000fe200078e0a02 */
[----:B------:R-:W-:-:S03]  /*8120*/  ISETP.GT.U32.AND P4, PT, R2, R9, PT ;  /* 0x000000090200720c */ /* 0x000fc60003f84070 */
[----:B------:R-:W-:Y:S01]  /*8130*/  IMAD.HI.U32 R8, R0, R20, RZ ;  /* 0x0000001400087227 */ /* 0x000fe200078e00ff */
[----:B------:R-:W-:-:S03]  /*8140*/  ISETP.GE.AND P6, PT, R25, RZ, PT ;  /* 0x000000ff1900720c */ /* 0x000fc60003fc6270 */
[----:B------:R-:W-:Y:S02]  /*8150*/  IMAD.MOV R8, RZ, RZ, -R8 ;  /* 0x000000ffff087224 */ /* 0x000fe400078e0a08 */
[--C-:B------:R-:W-:Y:S01]  /*8160*/  @!P2 IMAD.IADD R24, R24, 0x1, -R2.reuse ;  /* 0x000000011818a824 */ /* 0x100fe200078e0a02 */
[----:B------:R-:W-:Y:S01]  /*8170*/  ISETP.GE.AND P2, PT, R11, RZ, PT ;  /* 0x000000ff0b00720c */ /* 0x000fe20003f46270 */
[----:B------:R-:W-:Y:S02]  /*8180*/  @!P0 IMAD.IADD R27, R27, 0x1, -R2 ;  /* 0x000000011b1b8824 */ /* 0x000fe400078e0a02 */
[----:B------:R-:W-:Y:S01]  /*8190*/  IMAD R20, R2, R8, R20 ;  /* 0x0000000802147224 */ /* 0x000fe200078e0214 */
[----:B------:R-:W-:Y:S01]  /*81a0*/  ISETP.GE.AND P0, PT, R14, RZ, PT ;  /* 0x000000ff0e00720c */ /* 0x000fe20003f06270 */
[----:B------:R-:W-:Y:S01]  /*81b0*/  @!P4 IMAD.IADD R9, R9, 0x1, -R2 ;  /* 0x000000010909c824 */ /* 0x000fe200078e0a02 */
[C---:B------:R-:W-:Y:S01]  /*81c0*/  ISETP.GT.U32.AND P1, PT, R2.reuse, R27, PT ;  /* 0x0000001b0200720c */ /* 0x040fe20003f24070 */
[----:B------:R-:W2:Y:S01]  /*81d0*/  LDL.LU R14, [R1+0x278] ;  /* 0x00027800010e7983 */ /* 0x000ea20000300800 */
[----:B------:R-:W-:Y:S01]  /*81e0*/  ISETP.GT.U32.AND P4, PT, R2, R20, PT ;  /* 0x000000140200720c */ /* 0x000fe20003f84070 */
[----:B------:R-:W-:-:S02]  /*81f0*/  @!P5 IMAD.MOV R21, RZ, RZ, -R21 ;  /* 0x000000ffff15d224 */ /* 0x000fc400078e0a15 */
[----:B------:R-:W-:Y:S01]  /*8200*/  @!P6 IMAD.MOV R22, RZ, RZ, -R22 ;  /* 0x000000ffff16e224 */ /* 0x000fe200078e0a16 */
[----:B------:R-:W-:Y:S01]  /*8210*/  STL [R1+0x134c], R18 ;  /* 0x00134c1201007387 */ /* 0x000fe20000100800 */
[----:B------:R-:W-:-:S03]  /*8220*/  @!P2 IMAD.MOV R24, RZ, RZ, -R24 ;  /* 0x000000ffff18a224 */ /* 0x000fc600078e0a18 */
[----:B------:R-:W-:Y:S01]  /*8230*/  STL [R1+0x1350], R19 ;  /* 0x0013501301007387 */ /* 0x000fe20000100800 */
[----:B------:R-:W-:Y:S02]  /*8240*/  IABS R25, R17 ;  /* 0x0000001100197213 */ /* 0x000fe40000000000 */
[--C-:B------:R-:W-:Y:S01]  /*8250*/  @!P1 IMAD.IADD R27, R27, 0x1, -R2.reuse ;  /* 0x000000011b1b9824 */ /* 0x100fe200078e0a02 */
[----:B------:R-:W-:Y:S01]  /*8260*/  STL [R1+0x1354], R21 ;  /* 0x0013541501007387 */ /* 0x000fe20000100800 */
[----:B------:R-:W-:Y:S01]  /*8270*/  ISETP.GE.AND P1, PT, R15, RZ, PT ;  /* 0x000000ff0f00720c */ /* 0x000fe20003f26270 */
[----:B------:R-:W-:Y:S02]  /*8280*/  @!P4 IMAD.IADD R20, R20, 0x1, -R2 ;  /* 0x000000011414c824 */ /* 0x000fe400078e0a02 */
[----:B------:R3:W-:Y:S01]  /*8290*/  STL [R1+0x1358], R22 ;  /* 0x0013581601007387 */ /* 0x0007e20000100800 */
[----:B------:R-:W-:-:S03]  /*82a0*/  ISETP.GE.AND P4, PT, R17, RZ, PT ;  /* 0x000000ff1100720c */ /* 0x000fc60003f86270 */
[----:B------:R-:W-:Y:S04]  /*82b0*/  STL [R1+0x135c], R24 ;  /* 0x00135c1801007387 */ /* 0x000fe80000100800 */
[----:B------:R-:W4:Y:S04]  /*82c0*/  LDL.LU R15, [R1+0x27c] ;  /* 0x00027c00010f7983 */ /* 0x000f280000300800 */
[----:B------:R-:W5:Y:S01]  /*82d0*/  LDL.LU R17, [R1+0x284] ;  /* 0x0002840001117983 */ /* 0x000f620000300800 */
[----:B0-----:R-:W-:-:S04]  /*82e0*/  IMAD.HI.U32 R7, R0, R25, RZ ;  /* 0x0000001900077227 */ /* 0x001fc800078e00ff */
[----:B------:R-:W-:Y:S01]  /*82f0*/  IMAD.MOV R7, RZ, RZ, -R7 ;  /* 0x000000ffff077224 */ /* 0x000fe200078e0a07 */
[----:B------:R-:W-:-:S03]  /*8300*/  ISETP.GT.U32.AND P3, PT, R2, R26, PT ;  /* 0x0000001a0200720c */ /* 0x000fc60003f64070 */
[----:B------:R-:W-:-:S05]  /*8310*/  IMAD R25, R2, R7, R25 ;  /* 0x0000000702197224 */ /* 0x000fca00078e0219 */
[----:B------:R-:W-:Y:S02]  /*8320*/  ISETP.GT.U32.AND P2, PT, R2, R25, PT ;  /* 0x000000190200720c */ /* 0x000fe40003f44070 */
[----:B------:R-:W-:-:S05]  /*8330*/  IABS R3, R23 ;  /* 0x0000001700037213 */ /* 0x000fca0000000000 */
[----:B------:R-:W-:-:S04]  /*8340*/  IMAD.HI.U32 R4, R0, R3, RZ ;  /* 0x0000000300047227 */ /* 0x000fc800078e00ff */
[----:B------:R-:W-:Y:S01]  /*8350*/  IMAD.MOV R4, RZ, RZ, -R4 ;  /* 0x000000ffff047224 */ /* 0x000fe200078e0a04 */
[----:B------:R-:W-:-:S03]  /*8360*/  ISETP.GE.AND P6, PT, R12, RZ, PT ;  /* 0x000000ff0c00720c */ /* 0x000fc60003fc6270 */
[C---:B------:R-:W-:Y:S01]  /*8370*/  IMAD R3, R2.reuse, R4, R3 ;  /* 0x0000000402037224 */ /* 0x040fe200078e0203 */
[----:B------:R-:W-:Y:S01]  /*8380*/  ISETP.GT.U32.AND P5, PT, R2, R9, PT ;  /* 0x000000090200720c */ /* 0x000fe20003fa4070 */
[--C-:B------:R-:W-:Y:S01]  /*8390*/  @!P3 IMAD.IADD R26, R26, 0x1, -R2.reuse ;  /* 0x000000011a1ab824 */ /* 0x100fe200078e0a02 */
[----:B-1----:R-:W-:Y:S02]  /*83a0*/  IABS R6, R28 ;  /* 0x0000001c00067213 */ /* 0x002fe40000000000 */
[C---:B------:R-:W-:Y:S01]  /*83b0*/  ISETP.GT.U32.AND P3, PT, R2.reuse, R3, PT ;  /* 0x000000030200720c */ /* 0x040fe20003f64070 */
[----:B------:R-:W-:Y:S01]  /*83c0*/  @!P2 IMAD.IADD R25, R25, 0x1, -R2 ;  /* 0x000000011919a824 */ /* 0x000fe200078e0a02 */
[----:B------:R-:W-:Y:S01]  /*83d0*/  ISETP.GT.U32.AND P2, PT, R2, R20, PT ;  /* 0x000000140200720c */ /* 0x000fe20003f44070 */
[----:B------:R-:W-:-:S04]  /*83e0*/  IMAD.HI.U32 R4, R0, R6, RZ ;  /* 0x0000000600047227 */ /* 0x000fc800078e00ff */
[----:B------:R-:W-:Y:S02]  /*83f0*/  @!P0 IMAD.MOV R26, RZ, RZ, -R26 ;  /* 0x000000ffff1a8224 */ /* 0x000fe400078e0a1a */
[----:B------:R-:W-:Y:S02]  /*8400*/  @!P6 IMAD.MOV R27, RZ, RZ, -R27 ;  /* 0x000000ffff1be224 */ /* 0x000fe400078e0a1b */
[----:B------:R-:W-:Y:S02]  /*8410*/  @!P5 IMAD.IADD R9, R9, 0x1, -R2 ;  /* 0x000000010909d824 */ /* 0x000fe400078e0a02 */
[----:B------:R-:W-:Y:S01]  /*8420*/  IMAD.MOV R4, RZ, RZ, -R4 ;  /* 0x000000ffff047224 */ /* 0x000fe200078e0a04 */
[----:B------:R-:W-:Y:S01]  /*8430*/  STL [R1+0x1360], R26 ;  /* 0x0013601a01007387 */ /* 0x000fe20000100800 */
[----:B------:R-:W-:Y:S01]  /*8440*/  @!P3 IMAD.IADD R3, R3, 0x1, -R2 ;  /* 0x000000010303b824 */ /* 0x000fe200078e0a02 */
[----:B------:R-:W-:Y:S01]  /*8450*/  ISETP.GE.AND P6, PT, R23, RZ, PT ;  /* 0x000000ff1700720c */ /* 0x000fe20003fc6270 */
[----:B------:R-:W-:Y:S01]  /*8460*/  @!P1 IMAD.MOV R9, RZ, RZ, -R9 ;  /* 0x000000ffff099224 */ /* 0x000fe200078e0a09 */
[----:B------:R-:W-:Y:S01]  /*8470*/  STL [R1+0x1364], R27 ;  /* 0x0013641b01007387 */ /* 0x000fe20000100800 */
[C---:B------:R-:W-:Y:S01]  /*8480*/  IMAD R6, R2.reuse, R4, R6 ;  /* 0x0000000402067224 */ /* 0x040fe200078e0206 */
[----:B------:R-:W-:-:S02]  /*8490*/  ISETP.GT.U32.AND P0, PT, R2, R25, PT ;  /* 0x000000190200720c */ /* 0x000fc40003f04070 */
[----:B------:R-:W4:Y:S01]  /*84a0*/  LDL.LU R23, [R1+0x288] ;  /* 0x0002880001177983 */ /* 0x000f220000300800 */
[----:B------:R-:W-:Y:S01]  /*84b0*/  ISETP.GT.U32.AND P3, PT, R2, R3, PT ;  /* 0x000000030200720c */ /* 0x000fe20003f64070 */
[--C-:B------:R-:W-:Y:S01]  /*84c0*/  @!P2 IMAD.IADD R20, R20, 0x1, -R2.reuse ;  /* 0x000000011414a824 */ /* 0x100fe200078e0a02 */
[----:B------:R-:W-:Y:S01]  /*84d0*/  ISETP.GE.AND P5, PT, R13, RZ, PT ;  /* 0x000000ff0d00720c */ /* 0x000fe20003fa6270 */
[----:B------:R-:W-:Y:S01]  /*84e0*/  STL [R1+0x1368], R9 ;  /* 0x0013680901007387 */ /* 0x000fe20000100800 */
[----:B------:R-:W-:Y:S02]  /*84f0*/  ISETP.GE.AND P2, PT, R28, RZ, PT ;  /* 0x000000ff1c00720c */ /* 0x000fe40003f46270 */
[----:B------:R-:W-:Y:S01]  /*8500*/  ISETP.GT.U32.AND P1, PT, R2, R6, PT ;  /* 0x000000060200720c */ /* 0x000fe20003f24070 */
[----:B------:R-:W4:Y:S03]  /*8510*/  LDL.LU R28, [R1+0x280] ;  /* 0x00028000011c7983 */ /* 0x000f260000300800 */
[----:B------:R-:W-:-:S03]  /*8520*/  @!P0 IMAD.IADD R25, R25, 0x1, -R2 ;  /* 0x0000000119198824 */ /* 0x000fc600078e0a02 */
[----:B------:R-:W-:Y:S02]  /*8530*/  @!P3 IMAD.IADD R3, R3, 0x1, -R2 ;  /* 0x000000010303b824 */ /* 0x000fe400078e0a02 */
[----:B------:R-:W-:Y:S02]  /*8540*/  @!P5 IMAD.MOV R20, RZ, RZ, -R20 ;  /* 0x000000ffff14d224 */ /* 0x000fe400078e0a14 */
[----:B------:R-:W-:Y:S02]  /*8550*/  @!P4 IMAD.MOV R25, RZ, RZ, -R25 ;  /* 0x000000ffff19c224 */ /* 0x000fe400078e0a19 */
[----:B------:R-:W-:Y:S02]  /*8560*/  @!P1 IMAD.IADD R6, R6, 0x1, -R2 ;  /* 0x0000000106069824 */ /* 0x000fe400078e0a02 */
[----:B------:R-:W-:Y:S01]  /*8570*/  @!P6 IMAD.MOV R3, RZ, RZ, -R3 ;  /* 0x000000ffff03e224 */ /* 0x000fe200078e0a03 */
[----:B------:R-:W-:Y:S02]  /*8580*/  STL [R1+0x136c], R20 ;  /* 0x00136c1401007387 */ /* 0x000fe40000100800 */
[----:B------:R-:W-:-:S02]  /*8590*/  ISETP.GT.U32.AND P5, PT, R2, R6, PT ;  /* 0x000000060200720c */ /* 0x000fc40003fa4070 */
[----:B------:R-:W-:Y:S11]  /*85a0*/  STL [R1+0x1370], R25 ;  /* 0x0013701901007387 */ /* 0x000ff60000100800 */
[----:B------:R-:W-:-:S04]  /*85b0*/  @!P5 IMAD.IADD R6, R6, 0x1, -R2 ;  /* 0x000000010606d824 */ /* 0x000fc800078e0a02 */
[----:B------:R-:W-:Y:S01]  /*85c0*/  @!P2 IMAD.MOV R6, RZ, RZ, -R6 ;  /* 0x000000ffff06a224 */ /* 0x000fe200078e0a06 */
[----:B--2---:R-:W-:-:S05]  /*85d0*/  IABS R4, R14 ;  /* 0x0000000e00047213 */ /* 0x004fca0000000000 */
[----:B------:R-:W-:-:S04]  /*85e0*/  IMAD.HI.U32 R7, R0, R4, RZ ;  /* 0x0000000400077227 */ /* 0x000fc800078e00ff */
[----:B------:R-:W-:-:S04]  /*85f0*/  IMAD.MOV R7, RZ, RZ, -R7 ;  /* 0x000000ffff077224 */ /* 0x000fc800078e0a07 */
[----:B------:R-:W-:Y:S01]  /*8600*/  IMAD R4, R2, R7, R4 ;  /* 0x0000000702047224 */ /* 0x000fe200078e0204 */
[----:B-----5:R-:W-:Y:S02]  /*8610*/  ISETP.GE.AND P4, PT, R17, RZ, PT ;  /* 0x000000ff1100720c */ /* 0x020fe40003f86270 */
[----:B------:R-:W-:Y:S02]  /*8620*/  IABS R7, R17 ;  /* 0x0000001100077213 */ /* 0x000fe40000000000 */
[----:B------:R-:W2:Y:S04]  /*8630*/  LDL.LU R17, [R1+0x28c] ;  /* 0x00028c0001117983 */ /* 0x000ea80000300800 */
[----:B------:R0:W-:Y:S04]  /*8640*/  STL [R1+0x1374], R3 ;  /* 0x0013740301007387 */ /* 0x0001e80000100800 */
[----:B------:R-:W5:Y:S04]  /*8650*/  LDL.LU R29, [R1+0x290] ;  /* 0x00029000011d7983 */ /* 0x000f680000300800 */
[----:B---3--:R-:W3:Y:S04]  /*8660*/  LDL.LU R22, [R1+0x294] ;  /* 0x0002940001167983 */ /* 0x008ee80000300800 */
[----:B------:R1:W-:Y:S04]  /*8670*/  STL [R1+0x1378], R6 ;  /* 0x0013780601007387 */ /* 0x0003e80000100800 */
[----:B------:R-:W3:Y:S04]  /*8680*/  LDL.LU R21, [R1+0x298] ;  /* 0x0002980001157983 */ /* 0x000ee80000300800 */
[----:B------:R-:W3:Y:S04]  /*8690*/  LDL.LU R19, [R1+0x29c] ;  /* 0x00029c0001137983 */ /* 0x000ee80000300800 */
[----:B------:R-:W1:Y:S04]  /*86a0*/  LDL.LU R16, [R1+0x2a0] ;  /* 0x0002a00001107983 */ /* 0x000e680000300800 */
[----:B------:R-:W3:Y:S01]  /*86b0*/  LDL.LU R18, [R1+0x2a4] ;  /* 0x0002a40001127983 */ /* 0x000ee20000300800 */
[----:B----4-:R-:W-:-:S05]  /*86c0*/  IABS R12, R15 ;  /* 0x0000000f000c7213 */ /* 0x010fca0000000000 */
[----:B------:R-:W-:-:S04]  /*86d0*/  IMAD.HI.U32 R10, R0, R12, RZ ;  /* 0x0000000c000a7227 */ /* 0x000fc800078e00ff */
[----:B------:R-:W-:Y:S01]  /*86e0*/  IMAD.MOV R10, RZ, RZ, -R10 ;  /* 0x000000ffff0a7224 */ /* 0x000fe200078e0a0a */
[----:B------:R-:W-:-:S03]  /*86f0*/  ISETP.GT.U32.AND P1, PT, R2, R4, PT ;  /* 0x000000040200720c */ /* 0x000fc60003f24070 */
[----:B------:R-:W-:-:S05]  /*8700*/  IMAD R12, R2, R10, R12 ;  /* 0x0000000a020c7224 */ /* 0x000fca00078e020c */
[----:B------:R-:W-:Y:S01]  /*8710*/  ISETP.GT.U32.AND P5, PT, R2, R12, PT ;  /* 0x0000000c0200720c */ /* 0x000fe20003fa4070 */
[----:B------:R-:W-:-:S04]  /*8720*/  IMAD.MOV.U32 R10, RZ, RZ, R7 ;  /* 0x000000ffff0a7224 */ /* 0x000fc800078e0007 */
[----:B------:R-:W-:Y:S01]  /*8730*/  @!P1 IMAD.IADD R4, R4, 0x1, -R2 ;  /* 0x0000000104049824 */ /* 0x000fe200078e0a02 */
[----:B------:R-:W-:Y:S02]  /*8740*/  IABS R8, R23 ;  /* 0x0000001700087213 */ /* 0x000fe40000000000 */
[----:B------:R-:W-:Y:S01]  /*8750*/  ISETP.GE.AND P3, PT, R15, RZ, PT ;  /* 0x000000ff0f00720c */ /* 0x000fe20003f66270 */
[----:B------:R-:W-:Y:S01]  /*8760*/  IMAD.HI.U32 R15, R0, R10, RZ ;  /* 0x0000000a000f7227 */ /* 0x000fe200078e00ff */
[----:B------:R-:W-:-:S03]  /*8770*/  ISETP.GT.U32.AND P1, PT, R2, R4, PT ;  /* 0x000000040200720c */ /* 0x000fc60003f24070 */
[----:B------:R-:W-:Y:S01]  /*8780*/  @!P5 IMAD.IADD R12, R12, 0x1, -R2 ;  /* 0x000000010c0cd824 */ /* 0x000fe200078e0a02 */
[----:B------:R-:W-:Y:S01]  /*8790*/  IABS R11, R28 ;  /* 0x0000001c000b7213 */ /* 0x000fe20000000000 */
[----:B------:R-:W-:Y:S01]  /*87a0*/  IMAD.MOV.U32 R13, RZ, RZ, R8 ;  /* 0x000000ffff0d7224 */ /* 0x000fe200078e0008 */
[----:B------:R-:W-:Y:S01]  /*87b0*/  ISETP.GE.AND P0, PT, R14, RZ, PT ;  /* 0x000000ff0e00720c */ /* 0x000fe20003f06270 */
[----:B------:R-:W-:Y:S01]  /*87c0*/  IMAD.MOV R15, RZ, RZ, -R15 ;  /* 0x000000ffff0f7224 */ /* 0x000fe200078e0a0f */
[----:B------:R-:W-:Y:S01]  /*87d0*/  ISETP.GT.U32.AND P5, PT, R2, R12, PT ;  /* 0x0000000c0200720c */ /* 0x000fe20003fa4070 */
[----:B------:R-:W-:-:S04]  /*87e0*/  IMAD.HI.U32 R7, R0, R13, RZ ;  /* 0x0000000d00077227 */ /* 0x000fc800078e00ff */
[----:B------:R-:W-:-:S04]  /*87f0*/  IMAD.HI.U32 R8, R0, R11, RZ ;  /* 0x0000000b00087227 */ /* 0x000fc800078e00ff */
[----:B------:R-:W-:Y:S02]  /*8800*/  IMAD.MOV R7, RZ, RZ, -R7 ;  /* 0x000000ffff077224 */ /* 0x000fe400078e0a07 */
[C---:B------:R-:W-:Y:S02]  /*8810*/  IMAD R15, R2.reuse, R15, R10 ;  /* 0x0000000f020f7224 */ /* 0x040fe400078e020a */
[----:B------:R-:W-:Y:S02]  /*8820*/  IMAD.MOV R8, RZ, RZ, -R8 ;  /* 0x000000ffff087224 */ /* 0x000fe400078e0a08 */
[----:B------:R-:W-:Y:S02]  /*8830*/  IMAD R7, R2, R7, R13 ;  /* 0x0000000702077224 */ /* 0x000fe400078e020d */
[----:B------:R-:W-:Y:S01]  /*8840*/  @!P1 IMAD.IADD R4, R4, 0x1, -R2 ;  /* 0x0000000104049824 */ /* 0x000fe200078e0a02 */
[C---:B------:R-:W-:Y:S01]  /*8850*/  ISETP.GT.U32.AND P1, PT, R2.reuse, R15, PT ;  /* 0x0000000f0200720c */ /* 0x040fe20003f24070 */
[----:B------:R-:W-:-:S02]  /*8860*/  IMAD R11, R2, R8, R11 ;  /* 0x00000008020b7224 */ /* 0x000fc400078e020b */
[----:B------:R-:W-:Y:S01]  /*8870*/  @!P0 IMAD.MOV R4, RZ, RZ, -R4 ;  /* 0x000000ffff048224 */ /* 0x000fe200078e0a04 */
[----:B------:R-:W-:Y:S01]  /*8880*/  ISETP.GT.U32.AND P0, PT, R2, R7, PT ;  /* 0x000000070200720c */ /* 0x000fe20003f04070 */
[----:B------:R-:W-:Y:S01]  /*8890*/  @!P5 IMAD.IADD R12, R12, 0x1, -R2 ;  /* 0x000000010c0cd824 */ /* 0x000fe200078e0a02 */
[----:B------:R-:W-:Y:S02]  /*88a0*/  ISETP.GT.U32.AND P5, PT, R2, R11, PT ;  /* 0x0000000b0200720c */ /* 0x000fe40003fa4070 */
[----:B------:R-:W-:-:S05]  /*88b0*/  ISETP.GE.AND P6, PT, R23, RZ, PT ;  /* 0x000000ff1700720c */ /* 0x000fca0003fc6270 */
[----:B------:R-:W-:Y:S01]  /*88c0*/  @!P1 IMAD.IADD R15, R15, 0x1, -R2 ;  /* 0x000000010f0f9824 */ /* 0x000fe200078e0a02 */
[----:B------:R-:W-:-:S03]  /*88d0*/  ISETP.GE.AND P2, PT, R28, RZ, PT ;  /* 0x000000ff1c00720c */ /* 0x000fc60003f46270 */
[--C-:B------:R-:W-:Y:S01]  /*88e0*/  @!P0 IMAD.IADD R7, R7, 0x1, -R2.reuse ;  /* 0x0000000107078824 */ /* 0x100fe200078e0a02 */
[----:B------:R-:W-:Y:S01]  /*88f0*/  ISETP.GT.U32.AND P0, PT, R2, R15, PT ;  /* 0x0000000f0200720c */ /* 0x000fe20003f04070 */
[----:B------:R-:W-:-:S03]  /*8900*/  @!P5 IMAD.IADD R11, R11, 0x1, -R2 ;  /* 0x000000010b0bd824 */ /* 0x000fc600078e0a02 */
[----:B------:R-:W-:-:S09]  /*8910*/  ISETP.GT.U32.AND P5, PT, R2, R7, PT ;  /* 0x000000070200720c */ /* 0x000fd20003fa4070 */
[----:B------:R-:W-:-:S04]  /*8920*/  @!P0 IMAD.IADD R15, R15, 0x1, -R2 ;  /* 0x000000010f0f8824 */ /* 0x000fc800078e0a02 */
[----:B------:R-:W-:Y:S01]  /*8930*/  @!P5 IMAD.IADD R7, R7, 0x1, -R2 ;  /* 0x000000010707d824 */ /* 0x000fe200078e0a02 */
[----:B------:R4:W-:Y:S01]  /*8940*/  STL [R1+0x137c], R4 ;  /* 0x00137c0401007387 */ /* 0x0009e20000100800 */
[----:B------:R-:W-:Y:S02]  /*8950*/  @!P4 IMAD.MOV R15, RZ, RZ, -R15 ;  /* 0x000000ffff0fc224 */ /* 0x000fe400078e0a0f */
[----:B------:R-:W-:Y:S01]  /*8960*/  @!P6 IMAD.MOV R7, RZ, RZ, -R7 ;  /* 0x000000ffff07e224 */ /* 0x000fe200078e0a07 */
[----:B--2---:R-:W-:Y:S02]  /*8970*/  IABS R23, R17 ;  /* 0x0000001100177213 */ /* 0x004fe40000000000 */
[----:B-----5:R-:W-:-:S03]  /*8980*/  IABS R14, R29 ;  /* 0x0000001d000e7213 */ /* 0x020fc60000000000 */
[----:B------:R-:W-:-:S04]  /*8990*/  IMAD.HI.U32 R8, R0, R23, RZ ;  /* 0x0000001700087227 */ /* 0x000fc800078e00ff */
[----:B------:R-:W-:Y:S01]  /*89a0*/  IMAD.HI.U32 R10, R0, R14, RZ ;  /* 0x0000000e000a7227 */ /* 0x000fe200078e00ff */
[----:B---3--:R-:W-:-:S03]  /*89b0*/  IABS R28, R22 ;  /* 0x00000016001c7213 */ /* 0x008fc60000000000 */
[----:B0-----:R-:W-:Y:S02]  /*89c0*/  IMAD.MOV R3, RZ, RZ, -R10 ;  /* 0x000000ffff037224 */ /* 0x001fe400078e0a0a */
[----:B------:R-:W-:Y:S02]  /*89d0*/  IMAD.MOV.U32 R10, RZ, RZ, R12 ;  /* 0x000000ffff0a7224 */ /* 0x000fe400078e000c */
[----:B------:R-:W-:Y:S02]  /*89e0*/  IMAD.MOV R8, RZ, RZ, -R8 ;  /* 0x000000ffff087224 */ /* 0x000fe400078e0a08 */
[----:B------:R-:W-:Y:S01]  /*89f0*/  @!P3 IMAD.MOV R10, RZ, RZ, -R10 ;  /* 0x000000ffff0ab224 */ /* 0x000fe200078e0a0a */
[C---:B------:R-:W-:Y:S01]  /*8a00*/  ISETP.GT.U32.AND P3, PT, R2.reuse, R11, PT ;  /* 0x0000000b0200720c */ /* 0x040fe20003f64070 */
[----:B------:R-:W-:Y:S02]  /*8a10*/  IMAD R23, R2, R8, R23 ;  /* 0x0000000802177224 */ /* 0x000fe400078e0217 */
[----:B------:R-:W-:Y:S01]  /*8a20*/  IMAD.HI.U32 R8, R0, R28, RZ ;  /* 0x0000001c00087227 */ /* 0x000fe200078e00ff */
[----:B------:R-:W-:-:S03]  /*8a30*/  IABS R13, R19 ;  /* 0x00000013000d7213 */ /* 0x000fc60000000000 */
[----:B------:R-:W-:Y:S01]  /*8a40*/  IMAD.MOV R8, RZ, RZ, -R8 ;  /* 0x000000ffff087224 */ /* 0x000fe200078e0a08 */
[----:B------:R-:W-:Y:S01]  /*8a50*/  ISETP.GE.AND P1, PT, R17, RZ, PT ;  /* 0x000000ff1100720c */ /* 0x000fe20003f26270 */
[C---:B------:R-:W-:Y:S01]  /*8a60*/  IMAD R14, R2.reuse, R3, R14 ;  /* 0x00000003020e7224 */ /* 0x040fe200078e020e */
[----:B------:R-:W-:Y:S01]  /*8a70*/  IABS R17, R21 ;  /* 0x0000001500117213 */ /* 0x000fe20000000000 */
[C---:B------:R-:W-:Y:S01]  /*8a80*/  IMAD R28, R2.reuse, R8, R28 ;  /* 0x00000008021c7224 */ /* 0x040fe200078e021c */
[C---:B------:R-:W-:Y:S01]  /*8a90*/  ISETP.GT.U32.AND P0, PT, R2.reuse, R23, PT ;  /* 0x000000170200720c */ /* 0x040fe20003f04070 */
[----:B------:R-:W-:Y:S01]  /*8aa0*/  IMAD.MOV.U32 R8, RZ, RZ, R13 ;  /* 0x000000ffff087224 */ /* 0x000fe200078e000d */
[C---:B------:R-:W-:Y:S01]  /*8ab0*/  ISETP.GT.U32.AND P5, PT, R2.reuse, R14, PT ;  /* 0x0000000e0200720c */ /* 0x040fe20003fa4070 */
[----:B------:R-:W-:Y:S01]  /*8ac0*/  @!P3 IMAD.IADD R11, R11, 0x1, -R2 ;  /* 0x000000010b0bb824 */ /* 0x000fe200078e0a02 */
[----:B------:R-:W-:Y:S01]  /*8ad0*/  ISETP.GT.U32.AND P3, PT, R2, R28, PT ;  /* 0x0000001c0200720c */ /* 0x000fe20003f64070 */
[----:B------:R-:W-:-:S02]  /*8ae0*/  IMAD.MOV.U32 R12, RZ, RZ, R17 ;  /* 0x000000ffff0c7224 */ /* 0x000fc400078e0011 */
[----:B------:R-:W-:-:S04]  /*8af0*/  IMAD.HI.U32 R17, R0, R8, RZ ;  /* 0x0000000800117227 */ /* 0x000fc800078e00ff */
[----:B------:R-:W-:Y:S02]  /*8b00*/  IMAD.MOV R3, RZ, RZ, -R17 ;  /* 0x000000ffff037224 */ /* 0x000fe400078e0a11 */
[----:B------:R-:W-:Y:S02]  /*8b10*/  @!P0 IMAD.IADD R23, R23, 0x1, -R2 ;  /* 0x0000000117178824 */ /* 0x000fe400078e0a02 */
[----:B------:R-:W-:Y:S02]  /*8b20*/  IMAD R8, R2, R3, R8 ;  /* 0x0000000302087224 */ /* 0x000fe400078e0208 */
[--C-:B------:R-:W-:Y:S01]  /*8b30*/  @!P5 IMAD.IADD R14, R14, 0x1, -R2.reuse ;  /* 0x000000010e0ed824 */ /* 0x100fe200078e0a02 */
[----:B------:R-:W-:Y:S01]  /*8b40*/  ISETP.GT.U32.AND P5, PT, R2, R23, PT ;  /* 0x000000170200720c */ /* 0x000fe20003fa4070 */
[----:B------:R-:W-:Y:S01]  /*8b50*/  @!P3 IMAD.IADD R28, R28, 0x1, -R2 ;  /* 0x000000011c1cb824 */ /* 0x000fe200078e0a02 */
[----:B------:R-:W-:Y:S01]  /*8b60*/  ISETP.GT.U32.AND P3, PT, R2, R8, PT ;  /* 0x000000080200720c */ /* 0x000fe20003f64070 */
[----:B------:R-:W-:-:S10]  /*8b70*/  IMAD.HI.U32 R13, R0, R12, RZ ;  /* 0x0000000c000d7227 */ /* 0x000fd400078e00ff */
[--C-:B------:R-:W-:Y:S01]  /*8b80*/  @!P5 IMAD.IADD R23, R23, 0x1, -R2.reuse ;  /* 0x000000011717d824 */ /* 0x100fe200078e0a02 */
[----:B------:R-:W-:Y:S01]  /*8b90*/  ISETP.GE.AND P5, PT, R29, RZ, PT ;  /* 0x000000ff1d00720c */ /* 0x000fe20003fa6270 */
[----:B------:R-:W-:Y:S01]  /*8ba0*/  @!P3 IMAD.IADD R8, R8, 0x1, -R2 ;  /* 0x000000010808b824 */ /* 0x000fe200078e0a02 */
[----:B------:R-:W0:Y:S04]  /*8bb0*/  S2R R29, SR_TID.X ;  /* 0x00000000001d7919 */ /* 0x000e280000002100 */
[C---:B------:R-:W-:Y:S01]  /*8bc0*/  ISETP.GT.U32.AND P3, PT, R2.reuse, R8, PT ;  /* 0x000000080200720c */ /* 0x040fe20003f64070 */
[----:B------:R-:W-:Y:S01]  /*8bd0*/  IMAD.MOV R13, RZ, RZ, -R13 ;  /* 0x000000ffff0d7224 */ /* 0x000fe200078e0a0d */
[----:B-1----:R-:W-:Y:S02]  /*8be0*/  IABS R6, R16 ;  /* 0x0000001000067213 */ /* 0x002fe40000000000 */
[----:B----4-:R-:W-:Y:S01]  /*8bf0*/  IABS R4, R18 ;  /* 0x0000001200047213 */ /* 0x010fe20000000000 */
[----:B------:R-:W-:-:S02]  /*8c00*/  IMAD R12, R2, R13, R12 ;  /* 0x0000000d020c7224 */ /* 0x000fc400078e020c */
[----:B------:R-:W-:Y:S02]  /*8c10*/  IMAD.MOV.U32 R13, RZ, RZ, R6 ;  /* 0x000000ffff0d7224 */ /* 0x000fe400078e0006 */
[----:B------:R-:W-:Y:S02]  /*8c20*/  IMAD.MOV.U32 R17, RZ, RZ, R4 ;  /* 0x000000ffff117224 */ /* 0x000fe400078e0004 */
[----:B------:R-:W-:-:S04]  /*8c30*/  IMAD.HI.U32 R4, R0, R13, RZ ;  /* 0x0000000d00047227 */ /* 0x000fc800078e00ff */
[----:B------:R-:W-:Y:S01]  /*8c40*/  @!P3 IMAD.IADD R8, R8, 0x1, -R2 ;  /* 0x000000010808b824 */ /* 0x000fe200078e0a02 */
[----:B------:R-:W-:Y:S02]  /*8c50*/  ISETP.GE.AND P3, PT, R16, RZ, PT ;  /* 0x000000ff1000720c */ /* 0x000fe40003f66270 */
[----:B------:R-:W1:Y:S01]  /*8c60*/  LDC R16, c[0x0][0x230] ;  /* 0x00008c00ff107b82 */ /* 0x000e620000000800 */
[----:B------:R-:W-:-:S04]  /*8c70*/  IMAD.HI.U32 R3, R0, R17, RZ ;  /* 0x0000001100037227 */ /* 0x000fc800078e00ff */
[----:B------:R-:W-:-:S04]  /*8c80*/  IMAD.MOV R0, RZ, RZ, -R4 ;  /* 0x000000ffff007224 */ /* 0x000fc800078e0a04 */
[C---:B------:R-:W-:Y:S02]  /*8c90*/  IMAD R13, R2.reuse, R0, R13 ;  /* 0x00000000020d7224 */ /* 0x040fe400078e020d */
[----:B------:R-:W-:Y:S01]  /*8ca0*/  IMAD.MOV R0, RZ, RZ, -R3 ;  /* 0x000000ffff007224 */ /* 0x000fe200078e0a03 */
[----:B------:R-:W-:-:S03]  /*8cb0*/  ISETP.GT.U32.AND P4, PT, R2, R14, PT ;  /* 0x0000000e0200720c */ /* 0x000fc60003f84070 */
[----:B------:R-:W-:Y:S02]  /*8cc0*/  IMAD R17, R2, R0, R17 ;  /* 0x0000000002117224 */ /* 0x000fe400078e0211 */
[C---:B0-----:R-:W-:Y:S02]  /*8cd0*/  IMAD.SHL.U32 R0, R29.reuse, 0x40, RZ ;  /* 0x000000401d007824 */ /* 0x041fe400078e00ff */
[----:B------:R-:W-:-:S03]  /*8ce0*/  IMAD.SHL.U32 R3, R29, 0x8, RZ ;  /* 0x000000081d037824 */ /* 0x000fc600078e00ff */
[----:B------:R-:W-:Y:S01]  /*8cf0*/  LOP3.LUT R0, R0, 0x1c0, RZ, 0xc0, !PT ;  /* 0x000001c000007812 */ /* 0x000fe200078ec0ff */
[----:B------:R-:W-:Y:S01]  /*8d00*/  STL [R1+0x1380], R10 ;  /* 0x0013800a01007387 */ /* 0x000fe20000100800 */
[----:B------:R-:W-:Y:S02]  /*8d10*/  ISETP.GT.U32.AND P0, PT, R2, R12, PT ;  /* 0x0000000c0200720c */ /* 0x000fe40003f04070 */
[----:B------:R-:W-:Y:S01]  /*8d20*/  LOP3.LUT R0, R0, 0x30, R3, 0xf8, !PT ;  /* 0x0000003000007812 */ /* 0x000fe200078ef803 */
[C---:B------:R-:W-:Y:S01]  /*8d30*/  IMAD.SHL.U32 R3, R29.reuse, 0x2, RZ ;  /* 0x000000021d037824 */ /* 0x040fe200078e00ff */
[----:B------:R-:W-:Y:S01]  /*8d40*/  STL [R1+0x1384], R15 ;  /* 0x0013840f01007387 */ /* 0x000fe20000100800 */
[----:B------:R-:W-:Y:S01]  /*8d50*/  @!P4 IMAD.IADD R14, R14, 0x1, -R2 ;  /* 0x000000010e0ec824 */ /* 0x000fe200078e0a02 */
[C---:B------:R-:W-:Y:S01]  /*8d60*/  LOP3.LUT R6, R29.reuse, 0x3, RZ, 0xc0, !PT ;  /* 0x000000031d067812 */ /* 0x040fe200078ec0ff */
[----:B-1----:R-:W-:Y:S01]  /*8d70*/  VIADD R16, R16, 0x3f ;  /* 0x0000003f10107836 */ /* 0x002fe20000000000 */
[----:B------:R0:W-:Y:S01]  /*8d80*/  STL [R1+0x1388], R7 ;  /* 0x0013880701007387 */ /* 0x0001e20000100800 */
[----:B------:R-:W-:Y:S01]  /*8d90*/  ISETP.GT.U32.AND P4, PT, R2, R13, PT ;  /* 0x0000000d0200720c */ /* 0x000fe20003f84070 */
[----:B------:R-:W-:Y:S01]  /*8da0*/  @!P2 IMAD.MOV R11, RZ, RZ, -R11 ;  /* 0x000000ffff0ba224 */ /* 0x000fe200078e0a0b */
[----:B------:R-:W-:Y:S01]  /*8db0*/  LOP3.LUT R3, R0, 0x30, R3, 0x78, !PT ;  /* 0x0000003000037812 */ /* 0x000fe200078e7803 */
[----:B------:R-:W-:Y:S01]  /*8dc0*/  @!P1 IMAD.MOV R23, RZ, RZ, -R23 ;  /* 0x000000ffff179224 */ /* 0x000fe200078e0a17 */
[----:B------:R-:W-:Y:S01]  /*8dd0*/  SHF.R.S32.HI R0, RZ, 0x1f, R16 ;  /* 0x0000001fff007819 */ /* 0x000fe20000011410 */
[----:B------:R-:W-:Y:S01]  /*8de0*/  IMAD R6, R6, 0x220, RZ ;  /* 0x0000022006067824 */ /* 0x000fe200078e02ff */
[----:B0-----:R-:W-:Y:S01]  /*8df0*/  SHF.R.U32.HI R7, RZ, 0x2, R29 ;  /* 0x00000002ff077819 */ /* 0x001fe2000001161d */
[----:B------:R-:W-:-:S03]  /*8e00*/  IMAD.SHL.U32 R4, R29, 0x10, RZ ;  /* 0x000000101d047824 */ /* 0x000fc600078e00ff */
[----:B------:R-:W-:Y:S01]  /*8e10*/  SGXT.U32 R7, R7, 0x3 ;  /* 0x000000030707781a */ /* 0x000fe20000000000 */
[----:B------:R-:W-:Y:S01]  /*8e20*/  STL [R1+0x138c], R11 ;  /* 0x00138c0b01007387 */ /* 0x000fe20000100800 */
[----:B------:R-:W-:Y:S02]  /*8e30*/  LEA.HI R9, R0, R16, RZ, 0x6 ;  /* 0x0000001000097211 */ /* 0x000fe400078f30ff */
[----:B------:R-:W-:Y:S01]  /*8e40*/  LOP3.LUT R0, R6, R7, RZ, 0xfc, !PT ;  /* 0x0000000706007212 */ /* 0x000fe200078efcff */
[----:B------:R-:W-:Y:S01]  /*8e50*/  STL [R1+0x1390], R23 ;  /* 0x0013901701007387 */ /* 0x000fe20000100800 */
[----:B------:R-:W-:-:S03]  /*8e60*/  @!P0 IMAD.IADD R12, R12, 0x1, -R2 ;  /* 0x000000010c0c8824 */ /* 0x000fc600078e0a02 */
[----:B------:R0:W-:Y:S01]  /*8e70*/  STL [R1+0x1294], R4 ;  /* 0x0012940401007387 */ /* 0x0001e20000100800 */
[----:B------:R-:W-:Y:S01]  /*8e80*/  @!P4 IMAD.IADD R13, R13, 0x1, -R2 ;  /* 0x000000010d0dc824 */ /* 0x000fe200078e0a02 */
[----:B------:R-:W-:Y:S02]  /*8e90*/  ISETP.GT.U32.AND P6, PT, R2, R12, PT ;  /* 0x0000000c0200720c */ /* 0x000fe40003fc4070 */
[----:B------:R1:W-:Y:S01]  /*8ea0*/  STL [R1+0x1298], R0 ;  /* 0x0012980001007387 */ /* 0x0003e20000100800 */
[----:B0-----:R-:W-:-:S04]  /*8eb0*/  LOP3.LUT R4, R4, 0x200, RZ, 0xc0, !PT ;  /* 0x0000020004047812 */ /* 0x001fc800078ec0ff */
[----:B-1----:R-:W-:Y:S02]  /*8ec0*/  IADD3 R0, R3, UR4, R4 ;  /* 0x0000000403007c10 */ /* 0x002fe4000fffe004 */
[----:B------:R-:W-:-:S03]  /*8ed0*/  ISETP.GT.U32.AND P1, PT, R2, R13, PT ;  /* 0x0000000d0200720c */ /* 0x000fc60003f24070 */
[----:B------:R0:W-:Y:S04]  /*8ee0*/  STL [R1+0x7c4], R0 ;  /* 0x0007c40001007387 */ /* 0x0001e80000100800 */
[----:B------:R-:W2:Y:S01]  /*8ef0*/  LDL.LU R27, [R1+0x1f4] ;  /* 0x0001f400011b7983 */ /* 0x000ea20000300800 */
[----:B------:R-:W-:-:S03]  /*8f00*/  ISETP.GE.AND P2, PT, R22, RZ, PT ;  /* 0x000000ff1600720c */ /* 0x000fc60003f46270 */
[----:B------:R-:W3:Y:S01]  /*8f10*/  LDL.LU R26, [R1+0x1ec] ;  /* 0x0001ec00011a7983 */ /* 0x000ee20000300800 */
[----:B------:R-:W-:-:S03]  /*8f20*/  @!P6 IMAD.IADD R12, R12, 0x1, -R2 ;  /* 0x000000010c0ce824 */ /* 0x000fc600078e0a02 */
[----:B------:R-:W4:Y:S01]  /*8f30*/  LDL.LU R24, [R1+0x1e8] ;  /* 0x0001e80001187983 */ /* 0x000f220000300800 */
[----:B------:R-:W-:-:S03]  /*8f40*/  ISETP.GE.AND P6, PT, R21, RZ, PT ;  /* 0x000000ff1500720c */ /* 0x000fc60003fc6270 */
[----:B------:R-:W5:Y:S01]  /*8f50*/  LDL.LU R22, [R1+0x1e4] ;  /* 0x0001e40001167983 */ /* 0x000f620000300800 */
[----:B------:R-:W-:Y:S01]  /*8f60*/  ISETP.GE.AND P4, PT, R19, RZ, PT ;  /* 0x000000ff1300720c */ /* 0x000fe20003f86270 */
[----:B------:R-:W-:Y:S01]  /*8f70*/  @!P1 IMAD.IADD R13, R13, 0x1, -R2 ;  /* 0x000000010d0d9824 */ /* 0x000fe200078e0a02 */
[----:B------:R-:W-:Y:S01]  /*8f80*/  ISETP.GE.AND P1, PT, R18, RZ, PT ;  /* 0x000000ff1200720c */ /* 0x000fe20003f26270 */
[----:B------:R-:W5:Y:S04]  /*8f90*/  LDL.LU R21, [R1+0x1d8] ;  /* 0x0001d80001157983 */ /* 0x000f680000300800 */
[----:B------:R-:W5:Y:S04]  /*8fa0*/  LDL.LU R19, [R1+0x1d4] ;  /* 0x0001d40001137983 */ /* 0x000f680000300800 */
[----:B------:R-:W5:Y:S01]  /*8fb0*/  LDL.LU R18, [R1+0x1d0] ;  /* 0x0001d00001127983 */ /* 0x000f620000300800 */
[----:B------:R-:W-:-:S02]  /*8fc0*/  ISETP.GT.U32.AND P0, PT, R2, R28, PT ;  /* 0x0000001c0200720c */ /* 0x000fc40003f04070 */
[----:B------:R-:W-:Y:S01]  /*8fd0*/  LOP3.LUT R29, R29, 0x3f, RZ, 0xc0, !PT ;  /* 0x0000003f1d1d7812 */ /* 0x000fe200078ec0ff */
[----:B------:R-:W-:Y:S01]  /*8fe0*/  @!P5 IMAD.MOV R14, RZ, RZ, -R14 ;  /* 0x000000ffff0ed224 */ /* 0x000fe200078e0a0e */
[----:B------:R-:W5:Y:S09]  /*8ff0*/  LDL.LU R16, [R1+0x1c8] ;  /* 0x0001c80001107983 */ /* 0x000f720000300800 */
[----:B------:R-:W-:Y:S01]  /*9000*/  @!P0 IMAD.IADD R28, R28, 0x1, -R2 ;  /* 0x000000011c1c8824 */ /* 0x000fe200078e0a02 */
[----:B------:R-:W-:-:S13]  /*9010*/  ISETP.GT.U32.AND P0, PT, R2, R17, PT ;  /* 0x000000110200720c */ /* 0x000fda0003f04070 */
[----:B------:R-:W-:-:S05]  /*9020*/  @!P0 IMAD.IADD R17, R17, 0x1, -R2 ;  /* 0x0000000111118824 */ /* 0x000fca00078e0a02 */
[----:B------:R-:W-:Y:S01]  /*9030*/  ISETP.GT.U32.AND P0, PT, R2, R17, PT ;  /* 0x000000110200720c */ /* 0x000fe20003f04070 */
[----:B0-----:R-:W-:Y:S02]  /*9040*/  IMAD R0, R29, UR5, RZ ;  /* 0x000000051d007c24 */ /* 0x001fe4000f8e02ff */
[----:B------:R-:W-:Y:S01]  /*9050*/  @!P2 IMAD.MOV R28, RZ, RZ, -R28 ;  /* 0x000000ffff1ca224 */ /* 0x000fe200078e0a1c */
[----:B------:R-:W5:Y:S01]  /*9060*/  LDL.LU R29, [R1+0x1c4] ;  /* 0x0001c400011d7983 */ /* 0x000f620000300800 */
[----:B------:R-:W-:Y:S02]  /*9070*/  @!P6 IMAD.MOV R12, RZ, RZ, -R12 ;  /* 0x000000ffff0ce224 */ /* 0x000fe400078e0a0c */
[----:B------:R-:W-:Y:S01]  /*9080*/  @!P4 IMAD.MOV R8, RZ, RZ, -R8 ;  /* 0x000000ffff08c224 */ /* 0x000fe200078e0a08 */
[----:B------:R-:W-:Y:S05]  /*9090*/  STL [R1+0x1394], R14 ;  /* 0x0013940e01007387 */ /* 0x000fea0000100800 */
[----:B------:R-:W-:Y:S01]  /*90a0*/  @!P0 IMAD.IADD R17, R17, 0x1, -R2 ;  /* 0x0000000111118824 */ /* 0x000fe200078e0a02 */
[----:B------:R-:W-:Y:S01]  /*90b0*/  IADD3 R2, P5, R0, UR8, RZ ;  /* 0x0000000800027c10 */ /* 0x000fe2000ffbe0ff */
[----:B------:R-:W-:Y:S01]  /*90c0*/  @!P3 IMAD.MOV R13, RZ, RZ, -R13 ;  /* 0x000000ffff0db224 */ /* 0x000fe200078e0a0d */
[----:B------:R-:W-:Y:S01]  /*90d0*/  ISETP.NE.AND P0, PT, R5, RZ, PT ;  /* 0x000000ff0500720c */ /* 0x000fe20003f05270 */
[----:B------:R-:W-:Y:S01]  /*90e0*/  @!P1 IMAD.MOV R17, RZ, RZ, -R17 ;  /* 0x000000ffff119224 */ /* 0x000fe200078e0a11 */
[----:B------:R-:W-:Y:S01]  /*90f0*/  LOP3.LUT R5, RZ, R5, RZ, 0x33, !PT ;  /* 0x00000005ff057212 */ /* 0x000fe200078e33ff */
[----:B------:R3:W-:Y:S01]  /*9100*/  STL [R1+0x12b8], R2 ;  /* 0x0012b80201007387 */ /* 0x0007e20000100800 */
[----:B------:R-:W-:-:S03]  /*9110*/  ULDC UR8, c[0x0][0x234] ;  /* 0x00008d0000087ab9 */ /* 0x000fc60000000800 */
[----:B------:R-:W-:Y:S04]  /*9120*/  STL [R1+0x1398], R28 ;  /* 0x0013981c01007387 */ /* 0x000fe80000100800 */
[----:B------:R-:W-:Y:S04]  /*9130*/  STL [R1+0x139c], R12 ;  /* 0x00139c0c01007387 */ /* 0x000fe80000100800 */
[----:B------:R-:W-:Y:S04]  /*9140*/  STL [R1+0x13a0], R8 ;  /* 0x0013a00801007387 */ /* 0x000fe80000100800 */
[----:B------:R-:W-:Y:S04]  /*9150*/  STL [R1+0x13a4], R13 ;  /* 0x0013a40d01007387 */ /* 0x000fe80000100800 */
[----:B------:R-:W-:Y:S01]  /*9160*/  STL [R1+0x13a8], R17 ;  /* 0x0013a81101007387 */ /* 0x000fe20000100800 */
[----:B--2---:R-:W-:-:S02]  /*9170*/  SEL R3, R5, R27, !P0 ;  /* 0x0000001b05037207 */ /* 0x004fc40004000000 */
[----:B---3--:R-:W-:-:S03]  /*9180*/  SEL R2, R5, R26, !P0 ;  /* 0x0000001a05027207 */ /* 0x008fc60004000000 */
[----:B------:R5:W-:Y:S01]  /*9190*/  STL [R1+0x1e0], R3 ;  /* 0x0001e00301007387 */ /* 0x000be20000100800 */
[----:B----4-:R-:W-:-:S03]  /*91a0*/  SEL R0, R5, R24, !P0 ;  /* 0x0000001805007207 */ /* 0x010fc60004000000 */
[----:B------:R0:W-:Y:S01]  /*91b0*/  STL [R1+0x24], R2 ;  /* 0x0000240201007387 */ /* 0x0001e20000100800 */
[----:B-----5:R-:W-:-:S03]  /*91c0*/  SEL R3, R5, R22, !P0 ;  /* 0x0000001605037207 */ /* 0x020fc60004000000 */
[----:B------:R1:W-:Y:S01]  /*91d0*/  STL [R1+0x48], R0 ;  /* 0x0000480001007387 */ /* 0x0003e20000100800 */
[----:B0-----:R-:W-:-:S03]  /*91e0*/  SEL R2, R5, R21, !P0 ;  /* 0x0000001505027207 */ /* 0x001fc60004000000 */
[----:B------:R0:W-:Y:S01]  /*91f0*/  STL [R1+0xa4], R3 ;  /* 0x0000a40301007387 */ /* 0x0001e20000100800 */
[----:B-1----:R-:W-:-:S03]  /*9200*/  SEL R0, R5, R19, !P0 ;  /* 0x0000001305007207 */ /* 0x002fc60004000000 */
[----:B------:R1:W-:Y:S01]  /*9210*/  STL [R1+0xb4], R2 ;  /* 0x0000b40201007387 */ /* 0x0003e20000100800 */
[----:B0-----:R-:W-:-:S03]  /*9220*/  SEL R3, R5, R18, !P0 ;  /* 0x0000001205037207 */ /* 0x001fc60004000000 */
[----:B------:R0:W-:Y:S04]  /*9230*/  STL [R1+0xb8], R0 ;  /* 0x0000b80001007387 */ /* 0x0001e80000100800 */
[----:B------:R-:W-:Y:S04]  /*9240*/  STL [R1+0xbc], R3 ;  /* 0x0000bc0301007387 */ /* 0x000fe80000100800 */
[----:B------:R-:W2:Y:S01]  /*9250*/  LDL.LU R17, [R1+0x1b4] ;  /* 0x0001b40001117983 */ /* 0x000ea20000300800 */
[----:B-1----:R-:W-:-:S05]  /*9260*/  SEL R2, R5, R16, !P0 ;  /* 0x0000001005027207 */ /* 0x002fca0004000000 */
[----:B------:R-:W-:Y:S01]  /*9270*/  STL [R1+0xc0], R2 ;  /* 0x0000c00201007387 */ /* 0x000fe20000100800 */
[----:B0-----:R-:W-:-:S03]  /*9280*/  SEL R0, R5, R29, !P0 ;  /* 0x0000001d05007207 */ /* 0x001fc60004000000 */
[----:B--2---:R0:W-:Y:S04]  /*9290*/  STL [R1+0x13c4], R17 ;  /* 0x0013c41101007387 */ /* 0x0041e80000100800 */
[----:B------:R-:W-:Y:S04]  /*92a0*/  STL [R1+0xc4], R0 ;  /* 0x0000c40001007387 */ /* 0x000fe80000100800 */
[----:B0-----:R-:W2:Y:S04]  /*92b0*/  LDL.LU R17, [R1+0x1b8] ;  /* 0x0001b80001117983 */ /* 0x001ea80000300800 */
[----:B--2---:R0:W-:Y:S04]  /*92c0*/  STL [R1+0x13c8], R17 ;  /* 0x0013c81101007387 */ /* 0x0041e80000100800 */
[----:B0-----:R-:W2:Y:S04]  /*92d0*/  LDL.LU R17, [R1+0x1bc] ;  /* 0x0001bc0001117983 */ /* 0x001ea80000300800 */
[----:B--2---:R0:W-:Y:S04]  /*92e0*/  STL [R1+0x13cc], R17 ;  /* 0x0013cc1101007387 */ /* 0x0041e80000100800 */
[----:B0-----:R-:W2:Y:S04]  /*92f0*/  LDL.LU R17, [R1+0x1c0] ;  /* 0x0001c00001117983 */ /* 0x001ea80000300800 */
[----:B------:R-:W3:Y:S04]  /*9300*/  LDL.LU R13, [R1+0x1b0] ;  /* 0x0001b000010d7983 */ /* 0x000ee80000300800 */
[----:B------:R-:W4:Y:S04]  /*9310*/  LDL.LU R8, [R1+0x1ac] ;  /* 0x0001ac0001087983 */ /* 0x000f280000300800 */
[----:B------:R-:W5:Y:S04]  /*9320*/  LDL.LU R12, [R1+0x110] ;  /* 0x00011000010c7983 */ /* 0x000f680000300800 */
[----:B------:R-:W4:Y:S04]  /*9330*/  LDL.LU R28, [R1+0x114] ;  /* 0x00011400011c7983 */ /* 0x000f280000300800 */
[----:B------:R-:W3:Y:S04]  /*9340*/  LDL.LU R2, [R1+0x118] ;  /* 0x0001180001027983 */ /* 0x000ee80000300800 */
[----:B------:R-:W4:Y:S04]  /*9350*/  LDL.LU R14, [R1+0x11c] ;  /* 0x00011c00010e7983 */ /* 0x000f280000300800 */
        /* <DEDUP_REMOVED lines=20> */
[----:B------:R-:W4:Y:S01]  /*94a0*/  LDL.LU R29, [R1+0x190] ;  /* 0x00019000011d7983 */ /* 0x000f220000300800 */
[----:B--2---:R-:W-:-:S05]  /*94b0*/  SEL R17, R5, R17, !P0 ;  /* 0x0000001105117207 */ /* 0x004fca0004000000 */
[----:B------:R0:W-:Y:S04]  /*94c0*/  STL [R1+0xc8], R17 ;  /* 0x0000c81101007387 */ /* 0x0001e80000100800 */
[----:B0-----:R-:W2:Y:S02]  /*94d0*/  LDL.LU R17, [R1+0x13cc] ;  /* 0x0013cc0001117983 */ /* 0x001ea40000300800 */
[----:B--2---:R-:W-:-:S05]  /*94e0*/  SEL R17, R5, R17, !P0 ;  /* 0x0000001105117207 */ /* 0x004fca0004000000 */
[----:B------:R0:W-:Y:S04]  /*94f0*/  STL [R1+0xcc], R17 ;  /* 0x0000cc1101007387 */ /* 0x0001e80000100800 */
[----:B0-----:R-:W2:Y:S02]  /*9500*/  LDL.LU R17, [R1+0x13c8] ;  /* 0x0013c80001117983 */ /* 0x001ea40000300800 */
[----:B--2---:R-:W-:-:S05]  /*9510*/  SEL R17, R5, R17, !P0 ;  /* 0x0000001105117207 */ /* 0x004fca0004000000 */
[----:B------:R0:W-:Y:S04]  /*9520*/  STL [R1+0xd0], R17 ;  /* 0x0000d01101007387 */ /* 0x0001e80000100800 */
[----:B0-----:R-:W2:Y:S01]  /*9530*/  LDL.LU R17, [R1+0x13c4] ;  /* 0x0013c40001117983 */ /* 0x001ea20000300800 */
[C---:B-----5:R-:W-:Y:S02]  /*9540*/  SEL R12, R5.reuse, R12, !P0 ;  /* 0x0000000c050c7207 */ /* 0x060fe40004000000 */
[C---:B---3--:R-:W-:Y:S02]  /*9550*/  SEL R2, R5.reuse, R2, !P0 ;  /* 0x0000000205027207 */ /* 0x048fe40004000000 */
[C---:B----4-:R-:W-:Y:S02]  /*9560*/  SEL R7, R5.reuse, R7, !P0 ;  /* 0x0000000705077207 */ /* 0x050fe40004000000 */
[----:B------:R-:W-:-:S02]  /*9570*/  SEL R4, R5, R4, !P0 ;  /* 0x0000000405047207 */ /* 0x000fc40004000000 */
[----:B--2---:R-:W-:-:S05]  /*9580*/  SEL R17, R5, R17, !P0 ;  /* 0x0000001105117207 */ /* 0x004fca0004000000 */
[----:B------:R0:W-:Y:S02]  /*9590*/  STL [R1+0xd4], R17 ;  /* 0x0000d41101007387 */ /* 0x0001e40000100800 */
[C---:B0-----:R-:W-:Y:S02]  /*95a0*/  SEL R17, R5.reuse, R13, !P0 ;  /* 0x0000000d05117207 */ /* 0x041fe40004000000 */
[C---:B------:R-:W-:Y:S02]  /*95b0*/  SEL R13, R5.reuse, R8, !P0 ;  /* 0x00000008050d7207 */ /* 0x040fe40004000000 */
[C---:B------:R-:W-:Y:S01]  /*95c0*/  SEL R8, R5.reuse, R28, !P0 ;  /* 0x0000001c05087207 */ /* 0x040fe20004000000 */
[----:B------:R-:W-:Y:S04]  /*95d0*/  STL [R1+0xdc], R17 ;  /* 0x0000dc1101007387 */ /* 0x000fe80000100800 */
[----:B------:R-:W-:Y:S04]  /*95e0*/  STL [R1+0x10c], R13 ;  /* 0x00010c0d01007387 */ /* 0x000fe80000100800 */
[----:B------:R0:W-:Y:S04]  /*95f0*/  STL [R1+0x110], R12 ;  /* 0x0001100c01007387 */ /* 0x0001e80000100800 */
[----:B------:R1:W-:Y:S04]  /*9600*/  STL [R1+0x114], R8 ;  /* 0x0001140801007387 */ /* 0x0003e80000100800 */
[----:B------:R2:W-:Y:S01]  /*9610*/  STL [R1+0x118], R2 ;  /* 0x0001180201007387 */ /* 0x0005e20000100800 */
[----:B0-----:R-:W-:-:S02]  /*9620*/  SEL R12, R5, R14, !P0 ;  /* 0x0000000e050c7207 */ /* 0x001fc40004000000 */
[C---:B-1----:R-:W-:Y:S02]  /*9630*/  SEL R8, R5.reuse, R0, !P0 ;  /* 0x0000000005087207 */ /* 0x042fe40004000000 */
[C---:B------:R-:W-:Y:S02]  /*9640*/  SEL R0, R5.reuse, R11, !P0 ;  /* 0x0000000b05007207 */ /* 0x040fe40004000000 */
[C---:B--2---:R-:W-:Y:S01]  /*9650*/  SEL R2, R5.reuse, R23, !P0 ;  /* 0x0000001705027207 */ /* 0x044fe20004000000 */
[----:B------:R-:W-:Y:S04]  /*9660*/  STL [R1+0x11c], R12 ;  /* 0x00011c0c01007387 */ /* 0x000fe80000100800 */
[----:B------:R-:W-:Y:S04]  /*9670*/  STL [R1+0x120], R8 ;  /* 0x0001200801007387 */ /* 0x000fe80000100800 */
[----:B------:R0:W-:Y:S04]  /*9680*/  STL [R1+0x124], R2 ;  /* 0x0001240201007387 */ /* 0x0001e80000100800 */
[----:B------:R1:W-:Y:S01]  /*9690*/  STL [R1+0x128], R0 ;  /* 0x0001280001007387 */ /* 0x0003e20000100800 */
[----:B0-----:R-:W-:-:S03]  /*96a0*/  SEL R2, R5, R15, !P0 ;  /* 0x0000000f05027207 */ /* 0x001fc60004000000 */
[----:B------:R-:W-:Y:S01]  /*96b0*/  STL [R1+0x12c], R7 ;  /* 0x00012c0701007387 */ /* 0x000fe20000100800 */
[----:B-1----:R-:W-:-:S03]  /*96c0*/  SEL R0, R5, R10, !P0 ;  /* 0x0000000a05007207 */ /* 0x002fc60004000000 */
[----:B------:R0:W-:Y:S04]  /*96d0*/  STL [R1+0x134], R2 ;  /* 0x0001340201007387 */ /* 0x0001e80000100800 */
[----:B------:R1:W-:Y:S01]  /*96e0*/  STL [R1+0x138], R0 ;  /* 0x0001380001007387 */ /* 0x0003e20000100800 */
[----:B0-----:R-:W-:-:S03]  /*96f0*/  SEL R2, R5, R6, !P0 ;  /* 0x0000000605027207 */ /* 0x001fc60004000000 */
[----:B------:R-:W-:Y:S01]  /*9700*/  STL [R1+0x13c], R4 ;  /* 0x00013c0401007387 */ /* 0x000fe20000100800 */
[C---:B-1----:R-:W-:Y:S02]  /*9710*/  SEL R0, R5.reuse, R3, !P0 ;  /* 0x0000000305007207 */ /* 0x042fe40004000000 */
[C---:B------:R-:W-:Y:S01]  /*9720*/  SEL R3, R5.reuse, R25, !P0 ;  /* 0x0000001905037207 */ /* 0x040fe20004000000 */
[----:B------:R0:W-:Y:S04]  /*9730*/  STL [R1+0x140], R2 ;  /* 0x0001400201007387 */ /* 0x0001e80000100800 */
[----:B------:R1:W-:Y:S04]  /*9740*/  STL [R1+0x148], R0 ;  /* 0x0001480001007387 */ /* 0x0003e80000100800 */
[----:B------:R2:W-:Y:S01]  /*9750*/  STL [R1+0x14c], R3 ;  /* 0x00014c0301007387 */ /* 0x0005e20000100800 */
[----:B0-----:R-:W-:-:S02]  /*9760*/  SEL R2, R5, R20, !P0 ;  /* 0x0000001405027207 */ /* 0x001fc40004000000 */
[----:B-1----:R-:W-:-:S03]  /*9770*/  SEL R0, R5, R9, !P0 ;  /* 0x0000000905007207 */ /* 0x002fc60004000000 */
[----:B------:R0:W-:Y:S01]  /*9780*/  STL [R1+0x150], R2 ;  /* 0x0001500201007387 */ /* 0x0001e20000100800 */
[----:B--2---:R-:W-:-:S03]  /*9790*/  SEL R3, R5, R27, !P0 ;  /* 0x0000001b05037207 */ /* 0x004fc60004000000 */
[----:B------:R1:W-:Y:S04]  /*97a0*/  STL [R1+0x164], R0 ;  /* 0x0001640001007387 */ /* 0x0003e80000100800 */
[----:B------:R2:W-:Y:S01]  /*97b0*/  STL [R1+0x16c], R3 ;  /* 0x00016c0301007387 */ /* 0x0005e20000100800 */
[C---:B0-----:R-:W-:Y:S02]  /*97c0*/  SEL R2, R5.reuse, R26, !P0 ;  /* 0x0000001a05027207 */ /* 0x041fe40004000000 */
        /* <DEDUP_REMOVED lines=10> */
[----:B------:R-:W-:Y:S04]  /*9870*/  STL [R1+0x198], R3 ;  /* 0x0001980301007387 */ /* 0x000fe80000100800 */
[----:B------:R-:W2:Y:S01]  /*9880*/  LDL.LU R17, [R1+0x170] ;  /* 0x0001700001117983 */ /* 0x000ea20000300800 */
[C---:B0-----:R-:W-:Y:S02]  /*9890*/  SEL R2, R5.reuse, R16, !P0 ;  /* 0x0000001005027207 */ /* 0x041fe40004000000 */
[----:B-1----:R-:W-:-:S03]  /*98a0*/  SEL R0, R5, R29, !P0 ;  /* 0x0000001d05007207 */ /* 0x002fc60004000000 */
[----:B------:R-:W-:Y:S04]  /*98b0*/  STL [R1+0x1a0], R2 ;  /* 0x0001a00201007387 */ /* 0x000fe80000100800 */
        /* <DEDUP_REMOVED lines=132> */
[----:B------:R-:W5:Y:S01]  /*a100*/  LDL.LU R0, [R1] ;  /* 0x0000000001007983 */ /* 0x000f620000300800 */
        /* <DEDUP_REMOVED lines=9> */
[C---:B---3--:R-:W-:Y:S02]  /*a1a0*/  SEL R13, R5.reuse, R13, !P0 ;  /* 0x0000000d050d7207 */ /* 0x048fe40004000000 */
[C---:B----4-:R-:W-:Y:S02]  /*a1b0*/  SEL R8, R5.reuse, R8, !P0 ;  /* 0x0000000805087207 */ /* 0x050fe40004000000 */
[C---:B-----5:R-:W-:Y:S02]  /*a1c0*/  SEL R12, R5.reuse, R12, !P0 ;  /* 0x0000000c050c7207 */ /* 0x060fe40004000000 */
[----:B------:R-:W-:-:S02]  /*a1d0*/  SEL R28, R5, R28, !P0 ;  /* 0x0000001c051c7207 */ /* 0x000fc40004000000 */
[C---:B------:R-:W-:Y:S02]  /*a1e0*/  SEL R14, R5.reuse, R14, !P0 ;  /* 0x0000000e050e7207 */ /* 0x040fe40004000000 */
[C---:B------:R-:W-:Y:S02]  /*a1f0*/  SEL R23, R5.reuse, R23, !P0 ;  /* 0x0000001705177207 */ /* 0x040fe40004000000 */
[C---:B------:R-:W-:Y:S02]  /*a200*/  SEL R11, R5.reuse, R11, !P0 ;  /* 0x0000000b050b7207 */ /* 0x040fe40004000000 */
[C---:B------:R-:W-:Y:S02]  /*a210*/  SEL R7, R5.reuse, R7, !P0 ;  /* 0x0000000705077207 */ /* 0x040fe40004000000 */
[C---:B------:R-:W-:Y:S02]  /*a220*/  SEL R15, R5.reuse, R15, !P0 ;  /* 0x0000000f050f7207 */ /* 0x040fe40004000000 */
        /* <DEDUP_REMOVED lines=16> */
[----:B--2---:R-:W-:-:S05]  /*a330*/  SEL R17, R5, R17, !P0 ;  /* 0x0000001105117207 */ /* 0x004fca0004000000 */
[----:B------:R0:W-:Y:S04]  /*a340*/  STL [R1+0xec], R17 ;  /* 0x0000ec1101007387 */ /* 0x0001e80000100800 */
[----:B0-----:R-:W2:Y:S04]  /*a350*/  LDL.LU R17, [R1+0x13a8] ;  /* 0x0013a80001117983 */ /* 0x001ea80000300800 */
[----:B------:R0:W-:Y:S04]  /*a360*/  STL [R1+0xe8], R13 ;  /* 0x0000e80d01007387 */ /* 0x0001e80000100800 */
[----:B0-----:R-:W3:Y:S04]  /*a370*/  LDL.LU R13, [R1+0x13a4] ;  /* 0x0013a400010d7983 */ /* 0x001ee80000300800 */
[----:B------:R0:W-:Y:S04]  /*a380*/  STL [R1+0xe4], R8 ;  /* 0x0000e40801007387 */ /* 0x0001e80000100800 */
[----:B0-----:R-:W4:Y:S04]  /*a390*/  LDL.LU R8, [R1+0x13a0] ;  /* 0x0013a00001087983 */ /* 0x001f280000300800 */
[----:B------:R0:W-:Y:S04]  /*a3a0*/  STL [R1+0xe0], R12 ;  /* 0x0000e00c01007387 */ /* 0x0001e80000100800 */
[----:B0-----:R-:W5:Y:S04]  /*a3b0*/  LDL.LU R12, [R1+0x139c] ;  /* 0x00139c00010c7983 */ /* 0x001f680000300800 */
        /* <DEDUP_REMOVED lines=43> */
[----:B0-----:R-:W3:Y:S01]  /*a670*/  LDL.LU R29, [R1+0x1344] ;  /* 0x00134400011d7983 */ /* 0x001ee20000300800 */
[----:B------:R-:W-:-:S05]  /*a680*/  SEL R2, R5, R2, !P0 ;  /* 0x0000000205027207 */ /* 0x000fca0004000000 */
[----:B------:R0:W-:Y:S02]  /*a690*/  STL [R1+0x44], R2 ;  /* 0x0000440201007387 */ /* 0x0001e40000100800 */
[----:B0-----:R-:W-:-:S05]  /*a6a0*/  SEL R2, R5, R0, !P0 ;  /* 0x0000000005027207 */ /* 0x001fca0004000000 */
[----:B------:R2:W-:Y:S02]  /*a6b0*/  STL [R1+0x40], R2 ;  /* 0x0000400201007387 */ /* 0x0005e40000100800 */
[C---:B--2---:R-:W-:Y:S02]  /*a6c0*/  SEL R2, R5.reuse, R16, !P0 ;  /* 0x0000001005027207 */ /* 0x044fe40004000000 */
[C---:B-----5:R-:W-:Y:S02]  /*a6d0*/  SEL R16, R5.reuse, R18, !P0 ;  /* 0x0000001205107207 */ /* 0x060fe40004000000 */
[----:B---3--:R-:W-:-:S05]  /*a6e0*/  SEL R0, R5, R29, !P0 ;  /* 0x0000001d05007207 */ /* 0x008fca0004000000 */
[----:B------:R4:W-:Y:S04]  /*a6f0*/  STL [R1+0x3c], R0 ;  /* 0x00003c0001007387 */ /* 0x0009e80000100800 */
[----:B------:R0:W-:Y:S01]  /*a700*/  STL [R1+0x38], R2 ;  /* 0x0000380201007387 */ /* 0x0001e20000100800 */
[----:B----4-:R-:W-:-:S03]  /*a710*/  SEL R0, R5, R19, !P0 ;  /* 0x0000001305007207 */ /* 0x010fc60004000000 */
[----:B------:R1:W-:Y:S01]  /*a720*/  STL [R1+0x34], R16 ;  /* 0x0000341001007387 */ /* 0x0003e20000100800 */
[----:B0-----:R-:W-:-:S03]  /*a730*/  SEL R2, R5, R21, !P0 ;  /* 0x0000001505027207 */ /* 0x001fc60004000000 */
[----:B------:R0:W-:Y:S04]  /*a740*/  STL [R1+0x30], R0 ;  /* 0x0000300001007387 */ /* 0x0001e80000100800 */
[----:B------:R2:W-:Y:S01]  /*a750*/  STL [R1+0x2c], R2 ;  /* 0x00002c0201007387 */ /* 0x0005e20000100800 */
[C---:B-1----:R-:W-:Y:S02]  /*a760*/  SEL R16, R5.reuse, R22, !P0 ;  /* 0x0000001605107207 */ /* 0x042fe40004000000 */
[----:B0-----:R-:W-:-:S03]  /*a770*/  SEL R0, R5, R24, !P0 ;  /* 0x0000001805007207 */ /* 0x001fc60004000000 */
[----:B------:R0:W-:Y:S01]  /*a780*/  STL [R1+0x28], R16 ;  /* 0x0000281001007387 */ /* 0x0001e20000100800 */
[----:B--2---:R-:W-:-:S03]  /*a790*/  SEL R2, R5, R26, !P0 ;  /* 0x0000001a05027207 */ /* 0x004fc60004000000 */
[----:B------:R1:W-:Y:S04]  /*a7a0*/  STL [R1+0x20], R0 ;  /* 0x0000200001007387 */ /* 0x0003e80000100800 */
[----:B------:R2:W-:Y:S01]  /*a7b0*/  STL [R1+0x1c], R2 ;  /* 0x00001c0201007387 */ /* 0x0005e20000100800 */
[C---:B0-----:R-:W-:Y:S02]  /*a7c0*/  SEL R16, R5.reuse, R27, !P0 ;  /* 0x0000001b05107207 */ /* 0x041fe40004000000 */
[----:B-1----:R-:W-:-:S03]  /*a7d0*/  SEL R0, R5, R9, !P0 ;  /* 0x0000000905007207 */ /* 0x002fc60004000000 */
[----:B------:R-:W-:Y:S01]  /*a7e0*/  STL [R1+0x18], R16 ;  /* 0x0000181001007387 */ /* 0x000fe20000100800 */
[C---:B------:R-:W-:Y:S02]  /*a7f0*/  SEL R9, R5.reuse, R25, !P0 ;  /* 0x0000001905097207 */ /* 0x040fe40004000000 */
[C---:B--2---:R-:W-:Y:S01]  /*a800*/  SEL R2, R5.reuse, R20, !P0 ;  /* 0x0000001405027207 */ /* 0x044fe20004000000 */
[----:B------:R0:W-:Y:S04]  /*a810*/  STL [R1+0x14], R0 ;  /* 0x0000140001007387 */ /* 0x0001e80000100800 */
[----:B------:R1:W-:Y:S04]  /*a820*/  STL [R1+0x10], R2 ;  /* 0x0000100201007387 */ /* 0x0003e80000100800 */
[----:B------:R-:W-:Y:S01]  /*a830*/  STL [R1+0xc], R9 ;  /* 0x00000c0901007387 */ /* 0x000fe20000100800 */
[----:B0-----:R-:W-:-:S03]  /*a840*/  SEL R0, R5, R3, !P0 ;  /* 0x0000000305007207 */ /* 0x001fc60004000000 */
[----:B------:R-:W2:Y:S01]  /*a850*/  LDL.LU R18, [R1+0x2ac] ;  /* 0x0002ac0001127983 */ /* 0x000ea20000300800 */
[----:B-1----:R-:W-:-:S03]  /*a860*/  SEL R2, R5, R6, !P0 ;  /* 0x0000000605027207 */ /* 0x002fc60004000000 */
[----:B------:R0:W-:Y:S04]  /*a870*/  STL [R1+0x8], R0 ;  /* 0x0000080001007387 */ /* 0x0001e80000100800 */
[----:B0-----:R-:W3:Y:S04]  /*a880*/  LDL.LU R0, [R1+0x2a8] ;  /* 0x0002a80001007983 */ /* 0x001ee80000300800 */
[----:B------:R0:W-:Y:S04]  /*a890*/  STL [R1+0x4], R2 ;  /* 0x0000040201007387 */ /* 0x0001e80000100800 */
[----:B------:R-:W4:Y:S04]  /*a8a0*/  LDL.LU R21, [R1+0x24] ;  /* 0x0000240001157983 */ /* 0x000f280000300800 */
[----:B------:R-:W5:Y:S04]  /*a8b0*/  LDL.LU R24, [R1+0x48] ;  /* 0x0000480001187983 */ /* 0x000f680000300800 */
[----:B------:R-:W5:Y:S01]  /*a8c0*/  LDL.LU R26, [R1+0xa4] ;  /* 0x0000a400011a7983 */ /* 0x000f620000300800 */
[----:B------:R-:W1:Y:S01]  /*a8d0*/  S2R R16, SR_TID.X ;  /* 0x0000000000107919 */ /* 0x000e620000002100 */
[----:B0-----:R-:W-:-:S02]  /*a8e0*/  SEL R2, R5, R4, !P0 ;  /* 0x0000000405027207 */ /* 0x001fc40004000000 */
[C---:B------:R-:W-:Y:S02]  /*a8f0*/  SEL R29, R5.reuse, R10, !P0 ;  /* 0x0000000a051d7207 */ /* 0x040fe40004000000 */
[C---:B------:R-:W-:Y:S02]  /*a900*/  SEL R27, R5.reuse, R15, !P0 ;  /* 0x0000000f051b7207 */ /* 0x040fe40004000000 */
[C---:B------:R-:W-:Y:S01]  /*a910*/  SEL R7, R5.reuse, R7, !P0 ;  /* 0x0000000705077207 */ /* 0x040fe20004000000 */
[----:B------:R-:W-:Y:S01]  /*a920*/  STL [R1+0x12bc], R2 ;  /* 0x0012bc0201007387 */ /* 0x000fe20000100800 */
[C---:B------:R-:W-:Y:S02]  /*a930*/  SEL R11, R5.reuse, R11, !P0 ;  /* 0x0000000b050b7207 */ /* 0x040fe40004000000 */
[C---:B------:R-:W-:Y:S01]  /*a940*/  SEL R23, R5.reuse, R23, !P0 ;  /* 0x0000001705177207 */ /* 0x040fe20004000000 */
[----:B------:R-:W-:Y:S01]  /*a950*/  STL [R1+0x12c0], R29 ;  /* 0x0012c01d01007387 */ /* 0x000fe20000100800 */
[----:B------:R-:W-:-:S02]  /*a960*/  SEL R14, R5, R14, !P0 ;  /* 0x0000000e050e7207 */ /* 0x000fc40004000000 */
[C---:B------:R-:W-:Y:S01]  /*a970*/  SEL R28, R5.reuse, R28, !P0 ;  /* 0x0000001c051c7207 */ /* 0x040fe20004000000 */
[----:B------:R-:W-:Y:S01]  /*a980*/  STL [R1+0x12c4], R27 ;  /* 0x0012c41b01007387 */ /* 0x000fe20000100800 */
[C---:B------:R-:W-:Y:S02]  /*a990*/  SEL R12, R5.reuse, R12, !P0 ;  /* 0x0000000c050c7207 */ /* 0x040fe40004000000 */
[C---:B------:R-:W-:Y:S01]  /*a9a0*/  SEL R8, R5.reuse, R8, !P0 ;  /* 0x0000000805087207 */ /* 0x040fe20004000000 */
[----:B------:R-:W-:Y:S01]  /*a9b0*/  STL [R1+0x12c8], R7 ;  /* 0x0012c80701007387 */ /* 0x000fe20000100800 */
[----:B------:R-:W-:-:S03]  /*a9c0*/  SEL R13, R5, R13, !P0 ;  /* 0x0000000d050d7207 */ /* 0x000fc60004000000 */
[----:B------:R-:W-:Y:S01]  /*a9d0*/  STL [R1+0x12cc], R11 ;  /* 0x0012cc0b01007387 */ /* 0x000fe20000100800 */
[----:B------:R-:W-:-:S03]  /*a9e0*/  SEL R5, R5, R17, !P0 ;  /* 0x0000001105057207 */ /* 0x000fc60004000000 */
[----:B------:R-:W-:Y:S01]  /*a9f0*/  STL [R1+0x12d0], R23 ;  /* 0x0012d01701007387 */ /* 0x000fe20000100800 */
[----:B-1----:R-:W-:-:S03]  /*aa00*/  LOP3.LUT R16, R16, 0x3f, RZ, 0xc0, !PT ;  /* 0x0000003f10107812 */ /* 0x002fc600078ec0ff */
[----:B------:R-:W-:Y:S02]  /*aa10*/  STL [R1+0x12d4], R14 ;  /* 0x0012d40e01007387 */ /* 0x000fe40000100800 */
[----:B------:R-:W-:Y:S02]  /*aa20*/  IMAD R16, R16, UR5, RZ ;  /* 0x0000000510107c24 */ /* 0x000fe4000f8e02ff */
[----:B------:R0:W-:Y:S04]  /*aa30*/  STL [R1+0x12d8], R28 ;  /* 0x0012d81c01007387 */ /* 0x0001e80000100800 */
[----:B------:R-:W-:Y:S01]  /*aa40*/  STL [R1+0x12dc], R12 ;  /* 0x0012dc0c01007387 */ /* 0x000fe20000100800 */
[----:B------:R-:W-:Y:S01]  /*aa50*/  LEA.HI.X.SX32 R3, R16, UR9, 0x1, P5 ;  /* 0x0000000910037c11 */ /* 0x000fe2000a8f0eff */
[----:B------:R-:W-:-:S02]  /*aa60*/  ULDC UR9, c[0x0][0x240] ;  /* 0x0000900000097ab9 */ /* 0x000fc40000000800 */
[----:B------:R-:W-:Y:S04]  /*aa70*/  STL [R1+0x12e0], R8 ;  /* 0x0012e00801007387 */ /* 0x000fe80000100800 */
[----:B------:R-:W-:Y:S04]  /*aa80*/  STL [R1+0x12e4], R13 ;  /* 0x0012e40d01007387 */ /* 0x000fe80000100800 */
[----:B------:R-:W-:Y:S04]  /*aa90*/  STL [R1+0x12e8], R5 ;  /* 0x0012e80501007387 */ /* 0x000fe80000100800 */
[----:B------:R-:W5:Y:S04]  /*aaa0*/  LDL.LU R10, [R1+0xb4] ;  /* 0x0000b400010a7983 */ /* 0x000f680000300800 */
[----:B------:R-:W5:Y:S04]  /*aab0*/  LDL.LU R15, [R1+0xb8] ;  /* 0x0000b800010f7983 */ /* 0x000f680000300800 */
[----:B------:R-:W5:Y:S04]  /*aac0*/  LDL.LU R16, [R1+0xbc] ;  /* 0x0000bc0001107983 */ /* 0x000f680000300800 */
[----:B0-----:R-:W5:Y:S04]  /*aad0*/  LDL.LU R28, [R1+0xc0] ;  /* 0x0000c000011c7983 */ /* 0x001f680000300800 */
[----:B------:R-:W-:Y:S01]  /*aae0*/  STL [R1+0x12ec], R3 ;  /* 0x0012ec0301007387 */ /* 0x000fe20000100800 */
[----:B--2---:R-:W-:-:S03]  /*aaf0*/  IMAD R2, R18, UR8, RZ ;  /* 0x0000000812027c24 */ /* 0x004fc6000f8e02ff */
[----:B------:R-:W2:Y:S04]  /*ab00*/  LDL.LU R18, [R1+0xc4] ;  /* 0x0000c40001127983 */ /* 0x000ea80000300800 */
[----:B------:R0:W-:Y:S04]  /*ab10*/  STL [R1+0x1e4], R2 ;  /* 0x0001e40201007387 */ /* 0x0001e80000100800 */
[----:B------:R-:W2:Y:S01]  /*ab20*/  LDL.LU R19, [R1+0xc8] ;  /* 0x0000c80001137983 */ /* 0x000ea20000300800 */
[----:B---3--:R-:W-:-:S03]  /*ab30*/  IMAD R0, R0, UR8, RZ ;  /* 0x0000000800007c24 */ /* 0x008fc6000f8e02ff */
[----:B------:R-:W3:Y:S01]  /*ab40*/  LDL.LU R20, [R1+0xcc] ;  /* 0x0000cc0001147983 */ /* 0x000ee20000300800 */
[----:B------:R-:W-:-:S03]  /*ab50*/  ULDC UR8, c[0x0][0x238] ;  /* 0x00008e0000087ab9 */ /* 0x000fc60000000800 */
[----:B------:R1:W-:Y:S01]  /*ab60*/  STL [R1+0x129c], R0 ;  /* 0x00129c0001007387 */ /* 0x0003e20000100800 */
[----:B----4-:R-:W-:-:S03]  /*ab70*/  IMAD R4, R21, UR9, RZ ;  /* 0x0000000915047c24 */ /* 0x010fc6000f8e02ff */
[----:B------:R-:W4:Y:S01]  /*ab80*/  LDL.LU R21, [R1+0xd0] ;  /* 0x0000d00001157983 */ /* 0x000f220000300800 */
[----:B-----5:R-:W-:-:S03]  /*ab90*/  IMAD R6, R24, UR9, RZ ;  /* 0x0000000918067c24 */ /* 0x020fc6000f8e02ff */
[----:B------:R-:W5:Y:S04]  /*aba0*/  LDL.LU R22, [R1+0xd4] ;  /* 0x0000d40001167983 */ /* 0x000f680000300800 */
[----:B------:R1:W-:Y:S01]  /*abb0*/  STL [R1+0x12f0], R4 ;  /* 0x0012f00401007387 */ /* 0x0003e20000100800 */
[----:B------:R-:W-:-:S03]  /*abc0*/  IMAD R9, R26, UR9, RZ ;  /* 0x000000091a097c24 */ /* 0x000fc6000f8e02ff */
[----:B------:R-:W5:Y:S04]  /*abd0*/  LDL.LU R24, [R1+0xdc] ;  /* 0x0000dc0001187983 */ /* 0x000f680000300800 */
[----:B------:R-:W5:Y:S04]  /*abe0*/  LDL.LU R25, [R1+0x10c] ;  /* 0x00010c0001197983 */ /* 0x000f680000300800 */
[----:B------:R-:W-:Y:S04]  /*abf0*/  STL [R1+0x12f4], R6 ;  /* 0x0012f40601007387 */ /* 0x000fe80000100800 */
[----:B------:R-:W5:Y:S04]  /*ac00*/  LDL.LU R26, [R1+0x110] ;  /* 0x00011000011a7983 */ /* 0x000f680000300800 */
[----:B------:R-:W1:Y:S04]  /*ac10*/  LDL.LU R14, [R1+0x114] ;  /* 0x00011400010e7983 */ /* 0x000e680000300800 */
[----:B------:R-:W5:Y:S04]  /*ac20*/  LDL.LU R23, [R1+0x118] ;  /* 0x0001180001177983 */ /* 0x000f680000300800 */
[----:B------:R-:W5:Y:S04]  /*ac30*/  LDL.LU R11, [R1+0x11c] ;  /* 0x00011c00010b7983 */ /* 0x000f680000300800 */
[----:B------:R-:W5:Y:S04]  /*ac40*/  LDL.LU R7, [R1+0x120] ;  /* 0x0001200001077983 */ /* 0x000f680000300800 */
[----:B------:R-:W5:Y:S04]  /*ac50*/  LDL.LU R27, [R1+0x124] ;  /* 0x00012400011b7983 */ /* 0x000f680000300800 */
[----:B------:R-:W5:Y:S04]  /*ac60*/  LDL.LU R29, [R1+0x128] ;  /* 0x00012800011d7983 */ /* 0x000f680000300800 */
[----:B0-----:R-:W5:Y:S04]  /*ac70*/  LDL.LU R2, [R1+0x12c] ;  /* 0x00012c0001027983 */ /* 0x001f680000300800 */
[----:B------:R-:W-:Y:S01]  /*ac80*/  STL [R1+0x12f8], R9 ;  /* 0x0012f80901007387 */ /* 0x000fe20000100800 */
[----:B------:R-:W-:-:S02]  /*ac90*/  IMAD R10, R10, UR9, RZ ;  /* 0x000000090a0a7c24 */ /* 0x000fc4000f8e02ff */
[----:B------:R-:W-:-:S03]  /*aca0*/  IMAD R15, R15, UR9, RZ ;  /* 0x000000090f0f7c24 */ /* 0x000fc6000f8e02ff */
[----:B------:R-:W-:Y:S01]  /*acb0*/  STL [R1+0x12fc], R10 ;  /* 0x0012fc0a01007387 */ /* 0x000fe20000100800 */
[----:B------:R-:W-:-:S03]  /*acc0*/  IMAD R16, R16, UR9, RZ ;  /* 0x0000000910107c24 */ /* 0x000fc6000f8e02ff */
[----:B------:R-:W-:Y:S01]  /*acd0*/  STL [R1+0x1300], R15 ;  /* 0x0013000f01007387 */ /* 0x000fe20000100800 */
[----:B------:R-:W-:-:S03]  /*ace0*/  IMAD R17, R28, UR9, RZ ;  /* 0x000000091c117c24 */ /* 0x000fc6000f8e02ff */
[----:B------:R-:W-:Y:S04]  /*acf0*/  STL [R1+0x1304], R16 ;  /* 0x0013041001007387 */ /* 0x000fe80000100800 */
[----:B------:R-:W-:Y:S01]  /*ad00*/  STL [R1+0x1308], R17 ;  /* 0x0013081101007387 */ /* 0x000fe20000100800 */
[----:B--2---:R-:W-:Y:S02]  /*ad10*/  IMAD R18, R18, UR9, RZ ;  /* 0x0000000912127c24 */ /* 0x004fe4000f8e02ff */
[----:B------:R-:W-:-:S03]  /*ad20*/  IMAD R19, R19, UR9, RZ ;  /* 0x0000000913137c24 */ /* 0x000fc6000f8e02ff */
[----:B------:R-:W-:Y:S01]  /*ad30*/  STL [R1+0x130c], R18 ;  /* 0x00130c1201007387 */ /* 0x000fe20000100800 */
[----:B---3--:R-:W-:-:S03]  /*ad40*/  IMAD R20, R20, UR9, RZ ;  /* 0x0000000914147c24 */ /* 0x008fc6000f8e02ff */
[----:B------:R-:W-:Y:S04]  /*ad50*/  STL [R1+0x1310], R19 ;  /* 0x0013101301007387 */ /* 0x000fe80000100800 */
[----:B------:R-:W-:Y:S01]  /*ad60*/  STL [R1+0x1314], R20 ;  /* 0x0013141401007387 */ /* 0x000fe20000100800 */
[----:B----4-:R-:W-:Y:S02]  /*ad70*/  IMAD R21, R21, UR9, RZ ;  /* 0x0000000915157c24 */ /* 0x010fe4000f8e02ff */
[----:B-----5:R-:W-:-:S03]  /*ad80*/  IMAD R22, R22, UR9, RZ ;  /* 0x0000000916167c24 */ /* 0x020fc6000f8e02ff */
[----:B------:R-:W-:Y:S01]  /*ad90*/  STL [R1+0x1318], R21 ;  /* 0x0013181501007387 */ /* 0x000fe20000100800 */
[----:B------:R-:W-:-:S03]  /*ada0*/  IMAD R24, R24, UR9, RZ ;  /* 0x0000000918187c24 */ /* 0x000fc6000f8e02ff */
[----:B------:R-:W-:Y:S01]  /*adb0*/  STL [R1+0x131c], R22 ;  /* 0x00131c1601007387 */ /* 0x000fe20000100800 */
[----:B------:R-:W-:-:S03]  /*adc0*/  IMAD R25, R25, UR9, RZ ;  /* 0x0000000919197c24 */ /* 0x000fc6000f8e02ff */
[----:B------:R-:W-:Y:S01]  /*add0*/  STL [R1+0x1320], R24 ;  /* 0x0013201801007387 */ /* 0x000fe20000100800 */
[----:B------:R-:W-:-:S03]  /*ade0*/  IMAD R26, R26, UR9, RZ ;  /* 0x000000091a1a7c24 */ /* 0x000fc6000f8e02ff */
[----:B------:R-:W-:Y:S01]  /*adf0*/  STL [R1+0x1324], R25 ;  /* 0x0013241901007387 */ /* 0x000fe20000100800 */
[----:B-1----:R-:W-:-:S03]  /*ae00*/  IMAD R0, R14, UR9, RZ ;  /* 0x000000090e007c24 */ /* 0x002fc6000f8e02ff */
[----:B------:R-:W-:Y:S01]  /*ae10*/  STL [R1+0x1328], R26 ;  /* 0x0013281a01007387 */ /* 0x000fe20000100800 */
[----:B------:R-:W-:-:S03]  /*ae20*/  IMAD R4, R23, UR9, RZ ;  /* 0x0000000917047c24 */ /* 0x000fc6000f8e02ff */
[----:B------:R0:W-:Y:S01]  /*ae30*/  STL [R1+0x24], R0 ;  /* 0x0000240001007387 */ /* 0x0001e20000100800 */
[----:B------:R-:W-:-:S03]  /*ae40*/  IMAD R3, R11, UR9, RZ ;  /* 0x000000090b037c24 */ /* 0x000fc6000f8e02ff */
[----:B------:R1:W-:Y:S01]  /*ae50*/  STL [R1+0x48], R4 ;  /* 0x0000480401007387 */ /* 0x0003e20000100800 */
[----:B0-----:R-:W-:-:S03]  /*ae60*/  IMAD R0, R7, UR9, RZ ;  /* 0x0000000907007c24 */ /* 0x001fc6000f8e02ff */
[----:B------:R0:W-:Y:S01]  /*ae70*/  STL [R1+0x58], R3 ;  /* 0x0000580301007387 */ /* 0x0001e20000100800 */
[----:B-1----:R-:W-:-:S03]  /*ae80*/  IMAD R4, R27, UR9, RZ ;  /* 0x000000091b047c24 */ /* 0x002fc6000f8e02ff */
[----:B------:R1:W-:Y:S04]  /*ae90*/  STL [R1+0xa0], R0 ;  /* 0x0000a00001007387 */ /* 0x0003e80000100800 */
[----:B------:R-:W-:Y:S04]  /*aea0*/  STL [R1+0xa4], R4 ;  /* 0x0000a40401007387 */ /* 0x000fe80000100800 */
[----:B------:R-:W2:Y:S01]  /*aeb0*/  LDL.LU R26, [R1+0x13c] ;  /* 0x00013c00011a7983 */ /* 0x000ea20000300800 */
[----:B0-----:R-:W-:Y:S02]  /*aec0*/  IMAD R3, R29, UR9, RZ ;  /* 0x000000091d037c24 */ /* 0x001fe4000f8e02ff */
[----:B-1----:R-:W-:-:S03]  /*aed0*/  IMAD R0, R2, UR9, RZ ;  /* 0x0000000902007c24 */ /* 0x002fc6000f8e02ff */
[----:B------:R-:W-:Y:S04]  /*aee0*/  STL [R1+0xa8], R3 ;  /* 0x0000a80301007387 */ /* 0x000fe80000100800 */
[----:B--2---:R0:W-:Y:S04]  /*aef0*/  STL [R1+0x133c], R26 ;  /* 0x00133c1a01007387 */ /* 0x0041e80000100800 */
[----:B------:R-:W-:Y:S04]  /*af00*/  STL [R1+0xac], R0 ;  /* 0x0000ac0001007387 */ /* 0x000fe80000100800 */
        /* <DEDUP_REMOVED lines=16> */
[----:B------:R-:W3:Y:S04]  /*b010*/  LDL.LU R4, [R1+0x1a4] ;  /* 0x0001a40001047983 */ /* 0x000ee80000300800 */
        /* <DEDUP_REMOVED lines=13> */
[----:B------:R-:W5:Y:S01]  /*b0f0*/  LDL.LU R2, [R1+0x1ac] ;  /* 0x0001ac0001027983 */ /* 0x000f620000300800 */
[----:B--2---:R-:W-:-:S05]  /*b100*/  IMAD R26, R26, UR9, RZ ;  /* 0x000000091a1a7c24 */ /* 0x004fca000f8e02ff */
[----:B------:R0:W-:Y:S04]  /*b110*/  STL [R1+0xb4], R26 ;  /* 0x0000b41a01007387 */ /* 0x0001e80000100800 */
[----:B0-----:R-:W2:Y:S02]  /*b120*/  LDL.LU R26, [R1+0x1340] ;  /* 0x00134000011a7983 */ /* 0x001ea40000300800 */
[----:B--2---:R-:W-:-:S05]  /*b130*/  IMAD R26, R26, UR9, RZ ;  /* 0x000000091a1a7c24 */ /* 0x004fca000f8e02ff */
[----:B------:R0:W-:Y:S04]  /*b140*/  STL [R1+0xb8], R26 ;  /* 0x0000b81a01007387 */ /* 0x0001e80000100800 */
[----:B0-----:R-:W2:Y:S01]  /*b150*/  LDL.LU R26, [R1+0x133c] ;  /* 0x00133c00011a7983 */ /* 0x001ea20000300800 */
[----:B---3--:R-:W-:Y:S02]  /*b160*/  IMAD R4, R4, UR9, RZ ;  /* 0x0000000904047c24 */ /* 0x008fe4000f8e02ff */
[----:B--2---:R-:W-:-:S05]  /*b170*/  IMAD R26, R26, UR9, RZ ;  /* 0x000000091a1a7c24 */ /* 0x004fca000f8e02ff */
[----:B------:R0:W-:Y:S02]  /*b180*/  STL [R1+0xbc], R26 ;  /* 0x0000bc1a01007387 */ /* 0x0001e40000100800 */
[----:B0-----:R-:W-:Y:S02]  /*b190*/  IMAD R26, R25, UR9, RZ ;  /* 0x00000009191a7c24 */ /* 0x001fe4000f8e02ff */
[----:B----4-:R-:W-:Y:S02]  /*b1a0*/  IMAD R25, R24, UR9, RZ ;  /* 0x0000000918197c24 */ /* 0x010fe4000f8e02ff */
[----:B-----5:R-:W-:Y:S02]  /*b1b0*/  IMAD R24, R22, UR9, RZ ;  /* 0x0000000916187c24 */ /* 0x020fe4000f8e02ff */
[----:B------:R-:W-:Y:S01]  /*b1c0*/  IMAD R22, R21, UR9, RZ ;  /* 0x0000000915167c24 */ /* 0x000fe2000f8e02ff */
[----:B------:R-:W-:Y:S01]  /*b1d0*/  STL [R1+0xc0], R26 ;  /* 0x0000c01a01007387 */ /* 0x000fe20000100800 */
[----:B------:R-:W-:-:S02]  /*b1e0*/  IMAD R21, R20, UR9, RZ ;  /* 0x0000000914157c24 */ /* 0x000fc4000f8e02ff */
[----:B------:R-:W-:Y:S01]  /*b1f0*/  IMAD R20, R19, UR9, RZ ;  /* 0x0000000913147c24 */ /* 0x000fe2000f8e02ff */
[----:B------:R-:W-:Y:S01]  /*b200*/  STL [R1+0xc4], R25 ;  /* 0x0000c41901007387 */ /* 0x000fe20000100800 */
[----:B------:R-:W-:Y:S02]  /*b210*/  IMAD R19, R18, UR9, RZ ;  /* 0x0000000912137c24 */ /* 0x000fe4000f8e02ff */
[----:B------:R-:W-:Y:S01]  /*b220*/  IMAD R18, R17, UR9, RZ ;  /* 0x0000000911127c24 */ /* 0x000fe2000f8e02ff */
[----:B------:R-:W-:Y:S01]  /*b230*/  STL [R1+0xc8], R24 ;  /* 0x0000c81801007387 */ /* 0x000fe20000100800 */
[----:B------:R-:W-:Y:S02]  /*b240*/  IMAD R17, R16, UR9, RZ ;  /* 0x0000000910117c24 */ /* 0x000fe4000f8e02ff */
[----:B------:R-:W-:Y:S01]  /*b250*/  IMAD R16, R15, UR9, RZ ;  /* 0x000000090f107c24 */ /* 0x000fe2000f8e02ff */
[----:B------:R-:W-:Y:S01]  /*b260*/  STL [R1+0xcc], R22 ;  /* 0x0000cc1601007387 */ /* 0x000fe20000100800 */
[----:B------:R-:W-:-:S03]  /*b270*/  IMAD R15, R10, UR9, RZ ;  /* 0x000000090a0f7c24 */ /* 0x000fc6000f8e02ff */
[----:B------:R-:W-:Y:S01]  /*b280*/  STL [R1+0xd0], R21 ;  /* 0x0000d01501007387 */ /* 0x000fe20000100800 */
[----:B------:R-:W-:-:S03]  /*b290*/  IMAD R10, R9, UR9, RZ ;  /* 0x00000009090a7c24 */ /* 0x000fc6000f8e02ff */
[----:B------:R-:W-:Y:S01]  /*b2a0*/  STL [R1+0xd4], R20 ;  /* 0x0000d41401007387 */ /* 0x000fe20000100800 */
[----:B------:R-:W-:-:S03]  /*b2b0*/  IMAD R9, R6, UR9, RZ ;  /* 0x0000000906097c24 */ /* 0x000fc6000f8e02ff */
[----:B------:R-:W-:Y:S04]  /*b2c0*/  STL [R1+0xdc], R19 ;  /* 0x0000dc1301007387 */ /* 0x000fe80000100800 */
[----:B------:R-:W-:Y:S04]  /*b2d0*/  STL [R1+0x10c], R18 ;  /* 0x00010c1201007387 */ /* 0x000fe80000100800 */
[----:B------:R-:W-:Y:S01]  /*b2e0*/  STL [R1+0x110], R17 ;  /* 0x0001101101007387 */ /* 0x000fe20000100800 */
[----:B------:R-:W-:-:S03]  /*b2f0*/  IMAD R6, R0, UR9, RZ ;  /* 0x0000000900067c24 */ /* 0x000fc6000f8e02ff */
[----:B------:R-:W-:Y:S01]  /*b300*/  STL [R1+0x114], R16 ;  /* 0x0001141001007387 */ /* 0x000fe20000100800 */
[----:B------:R-:W-:-:S03]  /*b310*/  IMAD R0, R3, UR9, RZ ;  /* 0x0000000903007c24 */ /* 0x000fc6000f8e02ff */
[----:B------:R-:W-:Y:S04]  /*b320*/  STL [R1+0x118], R15 ;  /* 0x0001180f01007387 */ /* 0x000fe80000100800 */
[----:B------:R-:W-:Y:S04]  /*b330*/  STL [R1+0x11c], R10 ;  /* 0x00011c0a01007387 */ /* 0x000fe80000100800 */
[----:B------:R-:W-:Y:S04]  /*b340*/  STL [R1+0x120], R9 ;  /* 0x0001200901007387 */ /* 0x000fe80000100800 */
[----:B------:R0:W-:Y:S01]  /*b350*/  STL [R1+0x124], R4 ;  /* 0x0001240401007387 */ /* 0x0001e20000100800 */
[----:B------:R-:W-:-:S03]  /*b360*/  IMAD R3, R13, UR9, RZ ;  /* 0x000000090d037c24 */ /* 0x000fc6000f8e02ff */
[----:B------:R-:W-:Y:S01]  /*b370*/  STL [R1+0x128], R6 ;  /* 0x0001280601007387 */ /* 0x000fe20000100800 */
[----:B0-----:R-:W-:-:S03]  /*b380*/  IMAD R4, R5, UR9, RZ ;  /* 0x0000000905047c24 */ /* 0x001fc6000f8e02ff */
[----:B------:R0:W-:Y:S04]  /*b390*/  STL [R1+0x12c], R0 ;  /* 0x00012c0001007387 */ /* 0x0001e80000100800 */
[----:B------:R1:W-:Y:S01]  /*b3a0*/  STL [R1+0x134], R4 ;  /* 0x0001340401007387 */ /* 0x0003e20000100800 */
[----:B0-----:R-:W-:-:S03]  /*b3b0*/  IMAD R0, R8, UR9, RZ ;  /* 0x0000000908007c24 */ /* 0x001fc6000f8e02ff */
[----:B------:R0:W-:Y:S01]  /*b3c0*/  STL [R1+0x138], R3 ;  /* 0x0001380301007387 */ /* 0x0001e20000100800 */
[----:B-1----:R-:W-:-:S03]  /*b3d0*/  IMAD R4, R12, UR9, RZ ;  /* 0x000000090c047c24 */ /* 0x002fc6000f8e02ff */
[----:B------:R1:W-:Y:S04]  /*b3e0*/  STL [R1+0x13c], R0 ;  /* 0x00013c0001007387 */ /* 0x0003e80000100800 */
[----:B------:R2:W-:Y:S01]  /*b3f0*/  STL [R1+0x140], R4 ;  /* 0x0001400401007387 */ /* 0x0005e20000100800 */
[----:B0-----:R-:W-:Y:S02]  /*b400*/  IMAD R3, R28, UR9, RZ ;  /* 0x000000091c037c24 */ /* 0x001fe4000f8e02ff */
[----:B-1----:R-:W-:-:S03]  /*b410*/  IMAD R0, R14, UR9, RZ ;  /* 0x000000090e007c24 */ /* 0x002fc6000f8e02ff */
[----:B------:R0:W-:Y:S01]  /*b420*/  STL [R1+0x148], R3 ;  /* 0x0001480301007387 */ /* 0x0001e20000100800 */
[----:B--2---:R-:W-:-:S03]  /*b430*/  IMAD R4, R23, UR9, RZ ;  /* 0x0000000917047c24 */ /* 0x004fc6000f8e02ff */
[----:B------:R1:W-:Y:S04]  /*b440*/  STL [R1+0x14c], R0 ;  /* 0x00014c0001007387 */ /* 0x0003e80000100800 */
[----:B------:R2:W-:Y:S01]  /*b450*/  STL [R1+0x150], R4 ;  /* 0x0001500401007387 */ /* 0x0005e20000100800 */
[----:B0-----:R-:W-:Y:S02]  /*b460*/  IMAD R3, R11, UR9, RZ ;  /* 0x000000090b037c24 */ /* 0x001fe4000f8e02ff */
[----:B-1----:R-:W-:-:S03]  /*b470*/  IMAD R0, R7, UR9, RZ ;  /* 0x0000000907007c24 */ /* 0x002fc6000f8e02ff */
[----:B------:R0:W-:Y:S01]  /*b480*/  STL [R1+0x164], R3 ;  /* 0x0001640301007387 */ /* 0x0001e20000100800 */
[----:B--2---:R-:W-:-:S03]  /*b490*/  IMAD R4, R27, UR9, RZ ;  /* 0x000000091b047c24 */ /* 0x004fc6000f8e02ff */
        /* <DEDUP_REMOVED lines=143> */
[----:B----4-:R-:W-:Y:S02]  /*bd90*/  IMAD R24, R24, UR9, RZ ;  /* 0x0000000918187c24 */ /* 0x010fe4000f8e02ff */
[----:B-----5:R-:W-:Y:S02]  /*bda0*/  IMAD R22, R22, UR9, RZ ;  /* 0x0000000916167c24 */ /* 0x020fe4000f8e02ff */
[----:B------:R-:W-:-:S02]  /*bdb0*/  IMAD R21, R21, UR9, RZ ;  /* 0x0000000915157c24 */ /* 0x000fc4000f8e02ff */
[----:B------:R-:W-:Y:S02]  /*bdc0*/  IMAD R20, R20, UR9, RZ ;  /* 0x0000000914147c24 */ /* 0x000fe4000f8e02ff */
[----:B------:R-:W-:Y:S02]  /*bdd0*/  IMAD R19, R19, UR9, RZ ;  /* 0x0000000913137c24 */ /* 0x000fe4000f8e02ff */
[----:B------:R-:W-:Y:S02]  /*bde0*/  IMAD R18, R18, UR9, RZ ;  /* 0x0000000912127c24 */ /* 0x000fe4000f8e02ff */
[----:B------:R-:W-:Y:S02]  /*bdf0*/  IMAD R17, R17, UR9, RZ ;  /* 0x0000000911117c24 */ /* 0x000fe4000f8e02ff */
[----:B------:R-:W-:Y:S02]  /*be00*/  IMAD R16, R16, UR9, RZ ;  /* 0x0000000910107c24 */ /* 0x000fe4000f8e02ff */
        /* <DEDUP_REMOVED lines=18> */
[----:B--2---:R-:W-:-:S05]  /*bf30*/  IMAD R26, R26, UR9, RZ ;  /* 0x000000091a1a7c24 */ /* 0x004fca000f8e02ff */
        /* <DEDUP_REMOVED lines=55> */
[----:B0-----:R-:W4:Y:S01]  /*c2b0*/  LDL.LU R2, [R1+0x12bc] ;  /* 0x0012bc0001027983 */ /* 0x001f220000300800 */
[----:B------:R-:W-:-:S05]  /*c2c0*/  IMAD R0, R0, UR9, RZ ;  /* 0x0000000900007c24 */ /* 0x000fca000f8e02ff */
[----:B------:R4:W-:Y:S01]  /*c2d0*/  STL [R1+0x4], R0 ;  /* 0x0000040001007387 */ /* 0x0009e20000100800 */
[----:B---3--:R-:W-:Y:S02]  /*c2e0*/  IMAD R29, R29, UR9, RZ ;  /* 0x000000091d1d7c24 */ /* 0x008fe4000f8e02ff */
[----:B----4-:R-:W-:Y:S02]  /*c2f0*/  IMAD R0, R2, UR9, RZ ;  /* 0x0000000902007c24 */ /* 0x010fe4000f8e02ff */
[----:B------:R-:W3:Y:S04]  /*c300*/  LDL.LU R2, [R1+0x12b8] ;  /* 0x0012b80001027983 */ /* 0x000ee80000300800 */
[----:B------:R0:W-:Y:S04]  /*c310*/  STL [R1+0x12a0], R29 ;  /* 0x0012a01d01007387 */ /* 0x0001e80000100800 */
[----:B------:R5:W-:Y:S04]  /*c320*/  STL [R1], R0 ;  /* 0x0000000001007387 */ /* 0x000be80000100800 */
[----:B0-----:R-:W4:Y:S01]  /*c330*/  LDL.LU R29, [R1+0x1e0] ;  /* 0x0001e000011d7983 */ /* 0x001f220000300800 */
[----:B--2---:R-:W-:-:S02]  /*c340*/  IMAD R27, R27, UR9, RZ ;  /* 0x000000091b1b7c24 */ /* 0x004fc4000f8e02ff */
[----:B------:R-:W-:Y:S02]  /*c350*/  IMAD R11, R11, UR9, RZ ;  /* 0x000000090b0b7c24 */ /* 0x000fe4000f8e02ff */
[----:B-----5:R-:W-:Y:S01]  /*c360*/  IMAD R0, R7, UR9, RZ ;  /* 0x0000000907007c24 */ /* 0x020fe2000f8e02ff */
[----:B------:R-:W-:Y:S01]  /*c370*/  STL [R1+0x12a4], R27 ;  /* 0x0012a41b01007387 */ /* 0x000fe20000100800 */
[----:B------:R-:W-:Y:S02]  /*c380*/  IMAD R23, R23, UR9, RZ ;  /* 0x0000000917177c24 */ /* 0x000fe4000f8e02ff */
[----:B------:R-:W-:Y:S01]  /*c390*/  IMAD R14, R14, UR9, RZ ;  /* 0x000000090e0e7c24 */ /* 0x000fe2000f8e02ff */
[----:B------:R3:W-:Y:S04]  /*c3a0*/  STL [R1+0x12a8], R0 ;  /* 0x0012a80001007387 */ /* 0x0007e80000100800 */
[----:B------:R-:W-:Y:S04]  /*c3b0*/  STL [R1+0x12ac], R11 ;  /* 0x0012ac0b01007387 */ /* 0x000fe80000100800 */
[----:B------:R-:W-:Y:S04]  /*c3c0*/  STL [R1+0x12b0], R23 ;  /* 0x0012b01701007387 */ /* 0x000fe80000100800 */
[----:B------:R0:W-:Y:S01]  /*c3d0*/  STL [R1+0x12b4], R14 ;  /* 0x0012b40e01007387 */ /* 0x0001e20000100800 */
[----:B---3--:R-:W-:-:S02]  /*c3e0*/  IADD3 R0, P2, R4, R2, RZ ;  /* 0x0000000204007210 */ /* 0x008fc40007f5e0ff */
[----:B0-----:R-:W-:Y:S01]  /*c3f0*/  IADD3 R14, P3, R6, R2, RZ ;  /* 0x00000002060e7210 */ /* 0x001fe20007f7e0ff */
[----:B----4-:R-:W-:-:S05]  /*c400*/  IMAD R7, R29, UR9, RZ ;  /* 0x000000091d077c24 */ /* 0x010fca000f8e02ff */
[----:B------:R-:W-:-:S05]  /*c410*/  IADD3 R11, P1, R7, R2, RZ ;  /* 0x00000002070b7210 */ /* 0x000fca0007f3e0ff */
[----:B------:R0:W-:Y:S04]  /*c420*/  STL [R1+0x10cc], R11 ;  /* 0x0010cc0b01007387 */ /* 0x0001e80000100800 */
[----:B------:R1:W-:Y:S01]  /*c430*/  STL [R1+0x10ac], R0 ;  /* 0x0010ac0001007387 */ /* 0x0003e20000100800 */
[----:B0-----:R-:W-:-:S03]  /*c440*/  IADD3 R11, P4, R9, R2, RZ ;  /* 0x00000002090b7210 */ /* 0x001fc60007f9e0ff */
[----:B------:R0:W-:Y:S01]  /*c450*/  STL [R1+0x10b0], R14 ;  /* 0x0010b00e01007387 */ /* 0x0001e20000100800 */
[----:B-1----:R-:W-:-:S03]  /*c460*/  IADD3 R0, P5, R10, R2, RZ ;  /* 0x000000020a007210 */ /* 0x002fc60007fbe0ff */
[----:B------:R-:W2:Y:S04]  /*c470*/  LDL.LU R29, [R1+0x24] ;  /* 0x00002400011d7983 */ /* 0x000ea80000300800 */
[----:B------:R1:W-:Y:S01]  /*c480*/  STL [R1+0x10bc], R11 ;  /* 0x0010bc0b01007387 */ /* 0x0003e20000100800 */
[----:B0-----:R-:W-:-:S03]  /*c490*/  IADD3 R14, P0, R16, R2, RZ ;  /* 0x00000002100e7210 */ /* 0x001fc60007f1e0ff */
[----:B------:R0:W-:Y:S01]  /*c4a0*/  STL [R1+0x10c0], R0 ;  /* 0x0010c00001007387 */ /* 0x0001e20000100800 */
[----:B-1----:R-:W-:Y:S02]  /*c4b0*/  IADD3 R11, P6, R15, R2, RZ ;  /* 0x000000020f0b7210 */ /* 0x002fe40007fde0ff */
[----:B0-----:R-:W-:-:S03]  /*c4c0*/  LEA.HI.X.SX32 R0, R7, R3, 0x1, P1 ;  /* 0x0000000307007211 */ /* 0x001fc600008f0eff */
[----:B------:R0:W-:Y:S01]  /*c4d0*/  STL [R1+0x10c4], R11 ;  /* 0x0010c40b01007387 */ /* 0x0001e20000100800 */
[----:B------:R-:W-:-:S03]  /*c4e0*/  LEA.HI.X.SX32 R7, R4, R3, 0x1, P2 ;  /* 0x0000000304077211 */ /* 0x000fc600010f0eff */
[----:B------:R-:W-:Y:S04]  /*c4f0*/  STL [R1+0x10c8], R14 ;  /* 0x0010c80e01007387 */ /* 0x000fe80000100800 */
[----:B------:R1:W-:Y:S01]  /*c500*/  STL [R1+0x10b8], R0 ;  /* 0x0010b80001007387 */ /* 0x0003e20000100800 */
[----:B0-----:R-:W-:Y:S02]  /*c510*/  IADD3 R11, P1, R17, R2, RZ ;  /* 0x00000002110b7210 */ /* 0x001fe40007f3e0ff */
[----:B------:R-:W-:-:S03]  /*c520*/  LEA.HI.X.SX32 R4, R6, R3, 0x1, P3 ;  /* 0x0000000306047211 */ /* 0x000fc600018f0eff */
[----:B------:R-:W-:Y:S01]  /*c530*/  STL [R1+0x10b4], R11 ;  /* 0x0010b40b01007387 */ /* 0x000fe20000100800 */
[----:B-1----:R-:W-:-:S03]  /*c540*/  IADD3 R0, P2, R18, R2, RZ ;  /* 0x0000000212007210 */ /* 0x002fc60007f5e0ff */
[----:B------:R0:W-:Y:S01]  /*c550*/  STL [R1+0x10a4], R7 ;  /* 0x0010a40701007387 */ /* 0x0001e20000100800 */
[----:B------:R-:W-:-:S03]  /*c560*/  LEA.HI.X.SX32 R6, R9, R3, 0x1, P4 ;  /* 0x0000000309067211 */ /* 0x000fc600020f0eff */
[----:B0-----:R-:W3:Y:S04]  /*c570*/  LDL.LU R7, [R1+0xa0] ;  /* 0x0000a00001077983 */ /* 0x001ee80000300800 */
[----:B------:R0:W-:Y:S04]  /*c580*/  STL [R1+0x10a8], R0 ;  /* 0x0010a80001007387 */ /* 0x0001e80000100800 */
[----:B------:R1:W-:Y:S01]  /*c590*/  STL [R1+0x109c], R4 ;  /* 0x00109c0401007387 */ /* 0x0003e20000100800 */
[-C--:B0-----:R-:W-:Y:S02]  /*c5a0*/  IADD3 R0, P3, R19, R2.reuse, RZ ;  /* 0x0000000213007210 */ /* 0x081fe40007f7e0ff */
[----:B-1----:R-:W-:-:S03]  /*c5b0*/  IADD3 R4, P4, R20, R2, RZ ;  /* 0x0000000214047210 */ /* 0x002fc60007f9e0ff */
[----:B------:R0:W-:Y:S04]  /*c5c0*/  STL [R1+0x10a0], R0 ;  /* 0x0010a00001007387 */ /* 0x0001e80000100800 */
[----:B------:R-:W-:Y:S01]  /*c5d0*/  STL [R1+0x1094], R6 ;  /* 0x0010940601007387 */ /* 0x000fe20000100800 */
[----:B0-----:R-:W-:-:S03]  /*c5e0*/  LEA.HI.X.SX32 R0, R10, R3, 0x1, P5 ;  /* 0x000000030a007211 */ /* 0x001fc600028f0eff */
[----:B------:R-:W4:Y:S04]  /*c5f0*/  LDL.LU R10, [R1+0xa8] ;  /* 0x0000a800010a7983 */ /* 0x000f280000300800 */
[----:B------:R0:W-:Y:S04]  /*c600*/  STL [R1+0x1098], R4 ;  /* 0x0010980401007387 */ /* 0x0001e80000100800 */
[----:B------:R1:W-:Y:S01]  /*c610*/  STL [R1+0x108c], R0 ;  /* 0x00108c0001007387 */ /* 0x0003e20000100800 */
[----:B0-----:R-:W-:Y:S02]  /*c620*/  IADD3 R4, P5, R21, R2, RZ ;  /* 0x0000000215047210 */ /* 0x001fe40007fbe0ff */
[----:B-1----:R-:W-:-:S02]  /*c630*/  LEA.HI.X.SX32 R0, R15, R3, 0x1, P6 ;  /* 0x000000030f007211 */ /* 0x002fc400030f0eff */
[----:B------:R-:W5:Y:S04]  /*c640*/  LDL.LU R15, [R1+0xa4] ;  /* 0x0000a400010f7983 */ /* 0x000f680000300800 */
[----:B------:R0:W-:Y:S04]  /*c650*/  STL [R1+0x1090], R4 ;  /* 0x0010900401007387 */ /* 0x0001e80000100800 */
[----:B------:R1:W-:Y:S01]  /*c660*/  STL [R1+0x1084], R0 ;  /* 0x0010840001007387 */ /* 0x0003e20000100800 */
[----:B0-----:R-:W-:Y:S02]  /*c670*/  IADD3 R4, P6, R22, R2, RZ ;  /* 0x0000000216047210 */ /* 0x001fe40007fde0ff */
[----:B-1----:R-:W-:-:S02]  /*c680*/  LEA.HI.X.SX32 R0, R16, R3, 0x1, P0 ;  /* 0x0000000310007211 */ /* 0x002fc400000f0eff */
[----:B------:R-:W3:Y:S04]  /*c690*/  LDL.LU R16, [R1+0x58] ;  /* 0x0000580001107983 */ /* 0x000ee80000300800 */
[----:B------:R-:W-:Y:S04]  /*c6a0*/  STL [R1+0x1088], R4 ;  /* 0x0010880401007387 */ /* 0x000fe80000100800 */
[----:B------:R-:W4:Y:S04]  /*c6b0*/  LDL.LU R9, [R1+0xb4] ;  /* 0x0000b40001097983 */ /* 0x000f280000300800 */
[----:B------:R0:W-:Y:S02]  /*c6c0*/  STL [R1+0x107c], R0 ;  /* 0x00107c0001007387 */ /* 0x0001e40000100800 */
[----:B0-----:R-:W-:-:S02]  /*c6d0*/  LEA.HI.X.SX32 R0, R17, R3, 0x1, P1 ;  /* 0x0000000311007211 */ /* 0x001fc400008f0eff */
[----:B------:R-:W5:Y:S01]  /*c6e0*/  LDL.LU R17, [R1+0x48] ;  /* 0x0000480001117983 */ /* 0x000f620000300800 */
[-C--:B------:R-:W-:Y:S02]  /*c6f0*/  IADD3 R4, P0, R24, R2.reuse, RZ ;  /* 0x0000000218047210 */ /* 0x080fe40007f1e0ff */
[----:B------:R-:W-:-:S03]  /*c700*/  IADD3 R11, P1, R25, R2, RZ ;  /* 0x00000002190b7210 */ /* 0x000fc60007f3e0ff */
[----:B------:R0:W-:Y:S04]  /*c710*/  STL [R1+0x1080], R4 ;  /* 0x0010800401007387 */ /* 0x0001e80000100800 */
[----:B------:R-:W4:Y:S04]  /*c720*/  LDL.LU R6, [R1+0xb8] ;  /* 0x0000b80001067983 */ /* 0x000f280000300800 */
[----:B------:R1:W-:Y:S04]  /*c730*/  STL [R1+0x1074], R0 ;  /* 0x0010740001007387 */ /* 0x0003e80000100800 */
[----:B0-----:R-:W4:Y:S01]  /*c740*/  LDL.LU R4, [R1+0xbc] ;  /* 0x0000bc0001047983 */ /* 0x001f220000300800 */
[----:B-1----:R-:W-:-:S03]  /*c750*/  LEA.HI.X.SX32 R0, R18, R3, 0x1, P2 ;  /* 0x0000000312007211 */ /* 0x002fc600010f0eff */
[----:B------:R0:W-:Y:S04]  /*c760*/  STL [R1+0x1078], R11 ;  /* 0x0010780b01007387 */ /* 0x0001e80000100800 */
[----:B------:R1:W-:Y:S04]  /*c770*/  STL [R1+0x106c], R0 ;  /* 0x00106c0001007387 */ /* 0x0003e80000100800 */
[----:B------:R-:W4:Y:S01]  /*c780*/  LDL.LU R14, [R1+0xc0] ;  /* 0x0000c000010e7983 */ /* 0x000f220000300800 */
[----:B0-----:R-:W-:Y:S02]  /*c790*/  IADD3 R11, P2, R26, R2, RZ ;  /* 0x000000021a0b7210 */ /* 0x001fe40007f5e0ff */
[----:B-1----:R-:W-:-:S03]  /*c7a0*/  LEA.HI.X.SX32 R0, R19, R3, 0x1, P3 ;  /* 0x0000000313007211 */ /* 0x002fc600018f0eff */
[----:B------:R-:W-:Y:S04]  /*c7b0*/  STL [R1+0x1070], R11 ;  /* 0x0010700b01007387 */ /* 0x000fe80000100800 */
[----:B------:R0:W-:Y:S02]  /*c7c0*/  STL [R1+0x1064], R0 ;  /* 0x0010640001007387 */ /* 0x0001e40000100800 */
[----:B0-----:R-:W-:Y:S02]  /*c7d0*/  LEA.HI.X.SX32 R0, R20, R3, 0x1, P4 ;  /* 0x0000000314007211 */ /* 0x001fe400020f0eff */
[----:B------:R-:W4:Y:S01]  /*c7e0*/  LDL.LU R20, [R1+0xac] ;  /* 0x0000ac0001147983 */ /* 0x000f220000300800 */
[----:B--2---:R-:W-:-:S05]  /*c7f0*/  IADD3 R11, P3, R29, R2, RZ ;  /* 0x000000021d0b7210 */ /* 0x004fca0007f7e0ff */
[----:B------:R-:W-:Y:S04]  /*c800*/  STL [R1+0x1068], R11 ;  /* 0x0010680b01007387 */ /* 0x000fe80000100800 */
[----:B------:R-:W2:Y:S04]  /*c810*/  LDL.LU R19, [R1+0xc4] ;  /* 0x0000c40001137983 */ /* 0x000ea80000300800 */
[----:B------:R0:W-:Y:S04]  /*c820*/  STL [R1+0x105c], R0 ;  /* 0x00105c0001007387 */ /* 0x0001e80000100800 */
[----:B------:R-:W2:Y:S01]  /*c830*/  LDL.LU R23, [R1+0xc8] ;  /* 0x0000c80001177983 */ /* 0x000ea20000300800 */
[----:B0-----:R-:W-:-:S02]  /*c840*/  LEA.HI.X.SX32 R0, R21, R3, 0x1, P5 ;  /* 0x0000000315007211 */ /* 0x001fc400028f0eff */
[-C--:B---3--:R-:W-:Y:S02]  /*c850*/  IADD3 R18, P5, R16, R2.reuse, RZ ;  /* 0x0000000210127210 */ /* 0x088fe40007fbe0ff */
[----:B-----5:R-:W-:-:S05]  /*c860*/  IADD3 R11, P4, R17, R2, RZ ;  /* 0x00000002110b7210 */ /* 0x020fca0007f9e0ff */
[----:B------:R0:W-:Y:S04]  /*c870*/  STL [R1+0x1060], R11 ;  /* 0x0010600b01007387 */ /* 0x0001e80000100800 */
[----:B------:R1:W-:Y:S04]  /*c880*/  STL [R1+0x1054], R0 ;  /* 0x0010540001007387 */ /* 0x0003e80000100800 */
[----:B0-----:R-:W3:Y:S01]  /*c890*/  LDL.LU R11, [R1+0xcc] ;  /* 0x0000cc00010b7983 */ /* 0x001ee20000300800 */
[----:B-1----:R-:W-:-:S03]  /*c8a0*/  LEA.HI.X.SX32 R0, R22, R3, 0x1, P6 ;  /* 0x0000000316007211 */ /* 0x002fc600030f0eff */
[----:B------:R0:W-:Y:S01]  /*c8b0*/  STL [R1+0x1058], R18 ;  /* 0x0010581201007387 */ /* 0x0001e20000100800 */
[----:B------:R-:W-:-:S03]  /*c8c0*/  IADD3 R21, P6, R7, R2, RZ ;  /* 0x0000000207157210 */ /* 0x000fc60007fde0ff */
[----:B------:R1:W-:Y:S04]  /*c8d0*/  STL [R1+0x104c], R0 ;  /* 0x00104c0001007387 */ /* 0x0003e80000100800 */
[----:B0-----:R-:W5:Y:S01]  /*c8e0*/  LDL.LU R18, [R1+0xd0] ;  /* 0x0000d00001127983 */ /* 0x001f620000300800 */
[----:B-1----:R-:W-:-:S03]  /*c8f0*/  LEA.HI.X.SX32 R0, R24, R3, 0x1, P0 ;  /* 0x0000000318007211 */ /* 0x002fc600000f0eff */
[----:B------:R0:W-:Y:S01]  /*c900*/  STL [R1+0x1050], R21 ;  /* 0x0010501501007387 */ /* 0x0001e20000100800 */
[----:B------:R-:W-:-:S03]  /*c910*/  IADD3 R22, P0, R15, R2, RZ ;  /* 0x000000020f167210 */ /* 0x000fc60007f1e0ff */
[----:B------:R1:W-:Y:S01]  /*c920*/  STL [R1+0x1044], R0 ;  /* 0x0010440001007387 */ /* 0x0003e20000100800 */
[----:B0-----:R-:W-:-:S03]  /*c930*/  LEA.HI.X.SX32 R21, R25, R3, 0x1, P1 ;  /* 0x0000000319157211 */ /* 0x001fc600008f0eff */
[----:B-1----:R-:W5:Y:S04]  /*c940*/  LDL.LU R0, [R1+0xd4] ;  /* 0x0000d40001007983 */ /* 0x002f680000300800 */
[----:B------:R4:W-:Y:S04]  /*c950*/  STL [R1+0x1048], R22 ;  /* 0x0010481601007387 */ /* 0x0009e80000100800 */
[----:B------:R0:W-:Y:S04]  /*c960*/  STL [R1+0x103c], R21 ;  /* 0x00103c1501007387 */ /* 0x0001e80000100800 */
[----:B------:R-:W5:Y:S01]  /*c970*/  LDL.LU R27, [R1+0xdc] ;  /* 0x0000dc00011b7983 */ /* 0x000f620000300800 */
[----:B----4-:R-:W-:-:S02]  /*c980*/  IADD3 R22, P1, R10, R2, RZ ;  /* 0x000000020a167210 */ /* 0x010fc40007f3e0ff */
[----:B0-----:R-:W-:-:S03]  /*c990*/  LEA.HI.X.SX32 R21, R26, R3, 0x1, P2 ;  /* 0x000000031a157211 */ /* 0x001fc600010f0eff */
[----:B------:R0:W-:Y:S04]  /*c9a0*/  STL [R1+0x1040], R22 ;  /* 0x0010401601007387 */ /* 0x0001e80000100800 */
[----:B------:R1:W-:Y:S01]  /*c9b0*/  STL [R1+0xcf0], R21 ;  /* 0x000cf01501007387 */ /* 0x0003e20000100800 */
[----:B0-----:R-:W-:Y:S02]  /*c9c0*/  IADD3 R22, P2, R20, R2, RZ ;  /* 0x0000000214167210 */ /* 0x001fe40007f5e0ff */
[-C--:B-1----:R-:W-:Y:S02]  /*c9d0*/  LEA.HI.X.SX32 R21, R29, R3.reuse, 0x1, P3 ;  /* 0x000000031d157211 */ /* 0x082fe400018f0eff */
[----:B------:R-:W4:Y:S04]  /*c9e0*/  LDL.LU R29, [R1+0x10c] ;  /* 0x00010c00011d7983 */ /* 0x000f280000300800 */
[----:B------:R-:W-:Y:S04]  /*c9f0*/  STL [R1+0xd10], R22 ;  /* 0x000d101601007387 */ /* 0x000fe80000100800 */
[----:B------:R0:W-:Y:S02]  /*ca00*/  STL [R1+0xcf4], R21 ;  /* 0x000cf41501007387 */ /* 0x0001e40000100800 */
[----:B0-----:R-:W-:-:S02]  /*ca10*/  LEA.HI.X.SX32 R21, R17, R3, 0x1, P4 ;  /* 0x0000000311157211 */ /* 0x001fc400020f0eff */
[----:B------:R-:W4:Y:S01]  /*ca20*/  LDL.LU R17, [R1+0x110] ;  /* 0x0001100001117983 */ /* 0x000f220000300800 */
[----:B------:R-:W-:-:S05]  /*ca30*/  IADD3 R22, P3, R9, R2, RZ ;  /* 0x0000000209167210 */ /* 0x000fca0007f7e0ff */
        /* <DEDUP_REMOVED lines=12> */
[-C--:B0-----:R-:W-:Y:S02]  /*cb00*/  IADD3 R22, P6, R14, R2.reuse, RZ ;  /* 0x000000020e167210 */ /* 0x081fe40007fde0ff */
[----:B-1----:R-:W-:Y:S02]  /*cb10*/  LEA.HI.X.SX32 R21, R15, R3, 0x1, P0 ;  /* 0x000000030f157211 */ /* 0x002fe400000f0eff */
[----:B------:R-:W4:Y:S04]  /*cb20*/  LDL.LU R15, [R1+0x11c] ;  /* 0x00011c00010f7983 */ /* 0x000f280000300800 */
[----:B------:R2:W-:Y:S04]  /*cb30*/  STL [R1+0xd30], R22 ;  /* 0x000d301601007387 */ /* 0x0005e80000100800 */
[----:B------:R0:W-:Y:S01]  /*cb40*/  STL [R1+0xd04], R21 ;  /* 0x000d041501007387 */ /* 0x0001e20000100800 */
[----:B--2---:R-:W-:-:S02]  /*cb50*/  IADD3 R22, P0, R19, R2, RZ ;  /* 0x0000000213167210 */ /* 0x004fc40007f1e0ff */
[----:B0-----:R-:W-:Y:S02]  /*cb60*/  LEA.HI.X.SX32 R21, R10, R3, 0x1, P1 ;  /* 0x000000030a157211 */ /* 0x001fe400008f0eff */
[----:B------:R-:W2:Y:S04]  /*cb70*/  LDL.LU R10, [R1+0x120] ;  /* 0x00012000010a7983 */ /* 0x000ea80000300800 */
[----:B------:R0:W-:Y:S04]  /*cb80*/  STL [R1+0xd38], R22 ;  /* 0x000d381601007387 */ /* 0x0001e80000100800 */
[----:B------:R1:W-:Y:S01]  /*cb90*/  STL [R1+0xd08], R21 ;  /* 0x000d081501007387 */ /* 0x0003e20000100800 */
[----:B0-----:R-:W-:-:S02]  /*cba0*/  IADD3 R22, P1, R23, R2, RZ ;  /* 0x0000000217167210 */ /* 0x001fc40007f3e0ff */
[-C--:B-1----:R-:W-:Y:S02]  /*cbb0*/  LEA.HI.X.SX32 R21, R20, R3.reuse, 0x1, P2 ;  /* 0x0000000314157211 */ /* 0x082fe400010f0eff */
[----:B------:R-:W2:Y:S04]  /*cbc0*/  LDL.LU R20, [R1+0x124] ;  /* 0x0001240001147983 */ /* 0x000ea80000300800 */
[----:B------:R-:W-:Y:S04]  /*cbd0*/  STL [R1+0xd40], R22 ;  /* 0x000d401601007387 */ /* 0x000fe80000100800 */
[----:B------:R0:W-:Y:S02]  /*cbe0*/  STL [R1+0xd0c], R21 ;  /* 0x000d0c1501007387 */ /* 0x0001e40000100800 */
[----:B0-----:R-:W-:-:S02]  /*cbf0*/  LEA.HI.X.SX32 R21, R9, R3, 0x1, P3 ;  /* 0x0000000309157211 */ /* 0x001fc400018f0eff */
[----:B------:R-:W2:Y:S01]  /*cc00*/  LDL.LU R9, [R1+0x128] ;  /* 0x0001280001097983 */ /* 0x000ea20000300800 */
[----:B---3--:R-:W-:-:S05]  /*cc10*/  IADD3 R22, P2, R11, R2, RZ ;  /* 0x000000020b167210 */ /* 0x008fca0007f5e0ff */
[----:B------:R5:W-:Y:S04]  /*cc20*/  STL [R1+0xd48], R22 ;  /* 0x000d481601007387 */ /* 0x000be80000100800 */
[----:B------:R0:W-:Y:S01]  /*cc30*/  STL [R1+0xd14], R21 ;  /* 0x000d141501007387 */ /* 0x0001e20000100800 */
[-C--:B-----5:R-:W-:Y:S02]  /*cc40*/  IADD3 R22, P3, R18, R2.reuse, RZ ;  /* 0x0000000212167210 */ /* 0x0a0fe40007f7e0ff */
[----:B0-----:R-:W-:Y:S02]  /*cc50*/  LEA.HI.X.SX32 R21, R6, R3, 0x1, P4 ;  /* 0x0000000306157211 */ /* 0x001fe400020f0eff */
[----:B------:R-:W3:Y:S04]  /*cc60*/  LDL.LU R6, [R1+0x12c] ;  /* 0x00012c0001067983 */ /* 0x000ee80000300800 */
[----:B------:R0:W-:Y:S04]  /*cc70*/  STL [R1+0xd50], R22 ;  /* 0x000d501601007387 */ /* 0x0001e80000100800 */
[----:B------:R1:W-:Y:S01]  /*cc80*/  STL [R1+0xd1c], R21 ;  /* 0x000d1c1501007387 */ /* 0x0003e20000100800 */
[----:B0-----:R-:W-:-:S02]  /*cc90*/  IADD3 R22, P4, R0, R2, RZ ;  /* 0x0000000200167210 */ /* 0x001fc40007f9e0ff */
[----:B-1----:R-:W-:Y:S02]  /*cca0*/  LEA.HI.X.SX32 R21, R4, R3, 0x1, P5 ;  /* 0x0000000304157211 */ /* 0x002fe400028f0eff */
[----:B------:R-:W5:Y:S04]  /*ccb0*/  LDL.LU R4, [R1+0x134] ;  /* 0x0001340001047983 */ /* 0x000f680000300800 */
[----:B------:R0:W-:Y:S04]  /*ccc0*/  STL [R1+0xd58], R22 ;  /* 0x000d581601007387 */ /* 0x0001e80000100800 */
[----:B------:R1:W-:Y:S01]  /*ccd0*/  STL [R1+0xd24], R21 ;  /* 0x000d241501007387 */ /* 0x0003e20000100800 */
[----:B0-----:R-:W-:-:S02]  /*cce0*/  IADD3 R22, P5, R27, R2, RZ ;  /* 0x000000021b167210 */ /* 0x001fc40007fbe0ff */
[----:B-1----:R-:W-:Y:S02]  /*ccf0*/  LEA.HI.X.SX32 R21, R14, R3, 0x1, P6 ;  /* 0x000000030e157211 */ /* 0x002fe400030f0eff */
[----:B------:R-:W5:Y:S04]  /*cd00*/  LDL.LU R14, [R1+0x138] ;  /* 0x00013800010e7983 */ /* 0x000f680000300800 */
[----:B------:R4:W-:Y:S04]  /*cd10*/  STL [R1+0xd60], R22 ;  /* 0x000d601601007387 */ /* 0x0009e80000100800 */
[----:B------:R0:W-:Y:S01]  /*cd20*/  STL [R1+0xd2c], R21 ;  /* 0x000d2c1501007387 */ /* 0x0001e20000100800 */
[----:B----4-:R-:W-:-:S02]  /*cd30*/  IADD3 R22, P6, R29, R2, RZ ;  /* 0x000000021d167210 */ /* 0x010fc40007fde0ff */
[----:B0-----:R-:W-:Y:S02]  /*cd40*/  LEA.HI.X.SX32 R21, R19, R3, 0x1, P0 ;  /* 0x0000000313157211 */ /* 0x001fe400000f0eff */
[----:B------:R-:W4:Y:S04]  /*cd50*/  LDL.LU R19, [R1+0x13c] ;  /* 0x00013c0001137983 */ /* 0x000f280000300800 */
[----:B------:R0:W-:Y:S04]  /*cd60*/  STL [R1+0xd68], R22 ;  /* 0x000d681601007387 */ /* 0x0001e80000100800 */
[----:B------:R1:W-:Y:S01]  /*cd70*/  STL [R1+0xd34], R21 ;  /* 0x000d341501007387 */ /* 0x0003e20000100800 */
[----:B0-----:R-:W-:-:S02]  /*cd80*/  IADD3 R22, P0, R17, R2, RZ ;  /* 0x0000000211167210 */ /* 0x001fc40007f1e0ff */
        /* <DEDUP_REMOVED lines=19> */
[-C--:B--2---:R-:W-:Y:S02]  /*cec0*/  IADD3 R22, P4, R10, R2.reuse, RZ ;  /* 0x000000020a167210 */ /* 0x084fe40007f9e0ff */
[----:B0-----:R-:W-:Y:S02]  /*ced0*/  LEA.HI.X.SX32 R21, R27, R3, 0x1, P5 ;  /* 0x000000031b157211 */ /* 0x001fe400028f0eff */
[----:B------:R-:W2:Y:S04]  /*cee0*/  LDL.LU R27, [R1+0x164] ;  /* 0x00016400011b7983 */ /* 0x000ea80000300800 */
[----:B------:R0:W-:Y:S04]  /*cef0*/  STL [R1+0xd90], R22 ;  /* 0x000d901601007387 */ /* 0x0001e80000100800 */
[----:B------:R1:W-:Y:S01]  /*cf00*/  STL [R1+0xd5c], R21 ;  /* 0x000d5c1501007387 */ /* 0x0003e20000100800 */
[----:B0-----:R-:W-:-:S02]  /*cf10*/  IADD3 R22, P5, R20, R2, RZ ;  /* 0x0000000214167210 */ /* 0x001fc40007fbe0ff */
[----:B-1----:R-:W-:Y:S02]  /*cf20*/  LEA.HI.X.SX32 R21, R29, R3, 0x1, P6 ;  /* 0x000000031d157211 */ /* 0x002fe400030f0eff */
        /* <DEDUP_REMOVED lines=10> */
[----:B------:R-:W-:Y:S02]  /*cfd0*/  LEA.HI.X.SX32 R20, R20, R3, 0x1, P5 ;  /* 0x0000000314147211 */ /* 0x000fe400028f0eff */
[----:B---3--:R-:W-:-:S05]  /*cfe0*/  IADD3 R22, P0, R6, R2, RZ ;  /* 0x0000000206167210 */ /* 0x008fca0007f1e0ff */
[----:B------:R-:W-:Y:S04]  /*cff0*/  STL [R1+0xda8], R22 ;  /* 0x000da81601007387 */ /* 0x000fe80000100800 */
[----:B------:R0:W-:Y:S02]  /*d000*/  STL [R1+0xd74], R21 ;  /* 0x000d741501007387 */ /* 0x0001e40000100800 */
[-C--:B0-----:R-:W-:Y:S02]  /*d010*/  LEA.HI.X.SX32 R21, R7, R3.reuse, 0x1, P2 ;  /* 0x0000000307157211 */ /* 0x081fe400010f0eff */
[----:B-----5:R-:W-:Y:S01]  /*d020*/  IADD3 R22, P1, R4, R2, RZ ;  /* 0x0000000204167210 */ /* 0x020fe20007f3e0ff */
[----:B------:R-:W3:Y:S04]  /*d030*/  LDL.LU R7, [R1+0x184] ;  /* 0x0001840001077983 */ /* 0x000ee80000300800 */
[----:B------:R-:W-:Y:S04]  /*d040*/  STL [R1+0xdb0], R22 ;  /* 0x000db01601007387 */ /* 0x000fe80000100800 */
[----:B------:R0:W-:Y:S02]  /*d050*/  STL [R1+0xd7c], R21 ;  /* 0x000d7c1501007387 */ /* 0x0001e40000100800 */
[----:B0-----:R-:W-:-:S02]  /*d060*/  LEA.HI.X.SX32 R21, R15, R3, 0x1, P3 ;  /* 0x000000030f157211 */ /* 0x001fc400018f0eff */
[----:B------:R-:W5:Y:S01]  /*d070*/  LDL.LU R15, [R1+0x18c] ;  /* 0x00018c00010f7983 */ /* 0x000f620000300800 */
[----:B------:R-:W-:-:S05]  /*d080*/  IADD3 R22, P2, R14, R2, RZ ;  /* 0x000000020e167210 */ /* 0x000fca0007f5e0ff */
[----:B------:R4:W-:Y:S04]  /*d090*/  STL [R1+0xdb8], R22 ;  /* 0x000db81601007387 */ /* 0x0009e80000100800 */
[----:B------:R0:W-:Y:S01]  /*d0a0*/  STL [R1+0xd84], R21 ;  /* 0x000d841501007387 */ /* 0x0001e20000100800 */
[-C--:B----4-:R-:W-:Y:S02]  /*d0b0*/  IADD3 R22, P3, R19, R2.reuse, RZ ;  /* 0x0000000213167210 */ /* 0x090fe40007f7e0ff */
[----:B0-----:R-:W-:Y:S02]  /*d0c0*/  LEA.HI.X.SX32 R21, R10, R3, 0x1, P4 ;  /* 0x000000030a157211 */ /* 0x001fe400020f0eff */
[----:B------:R-:W4:Y:S04]  /*d0d0*/  LDL.LU R10, [R1+0x190] ;  /* 0x00019000010a7983 */ /* 0x000f280000300800 */
[----:B------:R0:W-:Y:S04]  /*d0e0*/  STL [R1+0xdc0], R22 ;  /* 0x000dc01601007387 */ /* 0x0001e80000100800 */
[----:B------:R1:W-:Y:S01]  /*d0f0*/  STL [R1+0xd8c], R21 ;  /* 0x000d8c1501007387 */ /* 0x0003e20000100800 */
[----:B0-----:R-:W-:-:S03]  /*d100*/  IADD3 R22, P4, R23, R2, RZ ;  /* 0x0000000217167210 */ /* 0x001fc60007f9e0ff */
[----:B-1----:R-:W4:Y:S04]  /*d110*/  LDL.LU R21, [R1+0x188] ;  /* 0x0001880001157983 */ /* 0x002f280000300800 */
[----:B------:R-:W-:Y:S04]  /*d120*/  STL [R1+0xdc8], R22 ;  /* 0x000dc81601007387 */ /* 0x000fe80000100800 */
[----:B------:R0:W-:Y:S02]  /*d130*/  STL [R1+0xd94], R20 ;  /* 0x000d941401007387 */ /* 0x0001e40000100800 */
[----:B0-----:R-:W-:-:S02]  /*d140*/  LEA.HI.X.SX32 R20, R9, R3, 0x1, P6 ;  /* 0x0000000309147211 */ /* 0x001fc400030f0eff */
[----:B------:R-:W4:Y:S01]  /*d150*/  LDL.LU R9, [R1+0x180] ;  /* 0x0001800001097983 */ /* 0x000f220000300800 */
[----:B------:R-:W-:-:S05]  /*d160*/  IADD3 R22, P5, R11, R2, RZ ;  /* 0x000000020b167210 */ /* 0x000fca0007fbe0ff */
[----:B------:R-:W-:Y:S04]  /*d170*/  STL [R1+0xdd0], R22 ;  /* 0x000dd01601007387 */ /* 0x000fe80000100800 */
[----:B------:R0:W-:Y:S02]  /*d180*/  STL [R1+0xd9c], R20 ;  /* 0x000d9c1401007387 */ /* 0x0001e40000100800 */
[----:B0-----:R-:W-:Y:S02]  /*d190*/  LEA.HI.X.SX32 R20, R6, R3, 0x1, P0 ;  /* 0x0000000306147211 */ /* 0x001fe400000f0eff */
        /* <DEDUP_REMOVED lines=11> */
[----:B--2---:R-:W-:Y:S02]  /*d250*/  IADD3 R22, P1, R27, R2, RZ ;  /* 0x000000021b167210 */ /* 0x004fe40007f3e0ff */
[----:B------:R-:W-:-:S03]  /*d260*/  LEA.HI.X.SX32 R19, R19, R3, 0x1, P3 ;  /* 0x0000000313137211 */ /* 0x000fc600018f0eff */
[----:B------:R0:W-:Y:S04]  /*d270*/  STL [R1+0xde8], R22 ;  /* 0x000de81601007387 */ /* 0x0001e80000100800 */
[----:B------:R1:W-:Y:S01]  /*d280*/  STL [R1+0xdb4], R20 ;  /* 0x000db41401007387 */ /* 0x0003e20000100800 */
[----:B0-----:R-:W-:-:S03]  /*d290*/  IADD3 R22, P2, R29, R2, RZ ;  /* 0x000000021d167210 */ /* 0x001fc60007f5e0ff */
[----:B-1----:R-:W2:Y:S04]  /*d2a0*/  LDL.LU R20, [R1+0x160] ;  /* 0x0001600001147983 */ /* 0x002ea80000300800 */
[----:B------:R0:W-:Y:S04]  /*d2b0*/  STL [R1+0xdf0], R22 ;  /* 0x000df01601007387 */ /* 0x0001e80000100800 */
[----:B------:R1:W-:Y:S01]  /*d2c0*/  STL [R1+0xdbc], R19 ;  /* 0x000dbc1301007387 */ /* 0x0003e20000100800 */
[----:B0-----:R-:W-:Y:S02]  /*d2d0*/  IADD3 R22, P3, R17, R2, RZ ;  /* 0x0000000211167210 */ /* 0x001fe40007f7e0ff */
[----:B-1----:R-:W-:-:S02]  /*d2e0*/  LEA.HI.X.SX32 R19, R23, R3, 0x1, P4 ;  /* 0x0000000317137211 */ /* 0x002fc400020f0eff */
[----:B------:R-:W2:Y:S04]  /*d2f0*/  LDL.LU R23, [R1+0x15c] ;  /* 0x00015c0001177983 */ /* 0x000ea80000300800 */
[----:B------:R0:W-:Y:S04]  /*d300*/  STL [R1+0xdf8], R22 ;  /* 0x000df81601007387 */ /* 0x0001e80000100800 */
[----:B------:R1:W-:Y:S01]  /*d310*/  STL [R1+0xdc4], R19 ;  /* 0x000dc41301007387 */ /* 0x0003e20000100800 */
[----:B------:R-:W-:Y:S02]  /*d320*/  LEA.HI.X.SX32 R18, R18, R3, 0x1, P6 ;  /* 0x0000000312127211 */ /* 0x000fe400030f0eff */
[----:B0-----:R-:W-:-:S02]  /*d330*/  IADD3 R22, P4, R16, R2, RZ ;  /* 0x0000000210167210 */ /* 0x001fc40007f9e0ff */
[-C--:B-1----:R-:W-:Y:S02]  /*d340*/  LEA.HI.X.SX32 R19, R11, R3.reuse, 0x1, P5 ;  /* 0x000000030b137211 */ /* 0x082fe400028f0eff */
[----:B------:R-:W2:Y:S04]  /*d350*/  LDL.LU R11, [R1+0x158] ;  /* 0x00015800010b7983 */ /* 0x000ea80000300800 */
[----:B------:R-:W-:Y:S04]  /*d360*/  STL [R1+0xe00], R22 ;  /* 0x000e001601007387 */ /* 0x000fe80000100800 */
[----:B------:R0:W-:Y:S04]  /*d370*/  STL [R1+0xdcc], R19 ;  /* 0x000dcc1301007387 */ /* 0x0001e80000100800 */
[----:B0-----:R-:W2:Y:S01]  /*d380*/  LDL.LU R19, [R1+0x154] ;  /* 0x0001540001137983 */ /* 0x001ea20000300800 */
[----:B------:R-:W-:-:S02]  /*d390*/  LEA.HI.X.SX32 R17, R17, R3, 0x1, P3 ;  /* 0x0000000311117211 */ /* 0x000fc400018f0eff */
        /* <DEDUP_REMOVED lines=11> */
[----:B----4-:R-:W-:-:S05]  /*d450*/  IADD3 R22, P0, R10, R2, RZ ;  /* 0x000000020a167210 */ /* 0x010fca0007f1e0ff */
[----:B------:R0:W-:Y:S04]  /*d460*/  STL [R1+0xe18], R22 ;  /* 0x000e181601007387 */ /* 0x0001e80000100800 */
[----:B------:R1:W-:Y:S01]  /*d470*/  STL [R1+0xde4], R18 ;  /* 0x000de41201007387 */ /* 0x0003e20000100800 */
[-C--:B0-----:R-:W-:Y:S02]  /*d480*/  IADD3 R22, P1, R21, R2.reuse, RZ ;  /* 0x0000000215167210 */ /* 0x081fe40007f3e0ff */
[----:B-1----:R-:W-:Y:S02]  /*d490*/  LEA.HI.X.SX32 R18, R29, R3, 0x1, P2 ;  /* 0x000000031d127211 */ /* 0x002fe400010f0eff */
[----:B------:R-:W4:Y:S04]  /*d4a0*/  LDL.LU R29, [R1+0x108] ;  /* 0x00010800011d7983 */ /* 0x000f280000300800 */
[----:B------:R0:W-:Y:S04]  /*d4b0*/  STL [R1+0xe20], R22 ;  /* 0x000e201601007387 */ /* 0x0001e80000100800 */
[----:B------:R1:W-:Y:S01]  /*d4c0*/  STL [R1+0xdec], R18 ;  /* 0x000dec1201007387 */ /* 0x0003e20000100800 */
[----:B0-----:R-:W-:-:S03]  /*d4d0*/  IADD3 R22, P2, R9, R2, RZ ;  /* 0x0000000209167210 */ /* 0x001fc60007f5e0ff */
[----:B-1----:R-:W4:Y:S04]  /*d4e0*/  LDL.LU R18, [R1+0x104] ;  /* 0x0001040001127983 */ /* 0x002f280000300800 */
[----:B------:R-:W-:Y:S04]  /*d4f0*/  STL [R1+0xe28], R22 ;  /* 0x000e281601007387 */ /* 0x000fe80000100800 */
[----:B------:R0:W-:Y:S04]  /*d500*/  STL [R1+0xdf4], R17 ;  /* 0x000df41101007387 */ /* 0x0001e80000100800 */
[----:B0-----:R-:W4:Y:S01]  /*d510*/  LDL.LU R17, [R1+0x100] ;  /* 0x0001000001117983 */ /* 0x001f220000300800 */
[----:B------:R-:W-:-:S05]  /*d520*/  IADD3 R22, P3, R6, R2, RZ ;  /* 0x0000000206167210 */ /* 0x000fca0007f7e0ff */
[----:B------:R0:W-:Y:S04]  /*d530*/  STL [R1+0xe30], R22 ;  /* 0x000e301601007387 */ /* 0x0001e80000100800 */
[----:B------:R-:W4:Y:S04]  /*d540*/  LDL.LU R16, [R1+0xfc] ;  /* 0x0000fc0001107983 */ /* 0x000f280000300800 */
[----:B------:R1:W-:Y:S01]  /*d550*/  STL [R1+0xdfc], R24 ;  /* 0x000dfc1801007387 */ /* 0x0003e20000100800 */
[----:B0-----:R-:W-:Y:S02]  /*d560*/  IADD3 R22, P4, R4, R2, RZ ;  /* 0x0000000204167210 */ /* 0x001fe40007f9e0ff */
[----:B-1----:R-:W-:-:S03]  /*d570*/  LEA.HI.X.SX32 R24, R7, R3, 0x1, P5 ;  /* 0x0000000307187211 */ /* 0x002fc600028f0eff */
        /* <DEDUP_REMOVED lines=8> */
[----:B--2---:R-:W-:Y:S02]  /*d600*/  IADD3 R22, P6, R20, R2, RZ ;  /* 0x0000000214167210 */ /* 0x004fe40007fde0ff */
[----:B0-----:R-:W-:-:S03]  /*d610*/  LEA.HI.X.SX32 R24, R10, R3, 0x1, P0 ;  /* 0x000000030a187211 */ /* 0x001fc600000f0eff */
[----:B------:R0:W-:Y:S04]  /*d620*/  STL [R1+0xe48], R22 ;  /* 0x000e481601007387 */ /* 0x0001e80000100800 */
[----:B------:R-:W2:Y:S04]  /*d630*/  LDL.LU R10, [R1+0xf0] ;  /* 0x0000f000010a7983 */ /* 0x000ea80000300800 */
[----:B------:R1:W-:Y:S01]  /*d640*/  STL [R1+0xe14], R24 ;  /* 0x000e141801007387 */ /* 0x0003e20000100800 */
[----:B0-----:R-:W-:Y:S02]  /*d650*/  IADD3 R22, P0, R23, R2, RZ ;  /* 0x0000000217167210 */ /* 0x001fe40007f1e0ff */
[----:B-1----:R-:W-:-:S03]  /*d660*/  LEA.HI.X.SX32 R24, R21, R3, 0x1, P1 ;  /* 0x0000000315187211 */ /* 0x002fc600008f0eff */
[----:B------:R0:W-:Y:S01]  /*d670*/  STL [R1+0xe50], R22 ;  /* 0x000e501601007387 */ /* 0x0001e20000100800 */
[----:B------:R-:W-:-:S03]  /*d680*/  LEA.HI.X.SX32 R21, R9, R3, 0x1, P2 ;  /* 0x0000000309157211 */ /* 0x000fc600010f0eff */
[----:B------:R-:W-:Y:S04]  /*d690*/  STL [R1+0xe1c], R24 ;  /* 0x000e1c1801007387 */ /* 0x000fe80000100800 */
[----:B------:R-:W2:Y:S01]  /*d6a0*/  LDL.LU R9, [R1+0xec] ;  /* 0x0000ec0001097983 */ /* 0x000ea20000300800 */
[----:B0-----:R-:W-:-:S05]  /*d6b0*/  IADD3 R22, P1, R11, R2, RZ ;  /* 0x000000020b167210 */ /* 0x001fca0007f3e0ff */
[----:B------:R0:W-:Y:S04]  /*d6c0*/  STL [R1+0xe58], R22 ;  /* 0x000e581601007387 */ /* 0x0001e80000100800 */
[----:B------:R1:W-:Y:S01]  /*d6d0*/  STL [R1+0xe24], R21 ;  /* 0x000e241501007387 */ /* 0x0003e20000100800 */
[----:B0-----:R-:W-:Y:S02]  /*d6e0*/  IADD3 R22, P2, R19, R2, RZ ;  /* 0x0000000213167210 */ /* 0x001fe40007f5e0ff */
[-C--:B-1----:R-:W-:Y:S02]  /*d6f0*/  LEA.HI.X.SX32 R21, R6, R3.reuse, 0x1, P3 ;  /* 0x0000000306157211 */ /* 0x082fe400018f0eff */
[----:B------:R-:W2:Y:S04]  /*d700*/  LDL.LU R6, [R1+0xe8] ;  /* 0x0000e80001067983 */ /* 0x000ea80000300800 */
[----:B------:R-:W-:Y:S04]  /*d710*/  STL [R1+0xe60], R22 ;  /* 0x000e601601007387 */ /* 0x000fe80000100800 */
[----:B------:R0:W-:Y:S02]  /*d720*/  STL [R1+0xe2c], R21 ;  /* 0x000e2c1501007387 */ /* 0x0001e40000100800 */
[----:B0-----:R-:W-:-:S02]  /*d730*/  LEA.HI.X.SX32 R21, R4, R3, 0x1, P4 ;  /* 0x0000000304157211 */ /* 0x001fc400020f0eff */
[----:B------:R-:W2:Y:S01]  /*d740*/  LDL.LU R4, [R1+0xe4] ;  /* 0x0000e40001047983 */ /* 0x000ea20000300800 */
[-C--:B------:R-:W-:Y:S02]  /*d750*/  LEA.HI.X.SX32 R20, R20, R3.reuse, 0x1, P6 ;  /* 0x0000000314147211 */ /* 0x080fe400030f0eff */
[----:B------:R-:W-:Y:S02]  /*d760*/  LEA.HI.X.SX32 R19, R19, R3, 0x1, P2 ;  /* 0x0000000313137211 */ /* 0x000fe400010f0eff */
[----:B---3--:R-:W-:-:S05]  /*d770*/  IADD3 R22, P3, R0, R2, RZ ;  /* 0x0000000200167210 */ /* 0x008fca0007f7e0ff */
[----:B------:R-:W-:Y:S04]  /*d780*/  STL [R1+0xe68], R22 ;  /* 0x000e681601007387 */ /* 0x000fe80000100800 */
[----:B------:R0:W-:Y:S02]  /*d790*/  STL [R1+0xe34], R21 ;  /* 0x000e341501007387 */ /* 0x0001e40000100800 */
[----:B0-----:R-:W-:Y:S02]  /*d7a0*/  LEA.HI.X.SX32 R21, R14, R3, 0x1, P5 ;  /* 0x000000030e157211 */ /* 0x001fe400028f0eff */
[-C--:B-----5:R-:W-:Y:S01]  /*d7b0*/  IADD3 R22, P4, R27, R2.reuse, RZ ;  /* 0x000000021b167210 */ /* 0x0a0fe20007f9e0ff */
[----:B------:R-:W3:Y:S04]  /*d7c0*/  LDL.LU R14, [R1+0xe0] ;  /* 0x0000e000010e7983 */ /* 0x000ee80000300800 */
[----:B------:R-:W-:Y:S04]  /*d7d0*/  STL [R1+0xe70], R22 ;  /* 0x000e701601007387 */ /* 0x000fe80000100800 */
[----:B------:R0:W-:Y:S04]  /*d7e0*/  STL [R1+0xe3c], R21 ;  /* 0x000e3c1501007387 */ /* 0x0001e80000100800 */
[----:B0-----:R-:W5:Y:S01]  /*d7f0*/  LDL.LU R21, [R1+0xd8] ;  /* 0x0000d80001157983 */ /* 0x001f620000300800 */
[----:B----4-:R-:W-:-:S05]  /*d800*/  IADD3 R22, P5, R29, R2, RZ ;  /* 0x000000021d167210 */ /* 0x010fca0007fbe0ff */
[----:B------:R0:W-:Y:S04]  /*d810*/  STL [R1+0xe78], R22 ;  /* 0x000e781601007387 */ /* 0x0001e80000100800 */
[----:B------:R1:W-:Y:S01]  /*d820*/  STL [R1+0xe44], R20 ;  /* 0x000e441401007387 */ /* 0x0003e20000100800 */
[----:B------:R-:W-:Y:S02]  /*d830*/  IADD3 R24, P6, R18, R2, RZ ;  /* 0x0000000212187210 */ /* 0x000fe40007fde0ff */
[----:B0-----:R-:W-:-:S03]  /*d840*/  LEA.HI.X.SX32 R22, R23, R3, 0x1, P0 ;  /* 0x0000000317167211 */ /* 0x001fc600000f0eff */
[----:B------:R-:W-:Y:S04]  /*d850*/  STL [R1+0xe80], R24 ;  /* 0x000e801801007387 */ /* 0x000fe80000100800 */
[----:B------:R-:W4:Y:S04]  /*d860*/  LDL.LU R23, [R1+0xb0] ;  /* 0x0000b00001177983 */ /* 0x000f280000300800 */
[----:B------:R0:W-:Y:S01]  /*d870*/  STL [R1+0xe4c], R22 ;  /* 0x000e4c1601007387 */ /* 0x0001e20000100800 */
[----:B-1----:R-:W-:Y:S02]  /*d880*/  IADD3 R20, P0, R17, R2, RZ ;  /* 0x0000000211147210 */ /* 0x002fe40007f1e0ff */
[----:B0-----:R-:W-:-:S03]  /*d890*/  LEA.HI.X.SX32 R22, R11, R3, 0x1, P1 ;  /* 0x000000030b167211 */ /* 0x001fc600008f0eff */
[----:B------:R0:W-:Y:S04]  /*d8a0*/  STL [R1+0xe88], R20 ;  /* 0x000e881401007387 */ /* 0x0001e80000100800 */
[----:B------:R-:W4:Y:S01]  /*d8b0*/  LDL.LU R11, [R1+0x9c] ;  /* 0x00009c00010b7983 */ /* 0x000f220000300800 */
[----:B0-----:R-:W-:-:S03]  /*d8c0*/  IADD3 R20, P1, R16, R2, RZ ;  /* 0x0000000210147210 */ /* 0x001fc60007f3e0ff */
[----:B------:R-:W-:Y:S04]  /*d8d0*/  STL [R1+0xe54], R22 ;  /* 0x000e541601007387 */ /* 0x000fe80000100800 */
[----:B------:R0:W-:Y:S04]  /*d8e0*/  STL [R1+0xe90], R20 ;  /* 0x000e901401007387 */ /* 0x0001e80000100800 */
[----:B0-----:R-:W4:Y:S01]  /*d8f0*/  LDL.LU R20, [R1+0x98] ;  /* 0x0000980001147983 */ /* 0x001f220000300800 */
[----:B------:R-:W-:-:S03]  /*d900*/  IADD3 R22, P2, R7, R2, RZ ;  /* 0x0000000207167210 */ /* 0x000fc60007f5e0ff */
[----:B------:R0:W-:Y:S04]  /*d910*/  STL [R1+0xe5c], R19 ;  /* 0x000e5c1301007387 */ /* 0x0001e80000100800 */
[----:B------:R1:W-:Y:S01]  /*d920*/  STL [R1+0xe98], R22 ;  /* 0x000e981601007387 */ /* 0x0003e20000100800 */
[----:B0-----:R-:W-:-:S03]  /*d930*/  LEA.HI.X.SX32 R19, R0, R3, 0x1, P3 ;  /* 0x0000000300137211 */ /* 0x001fc600018f0eff */
[----:B------:R-:W4:Y:S01]  /*d940*/  LDL.LU R0, [R1+0x94] ;  /* 0x0000940001007983 */ /* 0x000f220000300800 */
[----:B-1----:R-:W-:-:S03]  /*d950*/  IADD3 R22, P3, R15, R2, RZ ;  /* 0x000000020f167210 */ /* 0x002fc60007f7e0ff */
[----:B------:R0:W-:Y:S04]  /*d960*/  STL [R1+0xe64], R19 ;  /* 0x000e641301007387 */ /* 0x0001e80000100800 */
[----:B------:R2:W-:Y:S01]  /*d970*/  STL [R1+0xea0], R22 ;  /* 0x000ea01601007387 */ /* 0x0005e20000100800 */
[----:B0-----:R-:W-:-:S03]  /*d980*/  LEA.HI.X.SX32 R19, R27, R3, 0x1, P4 ;  /* 0x000000031b137211 */ /* 0x001fc600020f0eff */
[----:B------:R-:W4:Y:S01]  /*d990*/  LDL.LU R27, [R1+0x90] ;  /* 0x00009000011b7983 */ /* 0x000f220000300800 */
[----:B--2---:R-:W-:-:S03]  /*d9a0*/  IADD3 R22, P4, R10, R2, RZ ;  /* 0x000000020a167210 */ /* 0x004fc60007f9e0ff */
[----:B------:R0:W-:Y:S04]  /*d9b0*/  STL [R1+0xe6c], R19 ;  /* 0x000e6c1301007387 */ /* 0x0001e80000100800 */
[----:B------:R1:W-:Y:S01]  /*d9c0*/  STL [R1+0xea8], R22 ;  /* 0x000ea81601007387 */ /* 0x0003e20000100800 */
[-C--:B------:R-:W-:Y:S02]  /*d9d0*/  LEA.HI.X.SX32 R18, R18, R3.reuse, 0x1, P6 ;  /* 0x0000000312127211 */ /* 0x080fe400030f0eff */
[-C--:B0-----:R-:W-:Y:S02]  /*d9e0*/  LEA.HI.X.SX32 R19, R29, R3.reuse, 0x1, P5 ;  /* 0x000000031d137211 */ /* 0x081fe400028f0eff */
[----:B------:R-:W2:Y:S04]  /*d9f0*/  LDL.LU R29, [R1+0x8c] ;  /* 0x00008c00011d7983 */ /* 0x000ea80000300800 */
[----:B------:R0:W-:Y:S01]  /*da00*/  STL [R1+0xe74], R19 ;  /* 0x000e741301007387 */ /* 0x0001e20000100800 */
[----:B------:R-:W-:-:S02]  /*da10*/  LEA.HI.X.SX32 R17, R17, R3, 0x1, P0 ;  /* 0x0000000311117211 */ /* 0x000fc400000f0eff */
[-C--:B-1----:R-:W-:Y:S01]  /*da20*/  IADD3 R22, P5, R9, R2.reuse, RZ ;  /* 0x0000000209167210 */ /* 0x082fe20007fbe0ff */
[----:B0-----:R-:W2:Y:S04]  /*da30*/  LDL.LU R19, [R1+0x88] ;  /* 0x0000880001137983 */ /* 0x001ea80000300800 */
[----:B------:R-:W-:Y:S04]  /*da40*/  STL [R1+0xeb0], R22 ;  /* 0x000eb01601007387 */ /* 0x000fe80000100800 */
[----:B------:R0:W-:Y:S04]  /*da50*/  STL [R1+0xe7c], R18 ;  /* 0x000e7c1201007387 */ /* 0x0001e80000100800 */
[----:B0-----:R-:W2:Y:S01]  /*da60*/  LDL.LU R18, [R1+0x84] ;  /* 0x0000840001127983 */ /* 0x001ea20000300800 */
[----:B------:R-:W-:-:S05]  /*da70*/  IADD3 R22, P6, R6, R2, RZ ;  /* 0x0000000206167210 */ /* 0x000fca0007fde0ff */
[----:B------:R0:W-:Y:S04]  /*da80*/  STL [R1+0xeb8], R22 ;  /* 0x000eb81601007387 */ /* 0x0001e80000100800 */
[----:B------:R1:W-:Y:S01]  /*da90*/  STL [R1+0xe84], R17 ;  /* 0x000e841101007387 */ /* 0x0003e20000100800 */
[----:B0-----:R-:W-:-:S03]  /*daa0*/  LEA.HI.X.SX32 R22, R16, R3, 0x1, P1 ;  /* 0x0000000310167211 */ /* 0x001fc600008f0eff */
[----:B-1----:R-:W2:Y:S01]  /*dab0*/  LDL.LU R17, [R1+0x80] ;  /* 0x0000800001117983 */ /* 0x002ea20000300800 */
[----:B------:R-:W-:-:S05]  /*dac0*/  IADD3 R24, P0, R4, R2, RZ ;  /* 0x0000000204187210 */ /* 0x000fca0007f1e0ff */
[----:B------:R-:W-:Y:S04]  /*dad0*/  STL [R1+0xec0], R24 ;  /* 0x000ec01801007387 */ /* 0x000fe80000100800 */
[----:B------:R-:W2:Y:S04]  /*dae0*/  LDL.LU R16, [R1+0x7c] ;  /* 0x00007c0001107983 */ /* 0x000ea80000300800 */
[----:B------:R0:W-:Y:S02]  /*daf0*/  STL [R1+0xe8c], R22 ;  /* 0x000e8c1601007387 */ /* 0x0001e40000100800 */
[----:B0-----:R-:W-:-:S02]  /*db00*/  LEA.HI.X.SX32 R22, R7, R3, 0x1, P2 ;  /* 0x0000000307167211 */ /* 0x001fc400010f0eff */
[----:B---3--:R-:W-:-:S05]  /*db10*/  IADD3 R24, P1, R14, R2, RZ ;  /* 0x000000020e187210 */ /* 0x008fca0007f3e0ff */
[----:B------:R5:W-:Y:S04]  /*db20*/  STL [R1+0xec8], R24 ;  /* 0x000ec81801007387 */ /* 0x000be80000100800 */
[----:B------:R-:W3:Y:S04]  /*db30*/  LDL.LU R7, [R1+0x78] ;  /* 0x0000780001077983 */ /* 0x000ee80000300800 */
[----:B------:R0:W-:Y:S01]  /*db40*/  STL [R1+0xe94], R22 ;  /* 0x000e941601007387 */ /* 0x0001e20000100800 */
[----:B-----5:R-:W-:Y:S02]  /*db50*/  IADD3 R24, P2, R21, R2, RZ ;  /* 0x0000000215187210 */ /* 0x020fe40007f5e0ff */
[----:B0-----:R-:W-:-:S03]  /*db60*/  LEA.HI.X.SX32 R22, R15, R3, 0x1, P3 ;  /* 0x000000030f167211 */ /* 0x001fc600018f0eff */
[----:B------:R-:W-:Y:S04]  /*db70*/  STL [R1+0xed0], R24 ;  /* 0x000ed01801007387 */ /* 0x000fe80000100800 */
[----:B------:R-:W5:Y:S04]  /*db80*/  LDL.LU R15, [R1+0x74] ;  /* 0x00007400010f7983 */ /* 0x000f680000300800 */
[----:B------:R0:W-:Y:S02]  /*db90*/  STL [R1+0xe9c], R22 ;  /* 0x000e9c1601007387 */ /* 0x0001e40000100800 */
[----:B0-----:R-:W-:-:S02]  /*dba0*/  LEA.HI.X.SX32 R22, R10, R3, 0x1, P4 ;  /* 0x000000030a167211 */ /* 0x001fc400020f0eff */
[----:B------:R-:W5:Y:S01]  /*dbb0*/  LDL.LU R10, [R1+0x70] ;  /* 0x00007000010a7983 */ /* 0x000f620000300800 */
[----:B----4-:R-:W-:-:S05]  /*dbc0*/  IADD3 R24, P3, R23, R2, RZ ;  /* 0x0000000217187210 */ /* 0x010fca0007f7e0ff */
[----:B------:R-:W-:Y:S04]  /*dbd0*/  STL [R1+0xed8], R24 ;  /* 0x000ed81801007387 */ /* 0x000fe80000100800 */
[----:B------:R0:W-:Y:S02]  /*dbe0*/  STL [R1+0xea4], R22 ;  /* 0x000ea41601007387 */ /* 0x0001e40000100800 */
[-C--:B0-----:R-:W-:Y:S02]  /*dbf0*/  LEA.HI.X.SX32 R22, R9, R3.reuse, 0x1, P5 ;  /* 0x0000000309167211 */ /* 0x081fe400028f0eff */
[----:B------:R-:W-:Y:S01]  /*dc00*/  IADD3 R24, P4, R11, R2, RZ ;  /* 0x000000020b187210 */ /* 0x000fe20007f9e0ff */
[----:B------:R-:W4:Y:S04]  /*dc10*/  LDL.LU R9, [R1+0x6c] ;  /* 0x00006c0001097983 */ /* 0x000f280000300800 */
        /* <DEDUP_REMOVED lines=10> */
[----:B------:R0:W-:Y:S01]  /*dcc0*/  STL [R1+0xef0], R24 ;  /* 0x000ef01801007387 */ /* 0x0001e20000100800 */
[----:B------:R-:W-:-:S03]  /*dcd0*/  IADD3 R25, P0, R27, R2, RZ ;  /* 0x000000021b197210 */ /* 0x000fc60007f1e0ff */
[----:B------:R2:W-:Y:S01]  /*dce0*/  STL [R1+0xebc], R22 ;  /* 0x000ebc1601007387 */ /* 0x0005e20000100800 */
[----:B0-----:R-:W-:-:S03]  /*dcf0*/  LEA.HI.X.SX32 R24, R14, R3, 0x1, P1 ;  /* 0x000000030e187211 */ /* 0x001fc600008f0eff */
[----:B------:R-:W-:Y:S04]  /*dd00*/  STL [R1+0xef8], R25 ;  /* 0x000ef81901007387 */ /* 0x000fe80000100800 */
[----:B------:R-:W4:Y:S04]  /*dd10*/  LDL.LU R14, [R1+0x60] ;  /* 0x00006000010e7983 */ /* 0x000f280000300800 */
[----:B------:R0:W-:Y:S01]  /*dd20*/  STL [R1+0xec4], R24 ;  /* 0x000ec41801007387 */ /* 0x0001e20000100800 */
[----:B--2---:R-:W-:Y:S02]  /*dd30*/  IADD3 R22, P1, R29, R2, RZ ;  /* 0x000000021d167210 */ /* 0x004fe40007f3e0ff */
[----:B0-----:R-:W-:-:S03]  /*dd40*/  LEA.HI.X.SX32 R24, R21, R3, 0x1, P2 ;  /* 0x0000000315187211 */ /* 0x001fc600010f0eff */
[----:B------:R0:W-:Y:S01]  /*dd50*/  STL [R1+0xf00], R22 ;  /* 0x000f001601007387 */ /* 0x0001e20000100800 */
[----:B------:R-:W-:-:S03]  /*dd60*/  LEA.HI.X.SX32 R21, R23, R3, 0x1, P3 ;  /* 0x0000000317157211 */ /* 0x000fc600018f0eff */
[----:B------:R-:W-:Y:S04]  /*dd70*/  STL [R1+0xecc], R24 ;  /* 0x000ecc1801007387 */ /* 0x000fe80000100800 */
[----:B------:R-:W2:Y:S01]  /*dd80*/  LDL.LU R23, [R1+0x5c] ;  /* 0x00005c0001177983 */ /* 0x000ea20000300800 */
[----:B0-----:R-:W-:-:S05]  /*dd90*/  IADD3 R22, P2, R19, R2, RZ ;  /* 0x0000000213167210 */ /* 0x001fca0007f5e0ff */
[----:B------:R0:W-:Y:S04]  /*dda0*/  STL [R1+0xf08], R22 ;  /* 0x000f081601007387 */ /* 0x0001e80000100800 */
[----:B------:R-:W-:Y:S01]  /*ddb0*/  STL [R1+0xed4], R21 ;  /* 0x000ed41501007387 */ /* 0x000fe20000100800 */
[----:B0-----:R-:W-:Y:S02]  /*ddc0*/  LEA.HI.X.SX32 R22, R11, R3, 0x1, P4 ;  /* 0x000000030b167211 */ /* 0x001fe400020f0eff */
[----:B------:R-:W-:-:S05]  /*ddd0*/  IADD3 R24, P3, R18, R2, RZ ;  /* 0x0000000212187210 */ /* 0x000fca0007f7e0ff */
[----:B------:R-:W-:Y:S04]  /*dde0*/  STL [R1+0xf10], R24 ;  /* 0x000f101801007387 */ /* 0x000fe80000100800 */
[----:B------:R-:W2:Y:S04]  /*ddf0*/  LDL.LU R11, [R1+0x54] ;  /* 0x00005400010b7983 */ /* 0x000ea80000300800 */
[----:B------:R0:W-:Y:S02]  /*de00*/  STL [R1+0xedc], R22 ;  /* 0x000edc1601007387 */ /* 0x0001e40000100800 */
[----:B0-----:R-:W-:-:S02]  /*de10*/  LEA.HI.X.SX32 R22, R20, R3, 0x1, P5 ;  /* 0x0000000314167211 */ /* 0x001fc400028f0eff */
[----:B------:R-:W-:-:S05]  /*de20*/  IADD3 R21, P4, R17, R2, RZ ;  /* 0x0000000211157210 */ /* 0x000fca0007f9e0ff */
[----:B------:R0:W-:Y:S01]  /*de30*/  STL [R1+0xf18], R21 ;  /* 0x000f181501007387 */ /* 0x0001e20000100800 */
[----:B------:R-:W-:-:S03]  /*de40*/  LEA.HI.X.SX32 R20, R0, R3, 0x1, P6 ;  /* 0x0000000300147211 */ /* 0x000fc600030f0eff */
[----:B------:R-:W-:Y:S04]  /*de50*/  STL [R1+0xee4], R22 ;  /* 0x000ee41601007387 */ /* 0x000fe80000100800 */
[----:B------:R-:W2:Y:S01]  /*de60*/  LDL.LU R0, [R1+0x50] ;  /* 0x0000500001007983 */ /* 0x000ea20000300800 */
[----:B0-----:R-:W-:-:S05]  /*de70*/  IADD3 R21, P5, R16, R2, RZ ;  /* 0x0000000210157210 */ /* 0x001fca0007fbe0ff */
[----:B------:R0:W-:Y:S04]  /*de80*/  STL [R1+0xf20], R21 ;  /* 0x000f201501007387 */ /* 0x0001e80000100800 */
[----:B------:R5:W-:Y:S01]  /*de90*/  STL [R1+0xeec], R20 ;  /* 0x000eec1401007387 */ /* 0x000be20000100800 */
[-C--:B0-----:R-:W-:Y:S02]  /*dea0*/  LEA.HI.X.SX32 R21, R27, R3.reuse, 0x1, P0 ;  /* 0x000000031b157211 */ /* 0x081fe400000f0eff */
[----:B------:R-:W-:Y:S02]  /*deb0*/  LEA.HI.X.SX32 R17, R17, R3, 0x1, P4 ;  /* 0x0000000311117211 */ /* 0x000fe400020f0eff */
[----:B---3--:R-:W-:-:S05]  /*dec0*/  IADD3 R22, P6, R7, R2, RZ ;  /* 0x0000000207167210 */ /* 0x008fca0007fde0ff */
[----:B------:R-:W-:Y:S04]  /*ded0*/  STL [R1+0xf28], R22 ;  /* 0x000f281601007387 */ /* 0x000fe80000100800 */
[----:B------:R-:W3:Y:S04]  /*dee0*/  LDL.LU R27, [R1+0x4c] ;  /* 0x00004c00011b7983 */ /* 0x000ee80000300800 */
[----:B------:R0:W-:Y:S01]  /*def0*/  STL [R1+0xef4], R21 ;  /* 0x000ef41501007387 */ /* 0x0001e20000100800 */
[----:B-----5:R-:W-:Y:S02]  /*df00*/  IADD3 R20, P0, R15, R2, RZ ;  /* 0x000000020f147210 */ /* 0x020fe40007f1e0ff */
[----:B0-----:R-:W-:-:S03]  /*df10*/  LEA.HI.X.SX32 R21, R29, R3, 0x1, P1 ;  /* 0x000000031d157211 */ /* 0x001fc600008f0eff */
[----:B------:R0:W-:Y:S04]  /*df20*/  STL [R1+0xf30], R20 ;  /* 0x000f301401007387 */ /* 0x0001e80000100800 */
[----:B------:R-:W5:Y:S04]  /*df30*/  LDL.LU R29, [R1+0x44] ;  /* 0x00004400011d7983 */ /* 0x000f680000300800 */
[----:B------:R1:W-:Y:S01]  /*df40*/  STL [R1+0xefc], R21 ;  /* 0x000efc1501007387 */ /* 0x0003e20000100800 */
[----:B0-----:R-:W-:Y:S02]  /*df50*/  IADD3 R20, P1, R10, R2, RZ ;  /* 0x000000020a147210 */ /* 0x001fe40007f3e0ff */
[----:B-1----:R-:W-:-:S03]  /*df60*/  LEA.HI.X.SX32 R21, R19, R3, 0x1, P2 ;  /* 0x0000000313157211 */ /* 0x002fc600010f0eff */
[----:B------:R4:W-:Y:S01]  /*df70*/  STL [R1+0xf38], R20 ;  /* 0x000f381401007387 */ /* 0x0009e20000100800 */
[----:B------:R-:W-:-:S03]  /*df80*/  LEA.HI.X.SX32 R19, R18, R3, 0x1, P3 ;  /* 0x0000000312137211 */ /* 0x000fc600018f0eff */
[----:B------:R-:W-:Y:S04]  /*df90*/  STL [R1+0xf04], R21 ;  /* 0x000f041501007387 */ /* 0x000fe80000100800 */
[----:B------:R-:W5:Y:S01]  /*dfa0*/  LDL.LU R26, [R1+0x40] ;  /* 0x00004000011a7983 */ /* 0x000f620000300800 */
[----:B----4-:R-:W-:-:S05]  /*dfb0*/  IADD3 R20, P2, R9, R2, RZ ;  /* 0x0000000209147210 */ /* 0x010fca0007f5e0ff */
[----:B------:R-:W-:Y:S04]  /*dfc0*/  STL [R1+0xf40], R20 ;  /* 0x000f401401007387 */ /* 0x000fe80000100800 */
[----:B------:R-:W-:Y:S04]  /*dfd0*/  STL [R1+0xf0c], R19 ;  /* 0x000f0c1301007387 */ /* 0x000fe80000100800 */
[----:B------:R-:W4:Y:S01]  /*dfe0*/  LDL.LU R25, [R1+0x3c] ;  /* 0x00003c0001197983 */ /* 0x000f220000300800 */
[----:B------:R-:W-:-:S05]  /*dff0*/  IADD3 R18, P3, R6, R2, RZ ;  /* 0x0000000206127210 */ /* 0x000fca0007f7e0ff */
[----:B------:R0:W-:Y:S04]  /*e000*/  STL [R1+0xf48], R18 ;  /* 0x000f481201007387 */ /* 0x0001e80000100800 */
[----:B------:R1:W-:Y:S04]  /*e010*/  STL [R1+0xf14], R17 ;  /* 0x000f141101007387 */ /* 0x0003e80000100800 */
[----:B------:R-:W4:Y:S01]  /*e020*/  LDL.LU R24, [R1+0x38] ;  /* 0x0000380001187983 */ /* 0x000f220000300800 */
[----:B0-----:R-:W-:Y:S02]  /*e030*/  IADD3 R18, P4, R4, R2, RZ ;  /* 0x0000000204127210 */ /* 0x001fe40007f9e0ff */
[----:B-1----:R-:W-:-:S03]  /*e040*/  LEA.HI.X.SX32 R17, R16, R3, 0x1, P5 ;  /* 0x0000000310117211 */ /* 0x002fc600028f0eff */
[----:B------:R-:W-:Y:S04]  /*e050*/  STL [R1+0xf50], R18 ;  /* 0x000f501201007387 */ /* 0x000fe80000100800 */
[----:B------:R-:W4:Y:S04]  /*e060*/  LDL.LU R22, [R1+0x34] ;  /* 0x0000340001167983 */ /* 0x000f280000300800 */
[----:B------:R0:W-:Y:S04]  /*e070*/  STL [R1+0xf1c], R17 ;  /* 0x000f1c1101007387 */ /* 0x0001e80000100800 */
[----:B------:R-:W4:Y:S01]  /*e080*/  LDL.LU R21, [R1+0x30] ;  /* 0x0000300001157983 */ /* 0x000f220000300800 */
[----:B------:R-:W-:-:S02]  /*e090*/  IADD3 R16, P5, R14, R2, RZ ;  /* 0x000000020e107210 */ /* 0x000fc40007fbe0ff */
[----:B0-----:R-:W-:-:S03]  /*e0a0*/  LEA.HI.X.SX32 R17, R7, R3, 0x1, P6 ;  /* 0x0000000307117211 */ /* 0x001fc600030f0eff */
[----:B------:R2:W-:Y:S04]  /*e0b0*/  STL [R1+0xf58], R16 ;  /* 0x000f581001007387 */ /* 0x0005e80000100800 */
[----:B------:R-:W4:Y:S04]  /*e0c0*/  LDL.LU R7, [R1+0x2c] ;  /* 0x00002c0001077983 */ /* 0x000f280000300800 */
[----:B------:R-:W-:Y:S04]  /*e0d0*/  STL [R1+0xf24], R17 ;  /* 0x000f241101007387 */ /* 0x000fe80000100800 */
[----:B------:R-:W4:Y:S01]  /*e0e0*/  LDL.LU R20, [R1+0x28] ;  /* 0x0000280001147983 */ /* 0x000f220000300800 */
[----:B------:R-:W-:-:S02]  /*e0f0*/  LEA.HI.X.SX32 R15, R15, R3, 0x1, P0 ;  /* 0x000000030f0f7211 */ /* 0x000fc400000f0eff */
[----:B--2---:R-:W-:-:S05]  /*e100*/  IADD3 R16, P6, R23, R2, RZ ;  /* 0x0000000217107210 */ /* 0x004fca0007fde0ff */
[----:B------:R-:W-:Y:S04]  /*e110*/  STL [R1+0xf60], R16 ;  /* 0x000f601001007387 */ /* 0x000fe80000100800 */
[----:B------:R-:W2:Y:S04]  /*e120*/  LDL.LU R19, [R1+0x20] ;  /* 0x0000200001137983 */ /* 0x000ea80000300800 */
[----:B------:R0:W-:Y:S01]  /*e130*/  STL [R1+0xf2c], R15 ;  /* 0x000f2c0f01007387 */ /* 0x0001e20000100800 */
[----:B------:R-:W-:-:S03]  /*e140*/  LEA.HI.X.SX32 R9, R9, R3, 0x1, P2 ;  /* 0x0000000309097211 */ /* 0x000fc600010f0eff */
[----:B------:R-:W2:Y:S01]  /*e150*/  LDL.LU R18, [R1+0x1c] ;  /* 0x00001c0001127983 */ /* 0x000ea20000300800 */
[----:B0-----:R-:W-:Y:S02]  /*e160*/  LEA.HI.X.SX32 R15, R10, R3, 0x1, P1 ;  /* 0x000000030a0f7211 */ /* 0x001fe400008f0eff */
[----:B------:R-:W-:-:S05]  /*e170*/  IADD3 R16, P0, R11, R2, RZ ;  /* 0x000000020b107210 */ /* 0x000fca0007f1e0ff */
[----:B------:R0:W-:Y:S04]  /*e180*/  STL [R1+0xf68], R16 ;  /* 0x000f681001007387 */ /* 0x0001e80000100800 */
[----:B------:R-:W2:Y:S04]  /*e190*/  LDL.LU R17, [R1+0x18] ;  /* 0x0000180001117983 */ /* 0x000ea80000300800 */
[----:B------:R1:W-:Y:S04]  /*e1a0*/  STL [R1+0xf34], R15 ;  /* 0x000f340f01007387 */ /* 0x0003e80000100800 */
[----:B0-----:R-:W2:Y:S01]  /*e1b0*/  LDL.LU R16, [R1+0x14] ;  /* 0x0000140001107983 */ /* 0x001ea20000300800 */
[----:B------:R-:W-:-:S02]  /*e1c0*/  LEA.HI.X.SX32 R4, R4, R3, 0x1, P4 ;  /* 0x0000000304047211 */ /* 0x000fc400020f0eff */
[----:B------:R-:W-:-:S05]  /*e1d0*/  IADD3 R10, P1, R0, R2, RZ ;  /* 0x00000002000a7210 */ /* 0x000fca0007f3e0ff */
[----:B------:R-:W-:Y:S04]  /*e1e0*/  STL [R1+0xf70], R10 ;  /* 0x000f700a01007387 */ /* 0x000fe80000100800 */
[----:B-1----:R-:W2:Y:S04]  /*e1f0*/  LDL.LU R15, [R1+0x10] ;  /* 0x00001000010f7983 */ /* 0x002ea80000300800 */
[----:B------:R0:W-:Y:S02]  /*e200*/  STL [R1+0xf3c], R9 ;  /* 0x000f3c0901007387 */ /* 0x0001e40000100800 */
[----:B0-----:R-:W-:-:S02]  /*e210*/  LEA.HI.X.SX32 R9, R6, R3, 0x1, P3 ;  /* 0x0000000306097211 */ /* 0x001fc400018f0eff */
[-C--:B------:R-:W-:Y:S02]  /*e220*/  LEA.HI.X.SX32 R14, R14, R3.reuse, 0x1, P5 ;  /* 0x000000030e0e7211 */ /* 0x080fe400028f0eff */
[-C--:B------:R-:W-:Y:S02]  /*e230*/  LEA.HI.X.SX32 R23, R23, R3.reuse, 0x1, P6 ;  /* 0x0000000317177211 */ /* 0x080fe400030f0eff */
[-C--:B------:R-:W-:Y:S02]  /*e240*/  LEA.HI.X.SX32 R11, R11, R3.reuse, 0x1, P0 ;  /* 0x000000030b0b7211 */ /* 0x080fe400000f0eff */
[----:B------:R-:W-:Y:S02]  /*e250*/  LEA.HI.X.SX32 R0, R0, R3, 0x1, P1 ;  /* 0x0000000300007211 */ /* 0x000fe400008f0eff */
[----:B---3--:R-:W-:-:S05]  /*e260*/  IADD3 R10, P2, R27, R2, RZ ;  /* 0x000000021b0a7210 */ /* 0x008fca0007f5e0ff */
[----:B------:R0:W-:Y:S04]  /*e270*/  STL [R1+0xf78], R10 ;  /* 0x000f780a01007387 */ /* 0x0001e80000100800 */
[----:B0-----:R-:W3:Y:S01]  /*e280*/  LDL.LU R10, [R1+0xc] ;  /* 0x00000c00010a7983 */ /* 0x001ee20000300800 */
[----:B-----5:R-:W-:-:S03]  /*e290*/  IADD3 R6, P3, R29, R2, RZ ;  /* 0x000000021d067210 */ /* 0x020fc60007f7e0ff */
[----:B------:R0:W-:Y:S04]  /*e2a0*/  STL [R1+0xf44], R9 ;  /* 0x000f440901007387 */ /* 0x0001e80000100800 */
[----:B0-----:R-:W5:Y:S04]  /*e2b0*/  LDL.LU R9, [R1+0x8] ;  /* 0x0000080001097983 */ /* 0x001f680000300800 */
[----:B------:R0:W-:Y:S04]  /*e2c0*/  STL [R1+0xf80], R6 ;  /* 0x000f800601007387 */ /* 0x0001e80000100800 */
[----:B0-----:R-:W5:Y:S04]  /*e2d0*/  LDL.LU R6, [R1+0x4] ;  /* 0x0000040001067983 */ /* 0x001f680000300800 */
[----:B------:R0:W-:Y:S02]  /*e2e0*/  STL [R1+0xf4c], R4 ;  /* 0x000f4c0401007387 */ /* 0x0001e40000100800 */
[----:B0-----:R-:W-:-:S05]  /*e2f0*/  IADD3 R4, P4, R26, R2, RZ ;  /* 0x000000021a047210 */ /* 0x001fca0007f9e0ff */
[----:B------:R0:W-:Y:S04]  /*e300*/  STL [R1+0xf88], R4 ;  /* 0x000f880401007387 */ /* 0x0001e80000100800 */
[----:B0-----:R-:W5:Y:S04]  /*e310*/  LDL.LU R4, [R1] ;  /* 0x0000000001047983 */ /* 0x001f680000300800 */
[----:B------:R4:W-:Y:S02]  /*e320*/  STL [R1+0xf54], R14 ;  /* 0x000f540e01007387 */ /* 0x0009e40000100800 */
[----:B----4-:R-:W-:-:S05]  /*e330*/  IADD3 R14, P5, R25, R2, RZ ;  /* 0x00000002190e7210 */ /* 0x010fca0007fbe0ff */
[----:B------:R0:W-:Y:S04]  /*e340*/  STL [R1+0xf90], R14 ;  /* 0x000f900e01007387 */ /* 0x0001e80000100800 */
[----:B0-----:R-:W4:Y:S04]  /*e350*/  LDL.LU R14, [R1+0x12b4] ;  /* 0x0012b400010e7983 */ /* 0x001f280000300800 */
[----:B------:R0:W-:Y:S02]  /*e360*/  STL [R1+0xf5c], R23 ;  /* 0x000f5c1701007387 */ /* 0x0001e40000100800 */
[----:B0-----:R-:W-:-:S05]  /*e370*/  IADD3 R23, P6, R24, R2, RZ ;  /* 0x0000000218177210 */ /* 0x001fca0007fde0ff */
[----:B------:R0:W-:Y:S04]  /*e380*/  STL [R1+0xf98], R23 ;  /* 0x000f981701007387 */ /* 0x0001e80000100800 */
[----:B0-----:R-:W4:Y:S04]  /*e390*/  LDL.LU R23, [R1+0x12b0] ;  /* 0x0012b00001177983 */ /* 0x001f280000300800 */
[----:B------:R0:W-:Y:S02]  /*e3a0*/  STL [R1+0xf64], R11 ;  /* 0x000f640b01007387 */ /* 0x0001e40000100800 */
[----:B0-----:R-:W-:-:S05]  /*e3b0*/  IADD3 R11, P0, R22, R2, RZ ;  /* 0x00000002160b7210 */ /* 0x001fca0007f1e0ff */
[----:B------:R0:W-:Y:S01]  /*e3c0*/  STL [R1+0xfa0], R11 ;  /* 0x000fa00b01007387 */ /* 0x0001e20000100800 */
[----:B------:R-:W-:-:S03]  /*e3d0*/  LEA.HI.X.SX32 R27, R27, R3, 0x1, P2 ;  /* 0x000000031b1b7211 */ /* 0x000fc600010f0eff */
        /* <DEDUP_REMOVED lines=8> */
[----:B------:R0:W-:Y:S04]  /*e460*/  STL [R1+0xfb0], R27 ;  /* 0x000fb01b01007387 */ /* 0x0001e80000100800 */
[----:B0-----:R-:W4:Y:S04]  /*e470*/  LDL.LU R27, [R1+0x12a4] ;  /* 0x0012a400011b7983 */ /* 0x001f280000300800 */
[----:B------:R0:W-:Y:S02]  /*e480*/  STL [R1+0xf7c], R29 ;  /* 0x000f7c1d01007387 */ /* 0x0001e40000100800 */
[----:B0-----:R-:W-:-:S05]  /*e490*/  IADD3 R29, P3, R20, R2, RZ ;  /* 0x00000002141d7210 */ /* 0x001fca0007f7e0ff */
[----:B------:R0:W-:Y:S04]  /*e4a0*/  STL [R1+0xfb8], R29 ;  /* 0x000fb81d01007387 */ /* 0x0001e80000100800 */
[----:B0-----:R-:W4:Y:S01]  /*e4b0*/  LDL.LU R29, [R1+0x12a0] ;  /* 0x0012a000011d7983 */ /* 0x001f220000300800 */
[-C--:B------:R-:W-:Y:S02]  /*e4c0*/  LEA.HI.X.SX32 R26, R26, R3.reuse, 0x1, P4 ;  /* 0x000000031a1a7211 */ /* 0x080fe400020f0eff */
[----:B------:R-:W-:-:S03]  /*e4d0*/  LEA.HI.X.SX32 R25, R25, R3, 0x1, P5 ;  /* 0x0000000319197211 */ /* 0x000fc600028f0eff */
[----:B------:R2:W-:Y:S02]  /*e4e0*/  STL [R1+0xf84], R26 ;  /* 0x000f841a01007387 */ /* 0x0005e40000100800 */
[----:B--2---:R-:W-:-:S05]  /*e4f0*/  IADD3 R26, P4, R19, R2, RZ ;  /* 0x00000002131a7210 */ /* 0x004fca0007f9e0ff */
[----:B------:R0:W-:Y:S04]  /*e500*/  STL [R1+0xfc0], R26 ;  /* 0x000fc01a01007387 */ /* 0x0001e80000100800 */
[----:B------:R1:W-:Y:S01]  /*e510*/  STL [R1+0xf8c], R25 ;  /* 0x000f8c1901007387 */ /* 0x0003e20000100800 */
[-C--:B------:R-:W-:Y:S02]  /*e520*/  LEA.HI.X.SX32 R22, R22, R3.reuse, 0x1, P0 ;  /* 0x0000000316167211 */ /* 0x080fe400000f0eff */
[-C--:B0-----:R-:W-:Y:S02]  /*e530*/  IADD3 R26, P5, R18, R2.reuse, RZ ;  /* 0x00000002121a7210 */ /* 0x081fe40007fbe0ff */
[----:B-1----:R-:W-:Y:S02]  /*e540*/  LEA.HI.X.SX32 R25, R24, R3, 0x1, P6 ;  /* 0x0000000318197211 */ /* 0x002fe400030f0eff */
[-C--:B------:R-:W-:Y:S01]  /*e550*/  IADD3 R24, P6, R17, R2.reuse, RZ ;  /* 0x0000000211187210 */ /* 0x080fe20007fde0ff */
[----:B------:R-:W-:Y:S04]  /*e560*/  STL [R1+0xfc8], R26 ;  /* 0x000fc81a01007387 */ /* 0x000fe80000100800 */
[----:B------:R0:W-:Y:S04]  /*e570*/  STL [R1+0xf94], R25 ;  /* 0x000f941901007387 */ /* 0x0001e80000100800 */
[----:B------:R1:W-:Y:S04]  /*e580*/  STL [R1+0xfd0], R24 ;  /* 0x000fd01801007387 */ /* 0x0003e80000100800 */
[----:B------:R2:W-:Y:S01]  /*e590*/  STL [R1+0xf9c], R22 ;  /* 0x000f9c1601007387 */ /* 0x0005e20000100800 */
[----:B0-----:R-:W-:-:S02]  /*e5a0*/  IADD3 R25, P0, R16, R2, RZ ;  /* 0x0000000210197210 */ /* 0x001fc40007f1e0ff */
[----:B-1----:R-:W-:-:S03]  /*e5b0*/  LEA.HI.X.SX32 R24, R21, R3, 0x1, P1 ;  /* 0x0000000315187211 */ /* 0x002fc600008f0eff */
[----:B------:R-:W-:Y:S01]  /*e5c0*/  STL [R1+0xfd8], R25 ;  /* 0x000fd81901007387 */ /* 0x000fe20000100800 */
[----:B------:R-:W-:Y:S02]  /*e5d0*/  LEA.HI.X.SX32 R21, R7, R3, 0x1, P2 ;  /* 0x0000000307157211 */ /* 0x000fe400010f0eff */
[-C--:B--2---:R-:W-:Y:S01]  /*e5e0*/  IADD3 R22, P1, R15, R2.reuse, RZ ;  /* 0x000000020f167210 */ /* 0x084fe20007f3e0ff */
[----:B------:R3:W-:Y:S04]  /*e5f0*/  STL [R1+0xfa4], R24 ;  /* 0x000fa41801007387 */ /* 0x0007e80000100800 */
[----:B------:R-:W2:Y:S04]  /*e600*/  LDL.LU R7, [R1+0x1e4] ;  /* 0x0001e40001077983 */ /* 0x000ea80000300800 */
[----:B------:R-:W-:Y:S01]  /*e610*/  STL [R1+0xfe0], R22 ;  /* 0x000fe01601007387 */ /* 0x000fe20000100800 */
[----:B---3--:R-:W-:-:S03]  /*e620*/  IADD3 R24, P2, R10, R2, RZ ;  /* 0x000000020a187210 */ /* 0x008fc60007f5e0ff */
[----:B------:R0:W-:Y:S04]  /*e630*/  STL [R1+0xfac], R21 ;  /* 0x000fac1501007387 */ /* 0x0001e80000100800 */
[----:B------:R-:W-:Y:S01]  /*e640*/  STL [R1+0xfe8], R24 ;  /* 0x000fe81801007387 */ /* 0x000fe20000100800 */
[-C--:B0-----:R-:W-:Y:S02]  /*e650*/  LEA.HI.X.SX32 R21, R20, R3.reuse, 0x1, P3 ;  /* 0x0000000314157211 */ /* 0x081fe400018f0eff */
[----:B-----5:R-:W-:Y:S02]  /*e660*/  IADD3 R22, P3, R9, R2, RZ ;  /* 0x0000000209167210 */ /* 0x020fe40007f7e0ff */
[-C--:B------:R-:W-:Y:S01]  /*e670*/  LEA.HI.X.SX32 R20, R19, R3.reuse, 0x1, P4 ;  /* 0x0000000313147211 */ /* 0x080fe200020f0eff */
[----:B------:R0:W-:Y:S01]  /*e680*/  STL [R1+0xfb4], R21 ;  /* 0x000fb41501007387 */ /* 0x0001e20000100800 */
[----:B------:R-:W-:-:S03]  /*e690*/  LEA.HI.X.SX32 R19, R18, R3, 0x1, P5 ;  /* 0x0000000312137211 */ /* 0x000fc600028f0eff */
[----:B------:R-:W-:Y:S01]  /*e6a0*/  STL [R1+0xff0], R22 ;  /* 0x000ff01601007387 */ /* 0x000fe20000100800 */
[----:B0-----:R-:W-:-:S03]  /*e6b0*/  IADD3 R21, P4, R6, R2, RZ ;  /* 0x0000000206157210 */ /* 0x001fc60007f9e0ff */
[----:B------:R0:W-:Y:S01]  /*e6c0*/  STL [R1+0xfbc], R20 ;  /* 0x000fbc1401007387 */ /* 0x0001e20000100800 */
[----:B------:R-:W-:-:S03]  /*e6d0*/  LEA.HI.X.SX32 R18, R17, R3, 0x1, P6 ;  /* 0x0000000311127211 */ /* 0x000fc600030f0eff */
[----:B------:R-:W-:Y:S01]  /*e6e0*/  STL [R1+0xff8], R21 ;  /* 0x000ff81501007387 */ /* 0x000fe20000100800 */
[----:B------:R-:W-:-:S03]  /*e6f0*/  LEA.HI.X.SX32 R17, R16, R3, 0x1, P0 ;  /* 0x0000000310117211 */ /* 0x000fc600000f0eff */
[----:B------:R-:W-:Y:S01]  /*e700*/  STL [R1+0xfc4], R19 ;  /* 0x000fc41301007387 */ /* 0x000fe20000100800 */
[-C--:B------:R-:W-:Y:S02]  /*e710*/  LEA.HI.X.SX32 R16, R15, R3.reuse, 0x1, P1 ;  /* 0x000000030f107211 */ /* 0x080fe400008f0eff */
[----:B------:R-:W-:Y:S02]  /*e720*/  LEA.HI.X.SX32 R15, R10, R3, 0x1, P2 ;  /* 0x000000030a0f7211 */ /* 0x000fe400010f0eff */
[----:B0-----:R-:W-:-:S05]  /*e730*/  IADD3 R20, P5, R4, R2, RZ ;  /* 0x0000000204147210 */ /* 0x001fca0007fbe0ff */
[----:B------:R-:W-:Y:S04]  /*e740*/  STL [R1+0x1000], R20 ;  /* 0x0010001401007387 */ /* 0x000fe80000100800 */
[----:B------:R4:W-:Y:S01]  /*e750*/  STL [R1+0xfcc], R18 ;  /* 0x000fcc1201007387 */ /* 0x0009e20000100800 */
[-C--:B------:R-:W-:Y:S01]  /*e760*/  LEA.HI.X.SX32 R10, R9, R3.reuse, 0x1, P3 ;  /* 0x00000003090a7211 */ /* 0x080fe200018f0eff */
[----:B------:R-:W-:Y:S01]  /*e770*/  IMAD R28, R28, UR9, RZ ;  /* 0x000000091c1c7c24 */ /* 0x000fe2000f8e02ff */
[-C--:B------:R-:W-:Y:S01]  /*e780*/  LEA.HI.X.SX32 R9, R6, R3.reuse, 0x1, P4 ;  /* 0x0000000306097211 */ /* 0x080fe200020f0eff */
[----:B------:R-:W-:Y:S01]  /*e790*/  IMAD R12, R12, UR9, RZ ;  /* 0x000000090c0c7c24 */ /* 0x000fe2000f8e02ff */
[----:B------:R-:W-:Y:S02]  /*e7a0*/  LEA.HI.X.SX32 R6, R4, R3, 0x1, P5 ;  /* 0x0000000304067211 */ /* 0x000fe400028f0eff */
[----:B----4-:R-:W-:-:S02]  /*e7b0*/  IADD3 R18, P0, R27, R2, RZ ;  /* 0x000000021b127210 */ /* 0x010fc40007f1e0ff */
[----:B------:R-:W-:-:S05]  /*e7c0*/  IADD3 R19, P6, R29, R2, RZ ;  /* 0x000000021d137210 */ /* 0x000fca0007fde0ff */
[----:B------:R-:W-:Y:S04]  /*e7d0*/  STL [R1+0x1008], R19 ;  /* 0x0010081301007387 */ /* 0x000fe80000100800 */
[----:B------:R0:W-:Y:S04]  /*e7e0*/  STL [R1+0xfd4], R17 ;  /* 0x000fd41101007387 */ /* 0x0001e80000100800 */
[----:B------:R-:W-:Y:S01]  /*e7f0*/  STL [R1+0x1010], R18 ;  /* 0x0010101201007387 */ /* 0x000fe20000100800 */
[----:B0-----:R-:W-:-:S03]  /*e800*/  IADD3 R17, P1, R0, R2, RZ ;  /* 0x0000000200117210 */ /* 0x001fc60007f3e0ff */
[----:B------:R0:W-:Y:S04]  /*e810*/  STL [R1+0xfdc], R16 ;  /* 0x000fdc1001007387 */ /* 0x0001e80000100800 */
[----:B------:R-:W-:Y:S04]  /*e820*/  STL [R1+0x1018], R17 ;  /* 0x0010181101007387 */ /* 0x000fe80000100800 */
[----:B------:R1:W-:Y:S01]  /*e830*/  STL [R1+0xfe4], R15 ;  /* 0x000fe40f01007387 */ /* 0x0003e20000100800 */
[----:B0-----:R-:W-:-:S05]  /*e840*/  IADD3 R16, P2, R11, R2, RZ ;  /* 0x000000020b107210 */ /* 0x001fca0007f5e0ff */
[----:B------:R-:W-:Y:S01]  /*e850*/  STL [R1+0x1020], R16 ;  /* 0x0010201001007387 */ /* 0x000fe20000100800 */
[----:B-1----:R-:W-:-:S03]  /*e860*/  IADD3 R15, P3, R23, R2, RZ ;  /* 0x00000002170f7210 */ /* 0x002fc60007f7e0ff */
[----:B------:R0:W-:Y:S04]  /*e870*/  STL [R1+0xfec], R10 ;  /* 0x000fec0a01007387 */ /* 0x0001e80000100800 */
[----:B------:R-:W-:Y:S04]  /*e880*/  STL [R1+0x1024], R15 ;  /* 0x0010240f01007387 */ /* 0x000fe80000100800 */
[----:B------:R1:W-:Y:S01]  /*e890*/  STL [R1+0xff4], R9 ;  /* 0x000ff40901007387 */ /* 0x0003e20000100800 */
[----:B0-----:R-:W-:Y:S02]  /*e8a0*/  IADD3 R10, P4, R14, R2, RZ ;  /* 0x000000020e0a7210 */ /* 0x001fe40007f9e0ff */
[----:B------:R-:W-:-:S03]  /*e8b0*/  LEA.HI.X.SX32 R4, R29, R3, 0x1, P6 ;  /* 0x000000031d047211 */ /* 0x000fc600030f0eff */
[----:B------:R-:W-:Y:S01]  /*e8c0*/  STL [R1+0x1028], R10 ;  /* 0x0010280a01007387 */ /* 0x000fe20000100800 */
[----:B-1----:R-:W-:-:S03]  /*e8d0*/  IADD3 R9, P5, R28, R2, RZ ;  /* 0x000000021c097210 */ /* 0x002fc60007fbe0ff */
[----:B------:R0:W-:Y:S04]  /*e8e0*/  STL [R1+0xffc], R6 ;  /* 0x000ffc0601007387 */ /* 0x0001e80000100800 */
[----:B------:R1:W-:Y:S01]  /*e8f0*/  STL [R1+0x102c], R9 ;  /* 0x00102c0901007387 */ /* 0x0003e20000100800 */
[----:B0-----:R-:W-:-:S03]  /*e900*/  IADD3 R6, P6, R12, R2, RZ ;  /* 0x000000020c067210 */ /* 0x001fc60007fde0ff */
[----:B------:R-:W-:Y:S01]  /*e910*/  STL [R1+0x1004], R4 ;  /* 0x0010040401007387 */ /* 0x000fe20000100800 */
[----:B-1----:R-:W-:-:S03]  /*e920*/  LEA.HI.X.SX32 R9, R27, R3, 0x1, P0 ;  /* 0x000000031b097211 */ /* 0x002fc600000f0eff */
[----:B------:R0:W-:Y:S04]  /*e930*/  STL [R1+0x1030], R6 ;  /* 0x0010300601007387 */ /* 0x0001e80000100800 */
[----:B------:R1:W-:Y:S01]  /*e940*/  STL [R1+0x100c], R9 ;  /* 0x00100c0901007387 */ /* 0x0003e20000100800 */
[----:B0-----:R-:W-:-:S03]  /*e950*/  LEA.HI.X.SX32 R6, R0, R3, 0x1, P1 ;  /* 0x0000000300067211 */ /* 0x001fc600008f0eff */
[----:B------:R-:W3:Y:S01]  /*e960*/  LDL.LU R0, [R1+0x129c] ;  /* 0x00129c0001007983 */ /* 0x000ee20000300800 */
[----:B------:R-:W-:Y:S02]  /*e970*/  IMAD R8, R8, UR9, RZ ;  /* 0x0000000908087c24 */ /* 0x000fe4000f8e02ff */
[----:B------:R-:W-:-:S03]  /*e980*/  IMAD R13, R13, UR9, RZ ;  /* 0x000000090d0d7c24 */ /* 0x000fc6000f8e02ff */
[-C--:B------:R-:W-:Y:S01]  /*e990*/  IADD3 R4, P0, R8, R2.reuse, RZ ;  /* 0x0000000208047210 */ /* 0x080fe20007f1e0ff */
[----:B------:R-:W-:Y:S01]  /*e9a0*/  IMAD R5, R5, UR9, RZ ;  /* 0x0000000905057c24 */ /* 0x000fe2000f8e02ff */
[----:B-1----:R-:W-:-:S03]  /*e9b0*/  IADD3 R9, P1, R13, R2, RZ ;  /* 0x000000020d097210 */ /* 0x002fc60007f3e0ff */
[----:B------:R0:W-:Y:S04]  /*e9c0*/  STL [R1+0x1034], R4 ;  /* 0x0010340401007387 */ /* 0x0001e80000100800 */
[----:B------:R1:W-:Y:S01]  /*e9d0*/  STL [R1+0x1014], R6 ;  /* 0x0010140601007387 */ /* 0x0003e20000100800 */
[----:B0-----:R-:W-:-:S03]  /*e9e0*/  LEA.HI.X.SX32 R4, R11, R3, 0x1, P2 ;  /* 0x000000030b047211 */ /* 0x001fc600010f0eff */
[----:B------:R0:W-:Y:S01]  /*e9f0*/  STL [R1+0x1038], R9 ;  /* 0x0010380901007387 */ /* 0x0001e20000100800 */
[----:B-1----:R-:W-:Y:S02]  /*ea00*/  IADD3 R6, P2, R5, R2, RZ ;  /* 0x0000000205067210 */ /* 0x002fe40007f5e0ff */
[-C--:B------:R-:W-:Y:S01]  /*ea10*/  LEA.HI.X.SX32 R2, R23, R3.reuse, 0x1, P3 ;  /* 0x0000000317027211 */ /* 0x080fe200018f0eff */
[----:B------:R2:W-:Y:S04]  /*ea20*/  STL [R1+0x101c], R4 ;  /* 0x00101c0401007387 */ /* 0x0005e80000100800 */
[----:B------:R-:W-:Y:S01]  /*ea30*/  STL [R1+0xcec], R6 ;  /* 0x000cec0601007387 */ /* 0x000fe20000100800 */
[----:B0-----:R-:W-:-:S03]  /*ea40*/  LEA.HI.X.SX32 R9, R14, R3, 0x1, P4 ;  /* 0x000000030e097211 */ /* 0x001fc600020f0eff */
[----:B------:R0:W-:Y:S01]  /*ea50*/  STL [R1+0xcd4], R2 ;  /* 0x000cd40201007387 */ /* 0x0001e20000100800 */
[----:B--2---:R-:W-:-:S03]  /*ea60*/  IADD3 R4, P3, R7, UR10, RZ ;  /* 0x0000000a07047c10 */ /* 0x004fc6000ff7e0ff */
[----:B------:R1:W-:Y:S01]  /*ea70*/  STL [R1+0xcd8], R9 ;  /* 0x000cd80901007387 */ /* 0x0003e20000100800 */
[----:B0-----:R-:W-:-:S03]  /*ea80*/  LEA.HI.X.SX32 R2, R28, R3, 0x1, P5 ;  /* 0x000000031c027211 */ /* 0x001fc600028f0eff */
[----:B------:R-:W-:Y:S01]  /*ea90*/  STL [R1+0x7cc], R4 ;  /* 0x0007cc0401007387 */ /* 0x000fe20000100800 */
[----:B-1----:R-:W-:-:S03]  /*eaa0*/  LEA.HI.X.SX32 R9, R12, R3, 0x1, P6 ;  /* 0x000000030c097211 */ /* 0x002fc600030f0eff */
[----:B------:R0:W-:Y:S01]  /*eab0*/  STL [R1+0xcdc], R2 ;  /* 0x000cdc0201007387 */ /* 0x0001e20000100800 */
[-C--:B------:R-:W-:Y:S02]  /*eac0*/  LEA.HI.X.SX32 R5, R5, R3.reuse, 0x1, P2 ;  /* 0x0000000305057211 */ /* 0x080fe400010f0eff */
[-C--:B0-----:R-:W-:Y:S02]  /*ead0*/  LEA.HI.X.SX32 R2, R8, R3.reuse, 0x1, P0 ;  /* 0x0000000308027211 */ /* 0x081fe400000f0eff */
[----:B------:R-:W-:Y:S01]  /*eae0*/  LEA.HI.X.SX32 R8, R13, R3, 0x1, P1 ;  /* 0x000000030d087211 */ /* 0x000fe200008f0eff */
[----:B------:R-:W-:-:S04]  /*eaf0*/  UIMAD UR33, UR8, 0x3f, URZ ;  /* 0x0000003f082178a4 */ /* 0x000fc8000f8e023f */
[----:B------:R-:W-:Y:S01]  /*eb00*/  USHF.R.S32.HI UR35, URZ, 0x1f, UR33 ;  /* 0x0000001f3f237899 */ /* 0x000fe20008011421 */
[----:B---3--:R-:W-:-:S05]  /*eb10*/  IADD3 R6, P4, R0, UR10, RZ ;  /* 0x0000000a00067c10 */ /* 0x008fca000ff9e0ff */
[----:B------:R-:W-:Y:S01]  /*eb20*/  STL [R1+0x7d4], R6 ;  /* 0x0007d40601007387 */ /* 0x000fe20000100800 */
[----:B------:R-:W-:-:S03]  /*eb30*/  LEA.HI.X.SX32 R3, R0, UR11, 0x1, P4 ;  /* 0x0000000b00037c11 */ /* 0x000fc6000a0f0eff */
[----:B------:R0:W-:Y:S04]  /*eb40*/  STL [R1+0xce0], R9 ;  /* 0x000ce00901007387 */ /* 0x0001e80000100800 */
[----:B------:R1:W-:Y:S04]  /*eb50*/  STL [R1+0xce4], R2 ;  /* 0x000ce40201007387 */ /* 0x0003e80000100800 */
[----:B------:R-:W-:Y:S01]  /*eb60*/  STL [R1+0xce8], R8 ;  /* 0x000ce80801007387 */ /* 0x000fe20000100800 */
[----:B------:R-:W-:Y:S01]  /*eb70*/  UIMAD UR31, UR8, 0x3e, URZ ;  /* 0x0000003e081f78a4 */ /* 0x000fe2000f8e023f */
[----:B0-----:R-:W0:Y:S01]  /*eb80*/  LDC R9, c[0x0][0x230] ;  /* 0x00008c00ff097b82 */ /* 0x001e220000000800 */
[----:B-1----:R-:W-:Y:S01]  /*eb90*/  LEA.HI.X.SX32 R2, R7, UR11, 0x1, P3 ;  /* 0x0000000b07027c11 */ /* 0x002fe200098f0eff */
[----:B------:R1:W-:Y:S04]  /*eba0*/  STL [R1+0x8e0], R5 ;  /* 0x0008e00501007387 */ /* 0x0003e80000100800 */
[----:B------:R-:W2:Y:S04]  /*ebb0*/  LDL.LU R0, [R1+0x1298] ;  /* 0x0012980001007983 */ /* 0x000ea80000300800 */
[----:B------:R-:W-:Y:S04]  /*ebc0*/  STL [R1+0x7c8], R2 ;  /* 0x0007c80201007387 */ /* 0x000fe80000100800 */
[----:B------:R-:W-:Y:S04]  /*ebd0*/  STL [R1+0x7d0], R3 ;  /* 0x0007d00301007387 */ /* 0x000fe80000100800 */
[----:B------:R-:W-:Y:S04]  /*ebe0*/  STL [R1+0x83c], RZ ;  /* 0x00083cff01007387 */ /* 0x000fe80000100800 */
        /* <DEDUP_REMOVED lines=211> */
[----:B------:R-:W-:Y:S01]  /*f920*/  STL [R1+0xfc], RZ ;  /* 0x0000fcff01007387 */ /* 0x000fe20000100800 */
[----:B------:R-:W-:-:S03]  /*f930*/  IADD3 R7, P0, R6, UR33, RZ ;  /* 0x0000002106077c10 */ /* 0x000fc6000ff1e0ff */
[----:B------:R-:W-:Y:S04]  /*f940*/  STL [R1+0x340], RZ ;  /* 0x000340ff01007387 */ /* 0x000fe80000100800 */
[----:B------:R-:W-:Y:S04]  /*f950*/  STL [R1+0x344], RZ ;  /* 0x000344ff01007387 */ /* 0x000fe80000100800 */
[----:B------:R-:W-:Y:S04]  /*f960*/  STL [R1+0x348], RZ ;  /* 0x000348ff01007387 */ /* 0x000fe80000100800 */
[----:B------:R-:W-:Y:S04]  /*f970*/  STL [R1+0x34c], RZ ;  /* 0x00034cff01007387 */ /* 0x000fe80000100800 */
[----:B------:R-:W-:Y:S01]  /*f980*/  STL [R1+0x330], RZ ;  /* 0x000330ff01007387 */ /* 0x000fe20000100800 */
[----:B-1----:R-:W-:-:S03]  /*f990*/  IADD3 R5, P1, R4, UR33, RZ ;  /* 0x0000002104057c10 */ /* 0x002fc6000ff3e0ff */
[----:B------:R-:W-:Y:S04]  /*f9a0*/  STL [R1+0x334], RZ ;  /* 0x000334ff01007387 */ /* 0x000fe80000100800 */
[----:B------:R-:W-:Y:S04]  /*f9b0*/  STL [R1+0x338], RZ ;  /* 0x000338ff01007387 */ /* 0x000fe80000100800 */
[----:B------:R-:W-:Y:S04]  /*f9c0*/  STL [R1+0x33c], RZ ;  /* 0x00033cff01007387 */ /* 0x000fe80000100800 */
[----:B------:R1:W-:Y:S01]  /*f9d0*/  STL [R1+0x8e8], R7 ;  /* 0x0008e80701007387 */ /* 0x0003e20000100800 */
[----:B------:R-:W-:-:S03]  /*f9e0*/  USHF.R.S32.HI UR33, URZ, 0x1f, UR31 ;  /* 0x0000001f3f217899 */ /* 0x000fc6000801141f */
[----:B------:R-:W-:Y:S01]  /*f9f0*/  STL [R1+0xe0], RZ ;  /* 0x0000e0ff01007387 */ /* 0x000fe20000100800 */
[----:B-1----:R-:W-:-:S03]  /*fa00*/  IADD3.X R7, R3, UR35, RZ, P0, !PT ;  /* 0x0000002303077c10 */ /* 0x002fc600087fe4ff */
[----:B------:R1:W-:Y:S04]  /*fa10*/  STL [R1+0x8f0], R5 ;  /* 0x0008f00501007387 */ /* 0x0003e80000100800 */
[----:B------:R3:W-:Y:S01]  /*fa20*/  STL [R1+0x8e4], R7 ;  /* 0x0008e40701007387 */ /* 0x0007e20000100800 */
[----:B-1----:R-:W-:Y:S02]  /*fa30*/  IADD3.X R5, R2, UR35, RZ, P1, !PT ;  /* 0x0000002302057c10 */ /* 0x002fe40008ffe4ff */
[----:B---3--:R-:W-:-:S03]  /*fa40*/  IADD3 R7, P0, R6, UR31, RZ ;  /* 0x0000001f06077c10 */ /* 0x008fc6000ff1e0ff */
[----:B------:R1:W-:Y:S01]  /*fa50*/  STL [R1+0x8ec], R5 ;  /* 0x0008ec0501007387 */ /* 0x0003e20000100800 */
[----:B------:R-:W-:-:S03]  /*fa60*/  UIMAD UR29, UR8, 0x3d, URZ ;  /* 0x0000003d081d78a4 */ /* 0x000fc6000f8e023f */
[----:B------:R3:W-:Y:S01]  /*fa70*/  STL [R1+0x8f8], R7 ;  /* 0x0008f80701007387 */ /* 0x0007e20000100800 */
[----:B-1----:R-:W-:-:S03]  /*fa80*/  IADD3 R5, P1, R4, UR31, RZ ;  /* 0x0000001f04057c10 */ /* 0x002fc6000ff3e0ff */
[----:B------:R-:W-:Y:S01]  /*fa90*/  STL [R1+0xe4], RZ ;  /* 0x0000e4ff01007387 */ /* 0x000fe20000100800 */
[----:B---3--:R-:W-:-:S03]  /*faa0*/  IADD3.X R7, R3, UR33, RZ, P0, !PT ;  /* 0x0000002103077c10 */ /* 0x008fc600087fe4ff */
[----:B------:R1:W-:Y:S01]  /*fab0*/  STL [R1+0x900], R5 ;  /* 0x0009000501007387 */ /* 0x0003e20000100800 */
[----:B------:R-:W-:-:S03]  /*fac0*/  USHF.R.S32.HI UR31, URZ, 0x1f, UR29 ;  /* 0x0000001f3f1f7899 */ /* 0x000fc6000801141d */
        /* <DEDUP_REMOVED lines=312> */
[----:B------:R-:W-:-:S03]  /*10e50*/  USHF.L.U32 UR32, UR8, 0x5, URZ ;  /* 0x0000000508207899 */ /* 0x000fc6000800063f */
        /* <DEDUP_REMOVED lines=54> */
[----:B0-----:R-:W-:-:S03]  /*111c0*/  VIADD R9, R9, 0x3f ;  /* 0x0000003f09097836 */ /* 0x001fc60000000000 */
[----:B------:R0:W-:Y:S01]  /*111d0*/  STL [R1+0xb18], R7 ;  /* 0x000b180701007387 */ /* 0x0001e20000100800 */
[----:B------:R-:W-:Y:S01]  /*111e0*/  UIMAD UR14, UR8, 0x1b, URZ ;  /* 0x0000001b080e78a4 */ /* 0x000fe2000f8e023f */
[----:B-1----:R-:W-:Y:S02]  /*111f0*/  IADD3 R5, P1, R4, UR16, RZ ;  /* 0x0000001004057c10 */ /* 0x002fe4000ff3e0ff */
[----:B------:R-:W-:Y:S01]  /*11200*/  STL [R1+0x3c], RZ ;  /* 0x00003cff01007387 */ /* 0x000fe20000100800 */
[----:B0-----:R-:W-:-:S03]  /*11210*/  IADD3.X R7, R3, UR18, RZ, P0, !PT ;  /* 0x0000001203077c10 */ /* 0x001fc600087fe4ff */
[----:B------:R0:W-:Y:S04]  /*11220*/  STL [R1+0xb20], R5 ;  /* 0x000b200501007387 */ /* 0x0001e80000100800 */
[----:B------:R1:W-:Y:S01]  /*11230*/  STL [R1+0xb14], R7 ;  /* 0x000b140701007387 */ /* 0x0003e20000100800 */
[----:B------:R-:W-:Y:S01]  /*11240*/  UIMAD UR13, UR8, 0x1a, URZ ;  /* 0x0000001a080d78a4 */ /* 0x000fe2000f8e023f */
[----:B0-----:R-:W-:Y:S02]  /*11250*/  IADD3.X R5, R2, UR18, RZ, P1, !PT ;  /* 0x0000001202057c10 */ /* 0x001fe40008ffe4ff */
[----:B------:R-:W-:Y:S02]  /*11260*/  IADD3 R8, P1, R6, UR14, RZ ;  /* 0x0000000e06087c10 */ /* 0x000fe4000ff3e0ff */
[----:B-1----:R-:W-:Y:S01]  /*11270*/  SHF.R.S32.HI R7, RZ, 0x1f, R9 ;  /* 0x0000001fff077819 */ /* 0x002fe20000011409 */
[----:B------:R0:W-:Y:S03]  /*11280*/  STL [R1+0xb1c], R5 ;  /* 0x000b1c0501007387 */ /* 0x0001e60000100800 */
[----:B------:R-:W-:Y:S01]  /*11290*/  LEA.HI R7, R7, R9, RZ, 0x6 ;  /* 0x0000000907077211 */ /* 0x000fe200078f30ff */
[----:B------:R1:W-:Y:S01]  /*112a0*/  STL [R1+0xb28], R8 ;  /* 0x000b280801007387 */ /* 0x0003e20000100800 */
[----:B------:R-:W-:Y:S01]  /*112b0*/  UIMAD UR10, UR8, 0x19, URZ ;  /* 0x00000019080a78a4 */ /* 0x000fe2000f8e023f */
[----:B0-----:R-:W-:-:S02]  /*112c0*/  IADD3 R5, P0, R4, UR14, RZ ;  /* 0x0000000e04057c10 */ /* 0x001fc4000ff1e0ff */
[----:B-1----:R-:W-:-:S03]  /*112d0*/  SHF.R.S32.HI R8, RZ, 0x6, R7 ;  /* 0x00000006ff087819 */ /* 0x002fc60000011407 */
[----:B------:R0:W-:Y:S01]  /*112e0*/  STL [R1+0xb30], R5 ;  /* 0x000b300501007387 */ /* 0x0001e20000100800 */
[----:B------:R-:W-:Y:S01]  /*112f0*/  IADD3 R7, P6, R6, UR13, RZ ;  /* 0x0000000d06077c10 */ /* 0x000fe2000ffde0ff */
[----:B------:R-:W-:-:S04]  /*11300*/  UIMAD UR11, UR8, 0x18, URZ ;  /* 0x00000018080b78a4 */ /* 0x000fc8000f8e023f */
[----:B------:R1:W-:Y:S01]  /*11310*/  STL [R1+0xb38], R7 ;  /* 0x000b380701007387 */ /* 0x0003e20000100800 */
[----:B0-----:R-:W-:Y:S01]  /*11320*/  IADD3 R5, P5, R4, UR13, RZ ;  /* 0x0000000d04057c10 */ /* 0x001fe2000ffbe0ff */
[----:B------:R-:W-:-:S04]  /*11330*/  USHF.R.S32.HI UR15, URZ, 0x1f, UR14 ;  /* 0x0000001f3f0f7899 */ /* 0x000fc8000801140e */
[----:B------:R0:W-:Y:S01]  /*11340*/  STL [R1+0xb40], R5 ;  /* 0x000b400501007387 */ /* 0x0001e20000100800 */
[----:B-1----:R-:W-:Y:S01]  /*11350*/  IADD3 R7, P4, R6, UR10, RZ ;  /* 0x0000000a06077c10 */ /* 0x002fe2000ff9e0ff */
[----:B------:R-:W-:Y:S01]  /*11360*/  UIMAD UR58, UR8, 0x17, URZ ;  /* 0x00000017083a78a4 */ /* 0x000fe2000f8e023f */
[----:B--2---:R-:W-:-:S03]  /*11370*/  LOP3.LUT R8, R0, 0x40, RZ, 0x3c, !PT ;  /* 0x0000004000087812 */ /* 0x004fc600078e3cff */
[----:B------:R1:W-:Y:S01]  /*11380*/  STL [R1+0xb48], R7 ;  /* 0x000b480701007387 */ /* 0x0003e20000100800 */
[----:B0-----:R-:W-:Y:S01]  /*11390*/  IADD3 R5, P3, R4, UR10, RZ ;  /* 0x0000000a04057c10 */ /* 0x001fe2000ff7e0ff */
[----:B------:R-:W-:Y:S01]  /*113a0*/  USHF.R.S32.HI UR59, URZ, 0x1f, UR13 ;  /* 0x0000001f3f3b7899 */ /* 0x000fe2000801140d */
[----:B------:R-:W-:-:S03]  /*113b0*/  IADD3.X R8, R3, UR15, RZ, P1, !PT ;  /* 0x0000000f03087c10 */ /* 0x000fc60008ffe4ff */
[----:B------:R0:W-:Y:S01]  /*113c0*/  STL [R1+0xb50], R5 ;  /* 0x000b500501007387 */ /* 0x0001e20000100800 */
[----:B-1----:R-:W-:Y:S02]  /*113d0*/  LOP3.LUT R7, R0, 0x20, RZ, 0x3c, !PT ;  /* 0x0000002000077812 */ /* 0x002fe400078e3cff */
[----:B------:R-:W-:Y:S02]  /*113e0*/  IADD3 R7, P2, R6, UR11, RZ ;  /* 0x0000000b06077c10 */ /* 0x000fe4000ff5e0ff */
[----:B0-----:R-:W-:Y:S02]  /*113f0*/  LOP3.LUT R5, R0, 0x60, RZ, 0x3c, !PT ;  /* 0x0000006000057812 */ /* 0x001fe400078e3cff */
[----:B------:R-:W-:Y:S01]  /*11400*/  IADD3 R5, P1, R4, UR11, RZ ;  /* 0x0000000b04057c10 */ /* 0x000fe2000ff3e0ff */
[----:B------:R0:W-:Y:S01]  /*11410*/  STL [R1+0xb58], R7 ;  /* 0x000b580701007387 */ /* 0x0001e20000100800 */
[----:B------:R-:W-:-:S03]  /*11420*/  UIMAD UR56, UR8, 0x16, URZ ;  /* 0x00000016083878a4 */ /* 0x000fc6000f8e023f */
[----:B------:R1:W-:Y:S04]  /*11430*/  STL [R1+0xb24], R8 ;  /* 0x000b240801007387 */ /* 0x0003e80000100800 */
[----:B------:R2:W-:Y:S01]  /*11440*/  STL [R1+0xb60], R5 ;  /* 0x000b600501007387 */ /* 0x0005e20000100800 */
[----:B0-----:R-:W-:Y:S02]  /*11450*/  IADD3.X R7, R2, UR15, RZ, P0, !PT ;  /* 0x0000000f02077c10 */ /* 0x001fe400087fe4ff */
[----:B-1----:R-:W-:-:S03]  /*11460*/  IADD3 R8, P0, R6, UR58, RZ ;  /* 0x0000003a06087c10 */ /* 0x002fc6000ff1e0ff */
[----:B------:R0:W-:Y:S01]  /*11470*/  STL [R1+0xb2c], R7 ;  /* 0x000b2c0701007387 */ /* 0x0001e20000100800 */
[----:B--2---:R-:W-:Y:S01]  /*11480*/  IADD3.X R5, R3, UR59, RZ, P6, !PT ;  /* 0x0000003b03057c10 */ /* 0x004fe2000b7fe4ff */
[----:B------:R-:W-:Y:S02]  /*11490*/  USHF.R.S32.HI UR57, URZ, 0x1f, UR10 ;  /* 0x0000001f3f397899 */ /* 0x000fe4000801140a */
[----:B------:R1:W-:Y:S04]  /*114a0*/  STL [R1+0xb68], R8 ;  /* 0x000b680801007387 */ /* 0x0003e80000100800 */
[----:B------:R2:W-:Y:S01]  /*114b0*/  STL [R1+0xb34], R5 ;  /* 0x000b340501007387 */ /* 0x0005e20000100800 */
[----:B0-----:R-:W-:Y:S02]  /*114c0*/  IADD3 R7, P6, R4, UR58, RZ ;  /* 0x0000003a04077c10 */ /* 0x001fe4000ffde0ff */
[----:B-1----:R-:W-:-:S03]  /*114d0*/  IADD3.X R8, R2, UR59, RZ, P5, !PT ;  /* 0x0000003b02087c10 */ /* 0x002fc6000affe4ff */
[----:B------:R0:W-:Y:S01]  /*114e0*/  STL [R1+0xb70], R7 ;  /* 0x000b700701007387 */ /* 0x0001e20000100800 */
[----:B--2---:R-:W-:Y:S01]  /*114f0*/  IADD3 R5, P5, R6, UR56, RZ ;  /* 0x0000003806057c10 */ /* 0x004fe2000ffbe0ff */
[----:B------:R-:W-:Y:S02]  /*11500*/  UIMAD UR54, UR8, 0x15, URZ ;  /* 0x00000015083678a4 */ /* 0x000fe4000f8e023f */
[----:B------:R1:W-:Y:S01]  /*11510*/  STL [R1+0xb3c], R8 ;  /* 0x000b3c0801007387 */ /* 0x0003e20000100800 */
[----:B------:R-:W-:-:S03]  /*11520*/  USHF.R.S32.HI UR55, URZ, 0x1f, UR11 ;  /* 0x0000001f3f377899 */ /* 0x000fc6000801140b */
[----:B------:R2:W-:Y:S01]  /*11530*/  STL [R1+0xb78], R5 ;  /* 0x000b780501007387 */ /* 0x0005e20000100800 */
[----:B0-----:R-:W-:Y:S02]  /*11540*/  IADD3.X R7, R3, UR57, RZ, P4, !PT ;  /* 0x0000003903077c10 */ /* 0x001fe4000a7fe4ff */
[----:B-1----:R-:W-:-:S03]  /*11550*/  IADD3 R8, P4, R4, UR56, RZ ;  /* 0x0000003804087c10 */ /* 0x002fc6000ff9e0ff */
[----:B------:R0:W-:Y:S01]  /*11560*/  STL [R1+0xb44], R7 ;  /* 0x000b440701007387 */ /* 0x0001e20000100800 */
[----:B--2---:R-:W-:-:S03]  /*11570*/  IADD3.X R5, R2, UR57, RZ, P3, !PT ;  /* 0x0000003902057c10 */ /* 0x004fc60009ffe4ff */
[----:B------:R1:W-:Y:S01]  /*11580*/  STL [R1+0xb80], R8 ;  /* 0x000b800801007387 */ /* 0x0003e20000100800 */
[----:B------:R-:W-:Y:S02]  /*11590*/  UIMAD UR52, UR8, 0x14, URZ ;  /* 0x00000014083478a4 */ /* 0x000fe4000f8e023f */
[----:B------:R-:W-:Y:S01]  /*115a0*/  USHF.R.S32.HI UR53, URZ, 0x1f, UR58 ;  /* 0x0000001f3f357899 */ /* 0x000fe2000801143a */
[----:B------:R2:W-:Y:S01]  /*115b0*/  STL [R1+0xb4c], R5 ;  /* 0x000b4c0501007387 */ /* 0x0005e20000100800 */
[----:B0-----:R-:W-:Y:S02]  /*115c0*/  IADD3 R7, P3, R6, UR54, RZ ;  /* 0x0000003606077c10 */ /* 0x001fe4000ff7e0ff */
[----:B-1----:R-:W-:-:S03]  /*115d0*/  IADD3.X R8, R3, UR55, RZ, P2, !PT ;  /* 0x0000003703087c10 */ /* 0x002fc600097fe4ff */
[----:B------:R0:W-:Y:S01]  /*115e0*/  STL [R1+0xb88], R7 ;  /* 0x000b880701007387 */ /* 0x0001e20000100800 */
[----:B--2---:R-:W-:-:S03]  /*115f0*/  IADD3 R5, P2, R4, UR54, RZ ;  /* 0x0000003604057c10 */ /* 0x004fc6000ff5e0ff */
[----:B------:R1:W-:Y:S01]  /*11600*/  STL [R1+0xb54], R8 ;  /* 0x000b540801007387 */ /* 0x0003e20000100800 */
[----:B------:R-:W-:-:S03]  /*11610*/  UIMAD UR50, UR8, 0x13, URZ ;  /* 0x00000013083278a4 */ /* 0x000fc6000f8e023f */
        /* <DEDUP_REMOVED lines=29> */
[----:B------:R-:W-:-:S03]  /*117f0*/  USHF.L.U32 UR45, UR8, 0x4, URZ ;  /* 0x00000004082d7899 */ /* 0x000fc6000800063f */
        /* <DEDUP_REMOVED lines=81> */
[----:B------:R-:W-:Y:S02]  /*11d10*/  USHF.L.U32 UR29, UR8, 0x3, URZ ;  /* 0x00000003081d7899 */ /* 0x000fe4000800063f */
        /* <DEDUP_REMOVED lines=66> */
[----:B------:R1:W-:Y:S04]  /*12140*/  STL [R1+0xc74], R8 ;  /* 0x000c740801007387 */ /* 0x0003e80000100800 */
[----:B------:R2:W-:Y:S01]  /*12150*/  STL [R1+0xcb0], R5 ;  /* 0x000cb00501007387 */ /* 0x0005e20000100800 */
[----:B0-----:R-:W-:Y:S02]  /*12160*/  IADD3.X R7, R2, UR20, RZ, P0, !PT ;  /* 0x0000001402077c10 */ /* 0x001fe400087fe4ff */
[----:B-1----:R-:W-:-:S03]  /*12170*/  IADD3 R8, P0, R6, UR17, RZ ;  /* 0x0000001106087c10 */ /* 0x002fc6000ff1e0ff */
[----:B------:R0:W-:Y:S01]  /*12180*/  STL [R1+0xc7c], R7 ;  /* 0x000c7c0701007387 */ /* 0x0001e20000100800 */
[----:B--2---:R-:W-:Y:S01]  /*12190*/  IADD3.X R5, R3, UR22, RZ, P6, !PT ;  /* 0x0000001603057c10 */ /* 0x004fe2000b7fe4ff */
[----:B------:R-:W-:Y:S02]  /*121a0*/  USHF.R.S32.HI UR16, URZ, 0x1f, UR21 ;  /* 0x0000001f3f107899 */ /* 0x000fe40008011415 */
[----:B------:R1:W-:Y:S01]  /*121b0*/  STL [R1+0xcb8], R8 ;  /* 0x000cb80801007387 */ /* 0x0003e20000100800 */
[----:B------:R-:W-:-:S03]  /*121c0*/  USHF.R.S32.HI UR18, URZ, 0x1f, UR19 ;  /* 0x0000001f3f127899 */ /* 0x000fc60008011413 */
[----:B------:R2:W-:Y:S01]  /*121d0*/  STL [R1+0xc84], R5 ;  /* 0x000c840501007387 */ /* 0x0005e20000100800 */
[----:B0-----:R-:W-:Y:S02]  /*121e0*/  IADD3 R7, P6, R4, UR17, RZ ;  /* 0x0000001104077c10 */ /* 0x001fe4000ffde0ff */
[----:B-1----:R-:W-:-:S03]  /*121f0*/  IADD3.X R8, R2, UR22, RZ, P5, !PT ;  /* 0x0000001602087c10 */ /* 0x002fc6000affe4ff */
[----:B------:R0:W-:Y:S01]  /*12200*/  STL [R1+0xcc0], R7 ;  /* 0x000cc00701007387 */ /* 0x0001e20000100800 */
[----:B--2---:R-:W-:-:S03]  /*12210*/  IADD3 R5, P5, R6, UR8, RZ ;  /* 0x0000000806057c10 */ /* 0x004fc6000ffbe0ff */
[----:B------:R-:W-:Y:S01]  /*12220*/  STL [R1+0xc8c], R8 ;  /* 0x000c8c0801007387 */ /* 0x000fe20000100800 */
[----:B------:R-:W-:-:S03]  /*12230*/  USHF.R.S32.HI UR14, URZ, 0x1f, UR17 ;  /* 0x0000001f3f0e7899 */ /* 0x000fc60008011411 */
[----:B------:R1:W-:Y:S01]  /*12240*/  STL [R1+0xcc8], R5 ;  /* 0x000cc80501007387 */ /* 0x0003e20000100800 */
[C---:B0-----:R-:W-:Y:S02]  /*12250*/  IADD3.X R7, R3.reuse, UR16, RZ, P4, !PT ;  /* 0x0000001003077c10 */ /* 0x041fe4000a7fe4ff */
[----:B------:R-:W-:Y:S01]  /*12260*/  IADD3 R6, P4, R4, UR8, RZ ;  /* 0x0000000804067c10 */ /* 0x000fe2000ff9e0ff */
[----:B------:R-:W-:Y:S01]  /*12270*/  USHF.R.S32.HI UR12, URZ, 0x1f, UR8 ;  /* 0x0000001f3f0c7899 */ /* 0x000fe20008011408 */
[----:B------:R-:W-:Y:S01]  /*12280*/  IADD3.X R4, R3, UR18, RZ, P2, !PT ;  /* 0x0000001203047c10 */ /* 0x000fe200097fe4ff */
[----:B------:R-:W-:Y:S01]  /*12290*/  STL [R1+0xc94], R7 ;  /* 0x000c940701007387 */ /* 0x000fe20000100800 */
[----:B-1----:R-:W-:-:S03]  /*122a0*/  IADD3.X R5, R2, UR16, RZ, P3, !PT ;  /* 0x0000001002057c10 */ /* 0x002fc60009ffe4ff */
[----:B------:R0:W-:Y:S04]  /*122b0*/  STL [R1+0xcd0], R6 ;  /* 0x000cd00601007387 */ /* 0x0001e80000100800 */
[----:B------:R1:W-:Y:S04]  /*122c0*/  STL [R1+0xc9c], R5 ;  /* 0x000c9c0501007387 */ /* 0x0003e80000100800 */
[----:B------:R2:W-:Y:S01]  /*122d0*/  STL [R1+0xca4], R4 ;  /* 0x000ca40401007387 */ /* 0x0005e20000100800 */
[----:B0-----:R-:W-:Y:S02]  /*122e0*/  IADD3.X R6, R2, UR18, RZ, P1, !PT ;  /* 0x0000001202067c10 */ /* 0x001fe40008ffe4ff */
[----:B-1----:R-:W-:-:S03]  /*122f0*/  IADD3.X R5, R3, UR14, RZ, P0, !PT ;  /* 0x0000000e03057c10 */ /* 0x002fc600087fe4ff */
[----:B------:R0:W-:Y:S01]  /*12300*/  STL [R1+0xcac], R6 ;  /* 0x000cac0601007387 */ /* 0x0001e20000100800 */
[----:B------:R-:W-:Y:S02]  /*12310*/  IADD3.X R3, R3, UR12, RZ, P5, !PT ;  /* 0x0000000c03037c10 */ /* 0x000fe4000affe4ff */
[C---:B--2---:R-:W-:Y:S02]  /*12320*/  IADD3.X R4, R2.reuse, UR14, RZ, P6, !PT ;  /* 0x0000000e02047c10 */ /* 0x044fe4000b7fe4ff */
[----:B------:R-:W-:Y:S01]  /*12330*/  IADD3.X R2, R2, UR12, RZ, P4, !PT ;  /* 0x0000000c02027c10 */ /* 0x000fe2000a7fe4ff */
[----:B------:R0:W-:Y:S04]  /*12340*/  STL [R1+0xcb4], R5 ;  /* 0x000cb40501007387 */ /* 0x0001e80000100800 */
[----:B------:R0:W-:Y:S04]  /*12350*/  STL [R1+0xcbc], R4 ;  /* 0x000cbc0401007387 */ /* 0x0001e80000100800 */
[----:B------:R0:W-:Y:S04]  /*12360*/  STL [R1+0xccc], R2 ;  /* 0x000ccc0201007387 */ /* 0x0001e80000100800 */
[----:B------:R0:W-:Y:S01]  /*12370*/  STL [R1+0xcc4], R3 ;  /* 0x000cc40301007387 */ /* 0x0001e20000100800 */
[----:B------:R-:W-:-:S02]  /*12380*/  USHF.L.U32 UR5, UR5, 0x6, URZ ;  /* 0x0000000605057899 */ /* 0x000fc4000800063f */
[----:B------:R-:W-:Y:S02]  /*12390*/  USHF.L.U32 UR9, UR8, 0x6, URZ ;  /* 0x0000000608097899 */ /* 0x000fe4000800063f */
[----:B------:R-:W-:Y:S02]  /*123a0*/  USHF.R.S32.HI UR10, URZ, 0x1f, UR5 ;  /* 0x0000001f3f0a7899 */ /* 0x000fe40008011405 */
[----:B------:R-:W-:-:S12]  /*123b0*/  USHF.R.S32.HI UR13, URZ, 0x1f, UR9 ;  /* 0x0000001f3f0d7899 */ /* 0x000fd80008011409 */
.L_x_2:
[----:B01----:R-:W2:Y:S01]  /*123c0*/  LDL R5, [R1+0x7c8] ;  /* 0x0007c80001057983 */ /* 0x003ea20000100800 */
[----:B------:R-:W0:Y:S03]  /*123d0*/  LDC R2, c[0x0][0x230] ;  /* 0x00008c00ff027b82 */ /* 0x000e260000000800 */
[----:B--2---:R1:W-:Y:S04]  /*123e0*/  STL [R1+0x2468], R5 ;  /* 0x0024680501007387 */ /* 0x0043e80000100800 */
[----:B------:R-:W2:Y:S04]  /*123f0*/  LDL R4, [R1+0x7cc] ;  /* 0x0007cc0001047983 */ /* 0x000ea80000100800 */
[----:B-1----:R-:W0:Y:S04]  /*12400*/  LDL R5, [R1+0x83c] ;  /* 0x00083c0001057983 */ /* 0x002e280000100800 */
[----:B------:R-:W-:Y:S04]  /*12410*/  STL [R1+0x2338], R15 ;  /* 0x0023380f01007387 */ /* 0x000fe80000100800 */
        /* <DEDUP_REMOVED lines=75> */
[----:B------:R1:W-:Y:S04]  /*128d0*/  STL [R1+0x2464], R14 ;  /* 0x0024640e01007387 */ /* 0x0003e80000100800 */
        /* <DEDUP_REMOVED lines=23> */
[----:B-----5:R-:W-:Y:S04]  /*12a50*/  STL [R1+0x2100], R0 ;  /* 0x0021000001007387 */ /* 0x020fe80000100800 */
        /* <DEDUP_REMOVED lines=42> */
[----:B------:R-:W-:Y:S01]  /*12d00*/  STL [R1+0x2248], R0 ;  /* 0x0022480001007387 */ /* 0x000fe20000100800 */
[----:B0-----:R-:W-:-:S03]  /*12d10*/  IMAD R2, R5, -0x40, R2 ;  /* 0xffffffc005027824 */ /* 0x001fc600078e0202 */
[----:B------:R-:W-:Y:S04]  /*12d20*/  STL [R1+0x2250], R0 ;  /* 0x0022500001007387 */ /* 0x000fe80000100800 */
[----:B------:R-:W-:Y:S04]  /*12d30*/  STL [R1+0x2258], R0 ;  /* 0x0022580001007387 */ /* 0x000fe80000100800 */
[----:B------:R-:W-:Y:S04]  /*12d40*/  STL [R1+0x2260], R0 ;  /* 0x0022600001007387 */ /* 0x000fe80000100800 */
[----:B------:R-:W-:Y:S04]  /*12d50*/  STL [R1+0x2268], R0 ;  /* 0x0022680001007387 */ /* 0x000fe80000100800 */
[----:B------:R-:W2:Y:S01]  /*12d60*/  LDL.LU R5, [R1+0x2468] ;  /* 0x0024680001057983 */ /* 0x000ea20000300800 */
[----:B------:R-:W-:-:S02]  /*12d70*/  ISETP.GT.AND P0, PT, R2, RZ, PT ;  /* 0x000000ff0200720c */ /* 0x000fc40003f04270 */
[----:B-1----:R-:W-:-:S11]  /*12d80*/  PRMT R14, RZ, 0x7610, R14 ;  /* 0x00007610ff0e7816 */ /* 0x002fd6000000000e */
[----:B--2---:R-:W2:Y:S04]  /*12d90*/  @P0 LDG.E.U8 R14, desc[UR6][R4.64] ;  /* 0x00000006040e0981 */ /* 0x004ea8000c1e1100 */
[----:B--2---:R0:W-:Y:S04]  /*12da0*/  STL [R1+0x598], R14 ;  /* 0x0005980e01007387 */ /* 0x0041e80000100800 */
[----:B0-----:R-:W2:Y:S04]  /*12db0*/  LDL.LU R14, [R1+0x2464] ;  /* 0x00246400010e7983 */ /* 0x001ea80000300800 */
[----:B------:R-:W3:Y:S04]  /*12dc0*/  LDL R4, [R1+0x7d0] ;  /* 0x0007d00001047983 */ /* 0x000ee80000100800 */
[----:B------:R-:W3:Y:S01]  /*12dd0*/  LDL R5, [R1+0x7d4] ;  /* 0x0007d40001057983 */ /* 0x000ee20000100800 */
[----:B------:R-:W-:-:S02]  /*12de0*/  PRMT R15, RZ, 0x7610, R15 ;  /* 0x00007610ff0f7816 */ /* 0x000fc4000000000f */
[----:B---3--:R-:W-:-:S04]  /*12df0*/  @P0 LOP3.LUT R5, R5, R4, RZ, 0x3c, !PT ;  /* 0x0000000405050212 */ /* 0x008fc800078e3cff */
[----:B------:R-:W-:-:S04]  /*12e00*/  @P0 LOP3.LUT R4, R5, R4, RZ, 0x3c, !PT ;  /* 0x0000000405040212 */ /* 0x000fc800078e3cff */
[----:B------:R-:W-:-:S05]  /*12e10*/  @P0 LOP3.LUT R5, R5, R4, RZ, 0x3c, !PT ;  /* 0x0000000405050212 */ /* 0x000fca00078e3cff */
[----:B------:R-:W3:Y:S01]  /*12e20*/  @P0 LDG.E.U8 R15, desc[UR6][R4.64] ;  /* 0x00000006040f0981 */ /* 0x000ee2000c1e1100 */
[----:B------:R-:W-:-:S03]  /*12e30*/  ISETP.GT.AND P1, PT, R2, 0x1, PT ;  /* 0x000000010200780c */ /* 0x000fc60003f24270 */
[----:B---3--:R0:W-:Y:S04]  /*12e40*/  STL [R1+0x594], R15 ;  /* 0x0005940f01007387 */ /* 0x0081e80000100800 */
[----:B0-----:R-:W3:Y:S04]  /*12e50*/  LDL.LU R15, [R1+0x2460] ;  /* 0x00246000010f7983 */ /* 0x001ee80000300800 */
[----:B------:R-:W4:Y:S04]  /*12e60*/  LDL R4, [R1+0xccc] ;  /* 0x000ccc0001047983 */ /* 0x000f280000100800 */
[----:B------:R-:W4:Y:S01]  /*12e70*/  LDL R5, [R1+0xcd0] ;  /* 0x000cd00001057983 */ /* 0x000f220000100800 */
[----:B--2---:R-:W-:-:S02]  /*12e80*/  PRMT R14, RZ, 0x7610, R14 ;  /* 0x00007610ff0e7816 */ /* 0x004fc4000000000e */
[----:B----4-:R-:W-:-:S04]  /*12e90*/  @P1 LOP3.LUT R5, R5, R4, RZ, 0x3c, !PT ;  /* 0x0000000405051212 */ /* 0x010fc800078e3cff */
[----:B------:R-:W-:-:S04]  /*12ea0*/  @P1 LOP3.LUT R4, R5, R4, RZ, 0x3c, !PT ;  /* 0x0000000405041212 */ /* 0x000fc800078e3cff */
[----:B------:R-:W-:-:S05]  /*12eb0*/  @P1 LOP3.LUT R5, R5, R4, RZ, 0x3c, !PT ;  /* 0x0000000405051212 */ /* 0x000fca00078e3cff */
[----:B------:R-:W2:Y:S04]  /*12ec0*/  @P1 LDG.E.U8 R14, desc[UR6][R4.64] ;  /* 0x00000006040e1981 */ /* 0x000ea8000c1e1100 */
[----:B--2---:R0:W-:Y:S04]  /*12ed0*/  STL [R1+0x590], R14 ;  /* 0x0005900e01007387 */ /* 0x0041e80000100800 */
[----:B0-----:R-:W2:Y:S04]  /*12ee0*/  LDL.LU R14, [R1+0x245c] ;  /* 0x00245c00010e7983 */ /* 0x001ea80000300800 */
[----:B------:R-:W4:Y:S04]  /*12ef0*/  LDL R4, [R1+0xcc4] ;  /* 0x000cc40001047983 */ /* 0x000f280000100800 */
[----:B------:R-:W4:Y:S01]  /*12f00*/  LDL R5, [R1+0xcc8] ;  /* 0x000cc80001057983 */ /* 0x000f220000100800 */
[----:B---3--:R-:W-:-:S02]  /*12f10*/  PRMT R15, RZ, 0x7610, R15 ;  /* 0x00007610ff0f7816 */ /* 0x008fc4000000000f */
[----:B----4-:R-:W-:-:S04]  /*12f20*/  @P1 LOP3.LUT R5, R5, R4, RZ, 0x3c, !PT ;  /* 0x0000000405051212 */ /* 0x010fc800078e3cff */
        /* <DEDUP_REMOVED lines=701> */
[----:B------:R-:W-:-:S02]  /*15b00*/  PRMT R29, RZ, 0x7610, R29 ;  /* 0x00007610ff1d7816 */ /* 0x000fc4000000001d */
[----:B----4-:R-:W-:-:S04]  /*15b10*/  @P2 LOP3.LUT R5, R5, R4, RZ, 0x3c, !PT ;  /* 0x0000000405052212 */ /* 0x010fc800078e3cff */
[----:B------:R-:W-:-:S04]  /*15b20*/  @P2 LOP3.LUT R4, R5, R4, RZ, 0x3c, !PT ;  /* 0x0000000405042212 */ /* 0x000fc800078e3cff */
[----:B------:R-:W-:-:S05]  /*15b30*/  @P2 LOP3.LUT R5, R5, R4, RZ, 0x3c, !PT ;  /* 0x0000000405052212 */ /* 0x000fca00078e3cff */
[----:B------:R-:W4:Y:S01]  /*15b40*/  @P2 LDG.E.U8 R29, desc[UR6][R4.64] ;  /* 0x00000006041d2981 */ /* 0x000f22000c1e1100 */
[----:B------:R-:W-:-:S03]  /*15b50*/  ISETP.GT.AND P0, PT, R2, 0x27, PT ;  /* 0x000000270200780c */ /* 0x000fc60003f04270 */
[----:B----4-:R0:W-:Y:S04]  /*15b60*/  STL [R1+0x464], R29 ;  /* 0x0004641d01007387 */ /* 0x0101e80000100800 */
[----:B0-----:R-:W4:Y:S04]  /*15b70*/  LDL.LU R29, [R1+0x2330] ;  /* 0x00233000011d7983 */ /* 0x001f280000300800 */
[----:B------:R-:W3:Y:S04]  /*15b80*/  LDL R4, [R1+0xa6c] ;  /* 0x000a6c0001047983 */ /* 0x000ee80000100800 */
[----:B------:R-:W3:Y:S01]  /*15b90*/  LDL R5, [R1+0xa70] ;  /* 0x000a700001057983 */ /* 0x000ee20000100800 */
[----:B------:R-:W-:-:S02]  /*15ba0*/  PRMT R28, RZ, 0x7610, R28 ;  /* 0x00007610ff1c7816 */ /* 0x000fc4000000001c */
[----:B---3--:R-:W-:-:S04]  /*15bb0*/  @P0 LOP3.LUT R5, R5, R4, RZ, 0x3c, !PT ;  /* 0x0000000405050212 */ /* 0x008fc800078e3cff */
[----:B------:R-:W-:-:S04]  /*15bc0*/  @P0 LOP3.LUT R4, R5, R4, RZ, 0x3c, !PT ;  /* 0x0000000405040212 */ /* 0x000fc800078e3cff */
[----:B------:R-:W-:-:S05]  /*15bd0*/  @P0 LOP3.LUT R5, R5, R4, RZ, 0x3c, !PT ;  /* 0x0000000405050212 */ /* 0x000fca00078e3cff */
[----:B------:R-:W3:Y:S04]  /*15be0*/  @P0 LDG.E.U8 R28, desc[UR6][R4.64] ;  /* 0x00000006041c0981 */ /* 0x000ee8000c1e1100 */
[----:B---3--:R0:W-:Y:S04]  /*15bf0*/  STL [R1+0x460], R28 ;  /* 0x0004601c01007387 */ /* 0x0081e80000100800 */
[----:B0-----:R-:W3:Y:S04]  /*15c00*/  LDL.LU R28, [R1+0x232c] ;  /* 0x00232c00011c7983 */ /* 0x001ee80000300800 */
[----:B------:R-:W2:Y:S04]  /*15c10*/  LDL R4, [R1+0xa64] ;  /* 0x000a640001047983 */ /* 0x000ea80000100800 */
[----:B------:R-:W2:Y:S01]  /*15c20*/  LDL R5, [R1+0xa68] ;  /* 0x000a680001057983 */ /* 0x000ea20000100800 */
[----:B------:R-:W-:-:S02]  /*15c30*/  PRMT R27, RZ, 0x7610, R27 ;  /* 0x00007610ff1b7816 */ /* 0x000fc4000000001b */
[----:B--2---:R-:W-:-:S04]  /*15c40*/  @P0 LOP3.LUT R5, R5, R4, RZ, 0x3c, !PT ;  /* 0x0000000405050212 */ /* 0x004fc800078e3cff */
[----:B------:R-:W-:-:S04]  /*15c50*/  @P0 LOP3.LUT R4, R5, R4, RZ, 0x3c, !PT ;  /* 0x0000000405040212 */ /* 0x000fc800078e3cff */
[----:B------:R-:W-:-:S05]  /*15c60*/  @P0 LOP3.LUT R5, R5, R4, RZ, 0x3c, !PT ;  /* 0x0000000405050212 */ /* 0x000fca00078e3cff */
[----:B------:R-:W2:Y:S01]  /*15c70*/  @P0 LDG.E.U8 R27, desc[UR6][R4.64] ;  /* 0x00000006041b0981 */ /* 0x000ea2000c1e1100 */
[----:B------:R-:W-:-:S03]  /*15c80*/  ISETP.GT.AND P1, PT, R2, 0x28, PT ;  /* 0x000000280200780c */ /* 0x000fc60003f24270 */
        /* <DEDUP_REMOVED lines=8> */
[----:B------:R-:W4:Y:S04]  /*15d10*/  @P1 LDG.E.U8 R26, desc[UR6][R4.64] ;  /* 0x00000006041a1981 */ /* 0x000f28000c1e1100 */
        /* <DEDUP_REMOVED lines=132> */
[----:B------:R0:W2:Y:S04]  /*16560*/  @P3 LDG.E.U8 R0, desc[UR6][R4.64] ;  /* 0x0000000604003981 */ /* 0x0000a8000c1e1100 */
[----:B------:R-:W0:Y:S04]  /*16570*/  LDL R4, [R1+0x9cc] ;  /* 0x0009cc0001047983 */ /* 0x000e280000100800 */
[----:B------:R-:W0:Y:S01]  /*16580*/  LDL R5, [R1+0x9d0] ;  /* 0x0009d00001057983 */ /* 0x000e220000100800 */
[----:B------:R-:W-:Y:S02]  /*16590*/  ISETP.GT.AND P2, PT, R2, 0x31, PT ;  /* 0x000000310200780c */ /* 0x000fe40003f44270 */
[----:B------:R-:W-:-:S11]  /*165a0*/  PRMT R13, RZ, 0x7610, R13 ;  /* 0x00007610ff0d7816 */ /* 0x000fd6000000000d */
[----:B0-----:R-:W-:-:S04]  /*165b0*/  @P2 LOP3.LUT R5, R5, R4, RZ, 0x3c, !PT ;  /* 0x0000000405052212 */ /* 0x001fc800078e3cff */
[----:B------:R-:W-:-:S04]  /*165c0*/  @P2 LOP3.LUT R4, R5, R4, RZ, 0x3c, !PT ;  /* 0x0000000405042212 */ /* 0x000fc800078e3cff */
[----:B------:R-:W-:-:S05]  /*165d0*/  @P2 LOP3.LUT R5, R5, R4, RZ, 0x3c, !PT ;  /* 0x0000000405052212 */ /* 0x000fca00078e3cff */
[----:B------:R-:W4:Y:S04]  /*165e0*/  @P2 LDG.E.U8 R13, desc[UR6][R4.64] ;  /* 0x00000006040d2981 */ /* 0x000f28000c1e1100 */
[----:B--2---:R0:W-:Y:S04]  /*165f0*/  STL [R1+0x20], R0 ;  /* 0x0000200001007387 */ /* 0x0041e80000100800 */
[----:B0-----:R-:W2:Y:S04]  /*16600*/  LDL R0, [R1+0xa08] ;  /* 0x000a080001007983 */ /* 0x001ea80000100800 */
        /* <DEDUP_REMOVED lines=8> */
[----:B------:R0:W3:Y:S04]  /*16690*/  @P2 LDG.E.U8 R15, desc[UR6][R4.64] ;  /* 0x00000006040f2981 */ /* 0x0000e8000c1e1100 */
[----:B------:R-:W0:Y:S04]  /*166a0*/  LDL R4, [R1+0x94c] ;  /* 0x00094c0001047983 */ /* 0x000e280000100800 */
[----:B------:R-:W0:Y:S01]  /*166b0*/  LDL R5, [R1+0x950] ;  /* 0x0009500001057983 */ /* 0x000e220000100800 */
[----:B------:R-:W-:Y:S02]  /*166c0*/  ISETP.GT.AND P4, PT, R2, 0x39, PT ;  /* 0x000000390200780c */ /* 0x000fe40003f84270 */
[----:B------:R-:W-:-:S11]  /*166d0*/  PRMT R16, RZ, 0x7610, R16 ;  /* 0x00007610ff107816 */ /* 0x000fd60000000010 */
[----:B0-----:R-:W-:-:S04]  /*166e0*/  @P4 LOP3.LUT R5, R5, R4, RZ, 0x3c, !PT ;  /* 0x0000000405054212 */ /* 0x001fc800078e3cff */
[----:B------:R-:W-:-:S04]  /*166f0*/  @P4 LOP3.LUT R4, R5, R4, RZ, 0x3c, !PT ;  /* 0x0000000405044212 */ /* 0x000fc800078e3cff */
[----:B------:R-:W-:-:S05]  /*16700*/  @P4 LOP3.LUT R5, R5, R4, RZ, 0x3c, !PT ;  /* 0x0000000405054212 */ /* 0x000fca00078e3cff */
[----:B------:R-:W2:Y:S04]  /*16710*/  @P4 LDG.E.U8 R16, desc[UR6][R4.64] ;  /* 0x0000000604104981 */ /* 0x000ea8000c1e1100 */
[----:B---3--:R0:W-:Y:S04]  /*16720*/  STL [R1+0x18], R15 ;  /* 0x0000180f01007387 */ /* 0x0081e80000100800 */
[----:B0-----:R-:W3:Y:S04]  /*16730*/  LDL R15, [R1+0x9b8] ;  /* 0x0009b800010f7983 */ /* 0x001ee80000100800 */
        /* <DEDUP_REMOVED lines=9> */
[----:B------:R-:W-:-:S03]  /*167d0*/  PRMT R18, RZ, 0x7610, R18 ;  /* 0x00007610ff127816 */ /* 0x000fc60000000012 */
[----:B----4-:R0:W-:Y:S04]  /*167e0*/  STL [R1+0x10], R17 ;  /* 0x0000101101007387 */ /* 0x0101e80000100800 */
[----:B0-----:R-:W4:Y:S04]  /*167f0*/  LDL.LU R17, [R1+0x22e4] ;  /* 0x0022e40001117983 */ /* 0x001f280000300800 */
[----:B------:R-:W3:Y:S01]  /*16800*/  LDL R5, [R1+0xa04] ;  /* 0x000a040001057983 */ /* 0x000ee20000100800 */
[----:B------:R-:W-:-:S03]  /*16810*/  @P0 IMAD.MOV.U32 R4, RZ, RZ, R0 ;  /* 0x000000ffff040224 */ /* 0x000fc600078e0000 */
[----:B------:R-:W2:Y:S04]  /*16820*/  LDL R0, [R1+0x938] ;  /* 0x0009380001007983 */ /* 0x000ea80000100800 */
[----:B---3--:R-:W3:Y:S01]  /*16830*/  @P0 LDG.E.U8 R18, desc[UR6][R4.64] ;  /* 0x0000000604120981 */ /* 0x008ee2000c1e1100 */
[----:B------:R-:W-:-:S03]  /*16840*/  ISETP.GT.AND P1, PT, R2, 0x32, PT ;  /* 0x000000320200780c */ /* 0x000fc60003f24270 */
[----:B---3--:R0:W-:Y:S04]  /*16850*/  STL [R1+0xc], R18 ;  /* 0x00000c1201007387 */ /* 0x0081e80000100800 */
[----:B0-----:R-:W3:Y:S04]  /*16860*/  LDL.LU R18, [R1+0x22e0] ;  /* 0x0022e00001127983 */ /* 0x001ee80000300800 */
        /* <DEDUP_REMOVED lines=10> */
[----:B------:R-:W2:Y:S01]  /*16910*/  LDL R5, [R1+0x9b4] ;  /* 0x0009b40001057983 */ /* 0x000ea20000100800 */
[----:B------:R-:W-:Y:S01]  /*16920*/  @P1 IMAD.MOV.U32 R4, RZ, RZ, R15 ;  /* 0x000000ffff041224 */ /* 0x000fe200078e000f */
[----:B------:R-:W-:-:S02]  /*16930*/  ISETP.GT.AND P3, PT, R2, 0x3a, PT ;  /* 0x0000003a0200780c */ /* 0x000fc40003f64270 */
[----:B------:R-:W-:Y:S01]  /*16940*/  PRMT R29, RZ, 0x7610, R29 ;  /* 0x00007610ff1d7816 */ /* 0x000fe2000000001d */
[----:B------:R-:W3:Y:S04]  /*16950*/  LDL R15, [R1+0x9a4] ;  /* 0x0009a400010f7983 */ /* 0x000ee80000100800 */
[----:B--2---:R-:W2:Y:S04]  /*16960*/  @P1 LDG.E.U8 R14, desc[UR6][R4.64] ;  /* 0x00000006040e1981 */ /* 0x004ea8000c1e1100 */
[----:B------:R-:W4:Y:S04]  /*16970*/  LDL R4, [R1+0x93c] ;  /* 0x00093c0001047983 */ /* 0x000f280000100800 */
[----:B------:R-:W4:Y:S04]  /*16980*/  LDL R5, [R1+0x940] ;  /* 0x0009400001057983 */ /* 0x000f280000100800 */
[----:B--2---:R0:W-:Y:S01]  /*16990*/  STL [R1+0x4], R14 ;  /* 0x0000040e01007387 */ /* 0x0041e20000100800 */
[----:B------:R-:W-:-:S03]  /*169a0*/  PRMT R28, RZ, 0x7610, R28 ;  /* 0x00007610ff1c7816 */ /* 0x000fc6000000001c */
[----:B0-----:R-:W2:Y:S01]  /*169b0*/  LDL R14, [R1+0x9a8] ;  /* 0x0009a800010e7983 */ /* 0x001ea20000100800 */
[----:B----4-:R-:W-:-:S04]  /*169c0*/  @P3 LOP3.LUT R5, R5, R4, RZ, 0x3c, !PT ;  /* 0x0000000405053212 */ /* 0x010fc800078e3cff */
[----:B------:R-:W-:-:S04]  /*169d0*/  @P3 LOP3.LUT R4, R5, R4, RZ, 0x3c, !PT ;  /* 0x0000000405043212 */ /* 0x000fc800078e3cff */
[----:B------:R-:W-:-:S05]  /*169e0*/  @P3 LOP3.LUT R5, R5, R4, RZ, 0x3c, !PT ;  /* 0x0000000405053212 */ /* 0x000fca00078e3cff */
[----:B------:R0:W4:Y:S04]  /*169f0*/  @P3 LDG.E.U8 R29, desc[UR6][R4.64] ;  /* 0x00000006041d3981 */ /* 0x000128000c1e1100 */
[----:B------:R-:W3:Y:S01]  /*16a00*/  LDL R5, [R1+0x934] ;  /* 0x0009340001057983 */ /* 0x000ee20000100800 */
[----:B0-----:R-:W-:Y:S01]  /*16a10*/  @P3 IMAD.MOV.U32 R4, RZ, RZ, R0 ;  /* 0x000000ffff043224 */ /* 0x001fe200078e0000 */
[----:B------:R-:W-:Y:S02]  /*16a20*/  ISETP.GT.AND P2, PT, R2, 0x33, PT ;  /* 0x000000330200780c */ /* 0x000fe40003f44270 */
[----:B----4-:R0:W-:Y:S01]  /*16a30*/  STL [R1+0x22c0], R29 ;  /* 0x0022c01d01007387 */ /* 0x0101e20000100800 */
[----:B------:R-:W-:Y:S02]  /*16a40*/  PRMT R20, RZ, 0x7610, R20 ;  /* 0x00007610ff147816 */ /* 0x000fe40000000014 */
[----:B------:R-:W-:Y:S01]  /*16a50*/  PRMT R27, RZ, 0x7610, R27 ;  /* 0x00007610ff1b7816 */ /* 0x000fe2000000001b */
[----:B------:R-:W4:Y:S04]  /*16a60*/  LDL R0, [R1+0x930] ;  /* 0x0009300001007983 */ /* 0x000f280000100800 */
[----:B---3--:R1:W3:Y:S04]  /*16a70*/  @P3 LDG.E.U8 R28, desc[UR6][R4.64] ;  /* 0x00000006041c3981 */ /* 0x0082e8000c1e1100 */
[----:B0-----:R-:W4:Y:S04]  /*16a80*/  LDL R29, [R1+0x92c] ;  /* 0x00092c00011d7983 */ /* 0x001f280000100800 */
[----:B------:R-:W1:Y:S04]  /*16a90*/  LDL R4, [R1+0x9ac] ;  /* 0x0009ac0001047983 */ /* 0x000e680000100800 */
[----:B------:R-:W1:Y:S02]  /*16aa0*/  LDL R5, [R1+0x9b0] ;  /* 0x0009b00001057983 */ /* 0x000e640000100800 */
[----:B-1----:R-:W-:-:S04]  /*16ab0*/  @P2 LOP3.LUT R5, R5, R4, RZ, 0x3c, !PT ;  /* 0x0000000405052212 */ /* 0x002fc800078e3cff */
[----:B------:R-:W-:-:S04]  /*16ac0*/  @P2 LOP3.LUT R4, R5, R4, RZ, 0x3c, !PT ;  /* 0x0000000405042212 */ /* 0x000fc800078e3cff */
[----:B------:R-:W-:-:S05]  /*16ad0*/  @P2 LOP3.LUT R5, R5, R4, RZ, 0x3c, !PT ;  /* 0x0000000405052212 */ /* 0x000fca00078e3cff */
[----:B------:R2:W4:Y:S02]  /*16ae0*/  @P2 LDG.E.U8 R20, desc[UR6][R4.64] ;  /* 0x0000000604142981 */ /* 0x000524000c1e1100 */
[----:B--2---:R-:W-:Y:S02]  /*16af0*/  @P2 IMAD.MOV.U32 R4, RZ, RZ, R14 ;  /* 0x000000ffff042224 */ /* 0x004fe400078e000e */
[----:B------:R-:W-:-:S05]  /*16b00*/  @P2 IMAD.MOV.U32 R5, RZ, RZ, R15 ;  /* 0x000000ffff052224 */ /* 0x000fca00078e000f */
[----:B------:R4:W2:Y:S01]  /*16b10*/  @P2 LDG.E.U8 R27, desc[UR6][R4.64] ;  /* 0x00000006041b2981 */ /* 0x0008a2000c1e1100 */
[----:B------:R-:W-:-:S03]  /*16b20*/  ISETP.GT.AND P4, PT, R2, 0x3b, PT ;  /* 0x0000003b0200780c */ /* 0x000fc60003f84270 */
[----:B---3--:R-:W-:Y:S01]  /*16b30*/  STL [R1+0x22bc], R28 ;  /* 0x0022bc1c01007387 */ /* 0x008fe20000100800 */
[----:B------:R-:W-:-:S09]  /*16b40*/  PRMT R26, RZ, 0x7610, R26 ;  /* 0x00007610ff1a7816 */ /* 0x000fd2000000001a */
[----:B----4-:R-:W-:Y:S02]  /*16b50*/  @P4 IMAD.MOV.U32 R4, RZ, RZ, R0 ;  /* 0x000000ffff044224 */ /* 0x010fe400078e0000 */
[----:B------:R-:W-:-:S05]  /*16b60*/  @P4 IMAD.MOV.U32 R5, RZ, RZ, R29 ;  /* 0x000000ffff054224 */ /* 0x000fca00078e001d */
[----:B------:R-:W3:Y:S04]  /*16b70*/  @P4 LDG.E.U8 R26, desc[UR6][R4.64] ;  /* 0x00000006041a4981 */ /* 0x000ee8000c1e1100 */
[----:B------:R0:W-:Y:S04]  /*16b80*/  STL [R1], R20 ;  /* 0x0000001401007387 */ /* 0x0001e80000100800 */
[----:B0-----:R-:W4:Y:S04]  /*16b90*/  LDL.LU R20, [R1+0x22d8] ;  /* 0x0022d80001147983 */ /* 0x001f280000300800 */
[----:B------:R-:W4:Y:S04]  /*16ba0*/  LDL R28, [R1+0x928] ;  /* 0x00092800011c7983 */ /* 0x000f280000100800 */
[----:B------:R-:W4:Y:S04]  /*16bb0*/  LDL R15, [R1+0x9fc] ;  /* 0x0009fc00010f7983 */ /* 0x000f280000100800 */
[----:B------:R-:W4:Y:S04]  /*16bc0*/  LDL R14, [R1+0xa00] ;  /* 0x000a0000010e7983 */ /* 0x000f280000100800 */
[----:B--2---:R0:W-:Y:S01]  /*16bd0*/  STL [R1+0x22c4], R27 ;  /* 0x0022c41b01007387 */ /* 0x0041e20000100800 */
[----:B------:R-:W-:-:S02]  /*16be0*/  ISETP.GT.AND P0, PT, R2, 0x2e, PT ;  /* 0x0000002e0200780c */ /* 0x000fc40003f04270 */
[----:B------:R-:W-:Y:S01]  /*16bf0*/  PRMT R25, RZ, 0x7610, R25 ;  /* 0x00007610ff197816 */ /* 0x000fe20000000019 */
[----:B------:R-:W2:Y:S01]  /*16c00*/  LDL R29, [R1+0x99c] ;  /* 0x00099c00011d7983 */ /* 0x000ea20000100800 */
[----:B------:R-:W-:-:S03]  /*16c10*/  PRMT R24, RZ, 0x7610, R24 ;  /* 0x00007610ff187816 */ /* 0x000fc60000000018 */
[----:B------:R-:W2:Y:S04]  /*16c20*/  LDL R0, [R1+0x9a0] ;  /* 0x0009a00001007983 */ /* 0x000ea80000100800 */
[----:B0-----:R-:W2:Y:S04]  /*16c30*/  LDL R27, [R1+0x924] ;  /* 0x00092400011b7983 */ /* 0x001ea80000100800 */
[----:B---3--:R-:W-:Y:S01]  /*16c40*/  STL [R1+0x22c8], R26 ;  /* 0x0022c81a01007387 */ /* 0x008fe20000100800 */
[----:B----4-:R-:W-:-:S03]  /*16c50*/  @P4 IMAD.MOV.U32 R4, RZ, RZ, R28 ;  /* 0x000000ffff044224 */ /* 0x010fc600078e001c */
[----:B------:R-:W3:Y:S01]  /*16c60*/  LDL R28, [R1+0x994] ;  /* 0x00099400011c7983 */ /* 0x000ee20000100800 */
[----:B--2---:R-:W-:-:S03]  /*16c70*/  @P4 IMAD.MOV.U32 R5, RZ, RZ, R27 ;  /* 0x000000ffff054224 */ /* 0x004fc600078e001b */
[----:B------:R-:W2:Y:S04]  /*16c80*/  LDL R27, [R1+0x998] ;  /* 0x00099800011b7983 */ /* 0x000ea80000100800 */
[----:B------:R0:W4:Y:S02]  /*16c90*/  @P4 LDG.E.U8 R25, desc[UR6][R4.64] ;  /* 0x0000000604194981 */ /* 0x000124000c1e1100 */
[----:B0-----:R-:W-:Y:S02]  /*16ca0*/  @P0 IMAD.MOV.U32 R4, RZ, RZ, R14 ;  /* 0x000000ffff040224 */ /* 0x001fe400078e000e */
[----:B------:R-:W-:-:S05]  /*16cb0*/  @P0 IMAD.MOV.U32 R5, RZ, RZ, R15 ;  /* 0x000000ffff050224 */ /* 0x000fca00078e000f */
[----:B------:R0:W2:Y:S01]  /*16cc0*/  @P0 LDG.E.U8 R24, desc[UR6][R4.64] ;  /* 0x0000000604180981 */ /* 0x0000a2000c1e1100 */
[----:B------:R-:W-:Y:S02]  /*16cd0*/  ISETP.GT.AND P1, PT, R2, 0x34, PT ;  /* 0x000000340200780c */ /* 0x000fe40003f24270 */
[----:B------:R-:W-:Y:S02]  /*16ce0*/  PRMT R23, RZ, 0x7610, R23 ;  /* 0x00007610ff177816 */ /* 0x000fe40000000017 */
[----:B------:R-:W-:-:S09]  /*16cf0*/  PRMT R22, RZ, 0x7610, R22 ;  /* 0x00007610ff167816 */ /* 0x000fd20000000016 */
[----:B0-----:R-:W-:Y:S02]  /*16d00*/  @P1 IMAD.MOV.U32 R4, RZ, RZ, R0 ;  /* 0x000000ffff041224 */ /* 0x001fe400078e0000 */
[----:B------:R-:W-:-:S05]  /*16d10*/  @P1 IMAD.MOV.U32 R5, RZ, RZ, R29 ;  /* 0x000000ffff051224 */ /* 0x000fca00078e001d */
[----:B------:R3:W2:Y:S02]  /*16d20*/  @P1 LDG.E.U8 R23, desc[UR6][R4.64] ;  /* 0x0000000604171981 */ /* 0x0006a4000c1e1100 */
[----:B---3--:R-:W-:Y:S02]  /*16d30*/  @P1 IMAD.MOV.U32 R5, RZ, RZ, R28 ;  /* 0x000000ffff051224 */ /* 0x008fe400078e001c */
[----:B----4-:R0:W-:Y:S04]  /*16d40*/  STL [R1+0x22cc], R25 ;  /* 0x0022cc1901007387 */ /* 0x0101e80000100800 */
[----:B------:R-:W3:Y:S04]  /*16d50*/  LDL R15, [R1+0x91c] ;  /* 0x00091c00010f7983 */ /* 0x000ee80000100800 */
[----:B------:R-:W4:Y:S01]  /*16d60*/  LDL R14, [R1+0x920] ;  /* 0x00092000010e7983 */ /* 0x000f220000100800 */
[----:B--2---:R-:W-:-:S05]  /*16d70*/  @P1 IMAD.MOV.U32 R4, RZ, RZ, R27 ;  /* 0x000000ffff041224 */ /* 0x004fca00078e001b */
[----:B------:R3:W2:Y:S04]  /*16d80*/  @P1 LDG.E.U8 R22, desc[UR6][R4.64] ;  /* 0x0000000604161981 */ /* 0x0006a8000c1e1100 */
[----:B------:R1:W-:Y:S04]  /*16d90*/  STL [R1+0x2290], R24 ;  /* 0x0022901801007387 */ /* 0x0003e80000100800 */
[----:B0-----:R-:W2:Y:S04]  /*16da0*/  LDL R25, [R1+0x914] ;  /* 0x0009140001197983 */ /* 0x001ea80000100800 */
[----:B------:R-:W2:Y:S04]  /*16db0*/  LDL R0, [R1+0x918] ;  /* 0x0009180001007983 */ /* 0x000ea80000100800 */
[----:B------:R-:W2:Y:S04]  /*16dc0*/  LDL R26, [R1+0x9f4] ;  /* 0x0009f400011a7983 */ /* 0x000ea80000100800 */
[----:B-1----:R-:W2:Y:S01]  /*16dd0*/  LDL R24, [R1+0x9f8] ;  /* 0x0009f80001187983 */ /* 0x002ea20000100800 */
[----:B------:R-:W-:-:S02]  /*16de0*/  ISETP.GT.AND P2, PT, R2, 0x3c, PT ;  /* 0x0000003c0200780c */ /* 0x000fc40003f44270 */
[----:B------:R-:W-:Y:S02]  /*16df0*/  PRMT R21, RZ, 0x7610, R21 ;  /* 0x00007610ff157816 */ /* 0x000fe40000000015 */
[----:B------:R-:W-:Y:S02]  /*16e00*/  PRMT R12, RZ, 0x7610, R12 ;  /* 0x00007610ff0c7816 */ /* 0x000fe4000000000c */
[----:B------:R-:W-:Y:S01]  /*16e10*/  PRMT R7, RZ, 0x7610, R7 ;  /* 0x00007610ff077816 */ /* 0x000fe20000000007 */
[----:B------:R0:W-:Y:S06]  /*16e20*/  STL [R1+0x22d0], R23 ;  /* 0x0022d01701007387 */ /* 0x0001ec0000100800 */
[----:B---3--:R-:W-:-:S02]  /*16e30*/  @P2 IMAD.MOV.U32 R5, RZ, RZ, R15 ;  /* 0x000000ffff052224 */ /* 0x008fc400078e000f */
[----:B----4-:R-:W-:-:S05]  /*16e40*/  @P2 IMAD.MOV.U32 R4, RZ, RZ, R14 ;  /* 0x000000ffff042224 */ /* 0x010fca00078e000e */
[----:B------:R2:W3:Y:S02]  /*16e50*/  @P2 LDG.E.U8 R21, desc[UR6][R4.64] ;  /* 0x0000000604152981 */ /* 0x0004e4000c1e1100 */
[----:B--2---:R-:W-:Y:S02]  /*16e60*/  @P2 IMAD.MOV.U32 R5, RZ, RZ, R25 ;  /* 0x000000ffff052224 */ /* 0x004fe400078e0019 */
[----:B------:R-:W-:-:S05]  /*16e70*/  @P2 IMAD.MOV.U32 R4, RZ, RZ, R0 ;  /* 0x000000ffff042224 */ /* 0x000fca00078e0000 */
[----:B------:R1:W2:Y:S04]  /*16e80*/  @P2 LDG.E.U8 R12, desc[UR6][R4.64] ;  /* 0x00000006040c2981 */ /* 0x0002a8000c1e1100 */
[----:B------:R4:W-:Y:S04]  /*16e90*/  STL [R1+0x22d4], R22 ;  /* 0x0022d41601007387 */ /* 0x0009e80000100800 */
[----:B------:R-:W3:Y:S01]  /*16ea0*/  LDL R15, [R1+0x98c] ;  /* 0x00098c00010f7983 */ /* 0x000ee20000100800 */
[----:B-1----:R-:W-:Y:S02]  /*16eb0*/  @P0 IMAD.MOV.U32 R4, RZ, RZ, R24 ;  /* 0x000000ffff040224 */ /* 0x002fe400078e0018 */
[----:B------:R-:W-:Y:S01]  /*16ec0*/  @P0 IMAD.MOV.U32 R5, RZ, RZ, R26 ;  /* 0x000000ffff050224 */ /* 0x000fe200078e001a */
[----:B------:R-:W2:Y:S04]  /*16ed0*/  LDL R14, [R1+0x990] ;  /* 0x00099000010e7983 */ /* 0x000ea80000100800 */
[----:B------:R3:W2:Y:S04]  /*16ee0*/  @P0 LDG.E.U8 R7, desc[UR6][R4.64] ;  /* 0x0000000604070981 */ /* 0x0006a8000c1e1100 */
[----:B------:R-:W2:Y:S04]  /*16ef0*/  LDL R25, [R1+0x984] ;  /* 0x0009840001197983 */ /* 0x000ea80000100800 */
[----:B------:R-:W2:Y:S04]  /*16f00*/  LDL R0, [R1+0x988] ;  /* 0x0009880001007983 */ /* 0x000ea80000100800 */
[----:B------:R-:W2:Y:S04]  /*16f10*/  LDL R26, [R1+0x90c] ;  /* 0x00090c00011a7983 */ /* 0x000ea80000100800 */
[----:B------:R-:W2:Y:S01]  /*16f20*/  LDL R24, [R1+0x910] ;  /* 0x0009100001187983 */ /* 0x000ea20000100800 */
[----:B------:R-:W-:-:S03]  /*16f30*/  ISETP.GT.AND P1, PT, R2, 0x35, PT ;  /* 0x000000350200780c */ /* 0x000fc60003f24270 */
[----:B0-----:R-:W2:Y:S04]  /*16f40*/  LDL R23, [R1+0x904] ;  /* 0x0009040001177983 */ /* 0x001ea80000100800 */
[----:B----4-:R-:W4:Y:S01]  /*16f50*/  LDL R22, [R1+0x908] ;  /* 0x0009080001167983 */ /* 0x010f220000100800 */
[----:B------:R-:W-:-:S05]  /*16f60*/  ISETP.GT.AND P3, PT, R2, 0x3d, PT ;  /* 0x0000003d0200780c */ /* 0x000fca0003f64270 */
[----:B---3--:R-:W-:Y:S02]  /*16f70*/  @P1 IMAD.MOV.U32 R5, RZ, RZ, R15 ;  /* 0x000000ffff051224 */ /* 0x008fe400078e000f */
[----:B--2---:R-:W-:Y:S01]  /*16f80*/  @P1 IMAD.MOV.U32 R4, RZ, RZ, R14 ;  /* 0x000000ffff041224 */ /* 0x004fe200078e000e */
[----:B------:R0:W-:Y:S04]  /*16f90*/  STL [R1+0x2294], R7 ;  /* 0x0022940701007387 */ /* 0x0001e80000100800 */
[----:B------:R-:W2:Y:S04]  /*16fa0*/  LDL R15, [R1+0x97c] ;  /* 0x00097c00010f7983 */ /* 0x000ea80000100800 */
[----:B------:R-:W2:Y:S01]  /*16fb0*/  LDL R14, [R1+0x980] ;  /* 0x00098000010e7983 */ /* 0x000ea20000100800 */
[----:B------:R-:W-:-:S02]  /*16fc0*/  PRMT R11, RZ, 0x7610, R11 ;  /* 0x00007610ff0b7816 */ /* 0x000fc4000000000b */
[----:B------:R-:W-:Y:S01]  /*16fd0*/  PRMT R10, RZ, 0x7610, R10 ;  /* 0x00007610ff0a7816 */ /* 0x000fe2000000000a */
[----:B0-----:R-:W3:Y:S04]  /*16fe0*/  LDL R7, [R1+0x8f8] ;  /* 0x0008f80001077983 */ /* 0x001ee80000100800 */
[----:B------:R0:W3:Y:S01]  /*16ff0*/  @P1 LDG.E.U8 R11, desc[UR6][R4.64] ;  /* 0x00000006040b1981 */ /* 0x0000e2000c1e1100 */
[----:B------:R-:W-:Y:S01]  /*17000*/  PRMT R9, RZ, 0x7610, R9 ;  /* 0x00007610ff097816 */ /* 0x000fe20000000009 */
[----:B0-----:R-:W-:Y:S02]  /*17010*/  @P1 IMAD.MOV.U32 R4, RZ, RZ, R0 ;  /* 0x000000ffff041224 */ /* 0x001fe400078e0000 */
[----:B------:R-:W-:Y:S01]  /*17020*/  @P1 IMAD.MOV.U32 R5, RZ, RZ, R25 ;  /* 0x000000ffff051224 */ /* 0x000fe200078e0019 */
[----:B------:R-:W3:Y:S04]  /*17030*/  LDL R0, [R1+0x978] ;  /* 0x0009780001007983 */ /* 0x000ee80000100800 */
[----:B------:R0:W3:Y:S04]  /*17040*/  @P1 LDG.E.U8 R10, desc[UR6][R4.64] ;  /* 0x00000006040a1981 */ /* 0x0000e8000c1e1100 */
[----:B------:R-:W3:Y:S01]  /*17050*/  LDL R25, [R1+0x974] ;  /* 0x0009740001197983 */ /* 0x000ee20000100800 */
[----:B0-----:R-:W-:-:S02]  /*17060*/  @P3 IMAD.MOV.U32 R4, RZ, RZ, R24 ;  /* 0x000000ffff043224 */ /* 0x001fc400078e0018 */
[----:B------:R-:W-:Y:S01]  /*17070*/  @P3 IMAD.MOV.U32 R5, RZ, RZ, R26 ;  /* 0x000000ffff053224 */ /* 0x000fe200078e001a */
[----:B------:R-:W3:Y:S04]  /*17080*/  LDL R24, [R1+0x8fc] ;  /* 0x0008fc0001187983 */ /* 0x000ee80000100800 */
[----:B------:R0:W3:Y:S01]  /*17090*/  @P3 LDG.E.U8 R9, desc[UR6][R4.64] ;  /* 0x0000000604093981 */ /* 0x0000e2000c1e1100 */
[----:B------:R-:W-:Y:S01]  /*170a0*/  ISETP.GT.AND P2, PT, R2, 0x36, PT ;  /* 0x000000360200780c */ /* 0x000fe20003f44270 */
[----:B0-----:R-:W-:Y:S02]  /*170b0*/  @P3 IMAD.MOV.U32 R5, RZ, RZ, R23 ;  /* 0x000000ffff053224 */ /* 0x001fe400078e0017 */
[----:B------:R-:W3:Y:S01]  /*170c0*/  LDL R23, [R1+0x900] ;  /* 0x0009000001177983 */ /* 0x000ee20000100800 */
[----:B------:R-:W-:Y:S01]  /*170d0*/  PRMT R6, RZ, 0x7610, R6 ;  /* 0x00007610ff067816 */ /* 0x000fe20000000006 */
[----:B----4-:R-:W-:-:S02]  /*170e0*/  @P3 IMAD.MOV.U32 R4, RZ, RZ, R22 ;  /* 0x000000ffff043224 */ /* 0x010fc400078e0016 */
[----:B------:R-:W4:Y:S06]  /*170f0*/  LDL R22, [R1+0x8f4] ;  /* 0x0008f40001167983 */ /* 0x000f2c0000100800 */
[----:B--2---:R-:W2:Y:S01]  /*17100*/  @P2 LDG.E.U8 R6, desc[UR6][R14.64] ;  /* 0x000000060e062981 */ /* 0x004ea2000c1e1100 */
[----:B------:R-:W-:Y:S02]  /*17110*/  PRMT R8, RZ, 0x7610, R8 ;  /* 0x00007610ff087816 */ /* 0x000fe40000000008 */
[----:B------:R-:W-:-:S04]  /*17120*/  ISETP.GT.AND P4, PT, R2, 0x3e, PT ;  /* 0x0000003e0200780c */ /* 0x000fc80003f84270 */
[----:B------:R0:W2:Y:S02]  /*17130*/  @P3 LDG.E.U8 R8, desc[UR6][R4.64] ;  /* 0x0000000604083981 */ /* 0x0000a4000c1e1100 */
[----:B0-----:R-:W-:Y:S01]  /*17140*/  PRMT R5, RZ, 0x7610, R5 ;  /* 0x00007610ff057816 */ /* 0x001fe20000000005 */
[----:B---3--:R-:W-:Y:S01]  /*17150*/  @P2 IMAD.MOV.U32 R14, RZ, RZ, R0 ;  /* 0x000000ffff0e2224 */ /* 0x008fe200078e0000 */
[----:B------:R-:W-:Y:S01]  /*17160*/  PRMT R4, RZ, 0x7610, R4 ;  /* 0x00007610ff047816 */ /* 0x000fe20000000004 */
[----:B------:R-:W-:-:S05]  /*17170*/  @P2 IMAD.MOV.U32 R15, RZ, RZ, R25 ;  /* 0x000000ffff0f2224 */ /* 0x000fca00078e0019 */
[----:B------:R0:W3:Y:S02]  /*17180*/  @P2 LDG.E.U8 R5, desc[UR6][R14.64] ;  /* 0x000000060e052981 */ /* 0x0000e4000c1e1100 */
[----:B0-----:R-:W-:Y:S02]  /*17190*/  @P4 IMAD.MOV.U32 R15, RZ, RZ, R24 ;  /* 0x000000ffff0f4224 */ /* 0x001fe400078e0018 */
[----:B------:R-:W-:-:S05]  /*171a0*/  @P4 IMAD.MOV.U32 R14, RZ, RZ, R23 ;  /* 0x000000ffff0e4224 */ /* 0x000fca00078e0017 */
[----:B------:R0:W3:Y:S01]  /*171b0*/  @P4 LDG.E.U8 R4, desc[UR6][R14.64] ;  /* 0x000000060e044981 */ /* 0x0000e2000c1e1100 */
[----:B------:R-:W-:Y:S01]  /*171c0*/  PRMT R3, RZ, 0x7610, R3 ;  /* 0x00007610ff037816 */ /* 0x000fe20000000003 */
[----:B0-----:R-:W-:Y:S02]  /*171d0*/  @P4 IMAD.MOV.U32 R14, RZ, RZ, R7 ;  /* 0x000000ffff0e4224 */ /* 0x001fe400078e0007 */
[----:B----4-:R-:W-:-:S05]  /*171e0*/  @P4 IMAD.MOV.U32 R15, RZ, RZ, R22 ;  /* 0x000000ffff0f4224 */ /* 0x010fca00078e0016 */
[----:B------:R-:W4:Y:S04]  /*171f0*/  @P4 LDG.E.U8 R3, desc[UR6][R14.64] ;  /* 0x000000060e034981 */ /* 0x000f28000c1e1100 */
[----:B--2---:R0:W-:Y:S04]  /*17200*/  STL [R1+0x2298], R6 ;  /* 0x0022980601007387 */ /* 0x0041e80000100800 */
[----:B------:R-:W2:Y:S04]  /*17210*/  LDL R0, [R1+0x9f0] ;  /* 0x0009f00001007983 */ /* 0x000ea80000100800 */
[----:B0-----:R-:W2:Y:S01]  /*17220*/  LDL R6, [R1+0x9ec] ;  /* 0x0009ec0001067983 */ /* 0x001ea20000100800 */
[----:B------:R-:W-:-:S03]  /*17230*/  ISETP.GT.AND P0, PT, R2, 0x2f, PT ;  /* 0x0000002f0200780c */ /* 0x000fc60003f04270 */
[----:B---3--:R0:W-:Y:S04]  /*17240*/  STL [R1+0x229c], R5 ;  /* 0x00229c0501007387 */ /* 0x0081e80000100800 */
[----:B------:R1:W-:Y:S04]  /*17250*/  STL [R1+0x22a0], R4 ;  /* 0x0022a00401007387 */ /* 0x0003e80000100800 */
[----:B------:R-:W3:Y:S04]  /*17260*/  LDL R25, [R1+0x9e4] ;  /* 0x0009e40001197983 */ /* 0x000ee80000100800 */
[----:B------:R-:W3:Y:S04]  /*17270*/  LDL R24, [R1+0x9e8] ;  /* 0x0009e80001187983 */ /* 0x000ee80000100800 */
[----:B------:R-:W3:Y:S04]  /*17280*/  LDL R23, [R1+0x96c] ;  /* 0x00096c0001177983 */ /* 0x000ee80000100800 */
[----:B------:R-:W3:Y:S04]  /*17290*/  LDL R22, [R1+0x970] ;  /* 0x0009700001167983 */ /* 0x000ee80000100800 */
[----:B----4-:R4:W-:Y:S04]  /*172a0*/  STL [R1+0x22a4], R3 ;  /* 0x0022a40301007387 */ /* 0x0109e80000100800 */
[----:B------:R-:W3:Y:S04]  /*172b0*/  LDL R7, [R1+0x964] ;  /* 0x0009640001077983 */ /* 0x000ee80000100800 */
[----:B0-----:R-:W3:Y:S04]  /*172c0*/  LDL R5, [R1+0x8ec] ;  /* 0x0008ec0001057983 */ /* 0x001ee80000100800 */
[----:B-1----:R-:W3:Y:S04]  /*172d0*/  LDL R4, [R1+0x8f0] ;  /* 0x0008f00001047983 */ /* 0x002ee80000100800 */
[----:B----4-:R-:W4:Y:S01]  /*172e0*/  LDL R3, [R1+0x8e4] ;  /* 0x0008e40001037983 */ /* 0x010f220000100800 */
[----:B--2---:R-:W-:-:S03]  /*172f0*/  @P0 IMAD.MOV.U32 R15, RZ, RZ, R6 ;  /* 0x000000ffff0f0224 */ /* 0x004fc600078e0006 */
[----:B------:R-:W2:Y:S01]  /*17300*/  LDL R6, [R1+0x968] ;  /* 0x0009680001067983 */ /* 0x000ea20000100800 */
[----:B------:R-:W-:-:S03]  /*17310*/  @P0 IMAD.MOV.U32 R14, RZ, RZ, R0 ;  /* 0x000000ffff0e0224 */ /* 0x000fc600078e0000 */
[----:B------:R-:W4:Y:S01]  /*17320*/  LDL R0, [R1+0x8e8] ;  /* 0x0008e80001007983 */ /* 0x000f220000100800 */
[----:B------:R-:W-:Y:S02]  /*17330*/  ISETP.GT.AND P1, PT, R2, 0x37, PT ;  /* 0x000000370200780c */ /* 0x000fe40003f24270 */
[----:B------:R-:W-:Y:S02]  /*17340*/  PRMT R13, RZ, 0x7610, R13 ;  /* 0x00007610ff0d7816 */ /* 0x000fe4000000000d */
[----:B------:R-:W-:-:S04]  /*17350*/  PRMT R16, RZ, 0x7610, R16 ;  /* 0x00007610ff107816 */ /* 0x000fc80000000010 */
[----:B------:R3:W4:Y:S01]  /*17360*/  @P0 LDG.E.U8 R13, desc[UR6][R14.64] ;  /* 0x000000060e0d0981 */ /* 0x000722000c1e1100 */
[----:B------:R-:W-:Y:S02]  /*17370*/  ISETP.GT.AND P2, PT, R2, 0x3f, PT ;  /* 0x0000003f0200780c */ /* 0x000fe40003f44270 */
[----:B------:R-:W-:Y:S02]  /*17380*/  PRMT R17, RZ, 0x7610, R17 ;  /* 0x00007610ff117816 */ /* 0x000fe40000000011 */
[----:B------:R-:W-:Y:S02]  /*17390*/  PRMT R18, RZ, 0x7610, R18 ;  /* 0x00007610ff127816 */ /* 0x000fe40000000012 */
[----:B------:R-:W-:Y:S01]  /*173a0*/  PRMT R19, RZ, 0x7610, R19 ;  /* 0x00007610ff137816 */ /* 0x000fe20000000013 */
[----:B---3--:R-:W-:Y:S02]  /*173b0*/  @P0 IMAD.MOV.U32 R15, RZ, RZ, R25 ;  /* 0x000000ffff0f0224 */ /* 0x008fe400078e0019 */
[----:B------:R-:W-:-:S05]  /*173c0*/  @P0 IMAD.MOV.U32 R14, RZ, RZ, R24 ;  /* 0x000000ffff0e0224 */ /* 0x000fca00078e0018 */
[----:B------:R0:W3:Y:S02]  /*173d0*/  @P0 LDG.E.U8 R16, desc[UR6][R14.64] ;  /* 0x000000060e100981 */ /* 0x0000e4000c1e1100 */
[----:B0-----:R-:W-:Y:S02]  /*173e0*/  @P1 IMAD.MOV.U32 R14, RZ, RZ, R22 ;  /* 0x000000ffff0e1224 */ /* 0x001fe400078e0016 */
[----:B------:R-:W-:-:S05]  /*173f0*/  @P1 IMAD.MOV.U32 R15, RZ, RZ, R23 ;  /* 0x000000ffff0f1224 */ /* 0x000fca00078e0017 */
[----:B------:R0:W3:Y:S02]  /*17400*/  @P1 LDG.E.U8 R17, desc[UR6][R14.64] ;  /* 0x000000060e111981 */ /* 0x0000e4000c1e1100 */
[----:B0-----:R-:W-:Y:S02]  /*17410*/  @P1 IMAD.MOV.U32 R15, RZ, RZ, R7 ;  /* 0x000000ffff0f1224 */ /* 0x001fe400078e0007 */
[----:B--2---:R-:W-:-:S05]  /*17420*/  @P1 IMAD.MOV.U32 R14, RZ, RZ, R6 ;  /* 0x000000ffff0e1224 */ /* 0x004fca00078e0006 */
[----:B------:R0:W2:Y:S02]  /*17430*/  @P1 LDG.E.U8 R18, desc[UR6][R14.64] ;  /* 0x000000060e121981 */ /* 0x0000a4000c1e1100 */
[----:B0-----:R-:W-:Y:S02]  /*17440*/  @P2 IMAD.MOV.U32 R14, RZ, RZ, R4 ;  /* 0x000000ffff0e2224 */ /* 0x001fe400078e0004 */
[----:B------:R-:W-:-:S05]  /*17450*/  @P2 IMAD.MOV.U32 R15, RZ, RZ, R5 ;  /* 0x000000ffff0f2224 */ /* 0x000fca00078e0005 */
[----:B------:R4:W2:Y:S01]  /*17460*/  @P2 LDG.E.U8 R19, desc[UR6][R14.64] ;  /* 0x000000060e132981 */ /* 0x0008a2000c1e1100 */
[----:B------:R-:W-:Y:S01]  /*17470*/  PRMT R20, RZ, 0x7610, R20 ;  /* 0x00007610ff147816 */ /* 0x000fe20000000014 */
[----:B----4-:R-:W-:Y:S02]  /*17480*/  @P2 IMAD.MOV.U32 R14, RZ, RZ, R0 ;  /* 0x000000ffff0e2224 */ /* 0x010fe400078e0000 */
[----:B------:R-:W-:-:S05]  /*17490*/  @P2 IMAD.MOV.U32 R15, RZ, RZ, R3 ;  /* 0x000000ffff0f2224 */ /* 0x000fca00078e0003 */
[----:B------:R0:W4:Y:S04]  /*174a0*/  @P2 LDG.E.U8 R20, desc[UR6][R14.64] ;  /* 0x000000060e142981 */ /* 0x000128000c1e1100 */
[----:B------:R-:W-:Y:S04]  /*174b0*/  STL [R1+0x226c], R13 ;  /* 0x00226c0d01007387 */ /* 0x000fe80000100800 */
[----:B---3--:R-:W-:Y:S04]  /*174c0*/  STL [R1+0x2270], R16 ;  /* 0x0022701001007387 */ /* 0x008fe80000100800 */
[----:B------:R-:W-:Y:S01]  /*174d0*/  STL [R1+0x2274], R17 ;  /* 0x0022741101007387 */ /* 0x000fe20000100800 */
[----:B0-----:R-:W0:Y:S01]  /*174e0*/  S2R R14, SR_TID.X ;  /* 0x00000000000e7919 */ /* 0x001e220000002100 */
[----:B------:R-:W1:Y:S01]  /*174f0*/  S2R R24, SR_TID.X ;  /* 0x0000000000187919 */ /* 0x000e620000002100 */
[----:B------:R-:W-:Y:S06]  /*17500*/  BAR.SYNC.DEFER_BLOCKING 0x0 ;  /* 0x0000000000007b1d */ /* 0x000fec0000010000 */
[----:B--2---:R-:W-:Y:S04]  /*17510*/  STL [R1+0x2278], R18 ;  /* 0x0022781201007387 */ /* 0x004fe80000100800 */
[----:B------:R2:W-:Y:S04]  /*17520*/  STL [R1+0x227c], R19 ;  /* 0x00227c1301007387 */ /* 0x0005e80000100800 */
[----:B------:R-:W3:Y:S04]  /*17530*/  LDL.LU R5, [R1+0x598] ;  /* 0x0005980001057983 */ /* 0x000ee80000300800 */
[----:B------:R-:W3:Y:S04]  /*17540*/  LDL.LU R6, [R1+0x594] ;  /* 0x0005940001067983 */ /* 0x000ee80000300800 */
[----:B------:R-:W3:Y:S04]  /*17550*/  LDL.LU R7, [R1+0x558] ;  /* 0x0005580001077983 */ /* 0x000ee80000300800 */
[----:B------:R-:W3:Y:S04]  /*17560*/  LDL.LU R22, [R1+0x554] ;  /* 0x0005540001167983 */ /* 0x000ee80000300800 */
[----:B--2---:R-:W2:Y:S04]  /*17570*/  LDL.LU R19, [R1+0x518] ;  /* 0x0005180001137983 */ /* 0x004ea80000300800 */
[----:B------:R-:W2:Y:S04]  /*17580*/  LDL.LU R23, [R1+0x514] ;  /* 0x0005140001177983 */ /* 0x000ea80000300800 */
        /* <DEDUP_REMOVED lines=9> */
[----:B----4-:R-:W-:Y:S04]  /*17620*/  STL [R1+0x2280], R20 ;  /* 0x0022801401007387 */ /* 0x010fe80000100800 */
        /* <DEDUP_REMOVED lines=39> */
[----:B0-----:R-:W-:-:S03]  /*178a0*/  LOP3.LUT R14, R14, 0x3f, RZ, 0xc0, !PT ;  /* 0x0000003f0e0e7812 */ /* 0x001fc600078ec0ff */
[----:B------:R-:W-:Y:S04]  /*178b0*/  STL [R1+0x224c], R15 ;  /* 0x00224c0f01007387 */ /* 0x000fe80000100800 */
[----:B------:R-:W-:Y:S04]  /*178c0*/  STL [R1+0x2254], R15 ;  /* 0x0022540f01007387 */ /* 0x000fe80000100800 */
[----:B------:R-:W-:Y:S04]  /*178d0*/  STL [R1+0x225c], R15 ;  /* 0x00225c0f01007387 */ /* 0x000fe80000100800 */
[----:B------:R0:W-:Y:S01]  /*178e0*/  STL [R1+0x2284], R15 ;  /* 0x0022840f01007387 */ /* 0x0001e20000100800 */
[----:B-1----:R-:W-:-:S03]  /*178f0*/  LOP3.LUT R0, R24, 0x3f, RZ, 0xc0, !PT ;  /* 0x0000003f18007812 */ /* 0x002fc600078ec0ff */
[----:B0-----:R-:W4:Y:S04]  /*17900*/  LDL.LU R15, [R1+0x454] ;  /* 0x00045400010f7983 */ /* 0x001f280000300800 */
[----:B------:R-:W-:Y:S04]  /*17910*/  STL [R1+0x2264], R14 ;  /* 0x0022640e01007387 */ /* 0x000fe80000100800 */
[----:B------:R-:W-:Y:S04]  /*17920*/  STL [R1+0x2288], R14 ;  /* 0x0022880e01007387 */ /* 0x000fe80000100800 */
[----:B------:R-:W4:Y:S04]  /*17930*/  LDL.LU R20, [R1+0x590] ;  /* 0x0005900001147983 */ /* 0x000f280000300800 */
[----:B------:R-:W4:Y:S04]  /*17940*/  LDL.LU R3, [R1+0x58c] ;  /* 0x00058c0001037983 */ /* 0x000f280000300800 */
[----:B------:R-:W4:Y:S04]  /*17950*/  LDL.LU R4, [R1+0x550] ;  /* 0x0005500001047983 */ /* 0x000f280000300800 */
[----:B---3--:R0:W-:Y:S04]  /*17960*/  STS.U8 [R0+UR4], R5 ;  /* 0x0000000500007988 */ /* 0x0081e80008000004 */
[----:B------:R1:W-:Y:S04]  /*17970*/  STS.U8 [R0+UR4+0x40], R6 ;  /* 0x0000400600007988 */ /* 0x0003e80008000004 */
[----:B------:R3:W-:Y:S04]  /*17980*/  STS.U8 [R0+UR4+0x440], R7 ;  /* 0x0004400700007988 */ /* 0x0007e80008000004 */
[----:B0-----:R-:W4:Y:S04]  /*17990*/  LDL.LU R5, [R1+0x54c] ;  /* 0x00054c0001057983 */ /* 0x001f280000300800 */
[----:B-1----:R-:W4:Y:S04]  /*179a0*/  LDL.LU R6, [R1+0x510] ;  /* 0x0005100001067983 */ /* 0x002f280000300800 */
[----:B------:R0:W-:Y:S04]  /*179b0*/  STS.U8 [R0+UR4+0x400], R22 ;  /* 0x0004001600007988 */ /* 0x0001e80008000004 */
[----:B---3--:R-:W3:Y:S04]  /*179c0*/  LDL.LU R7, [R1+0x50c] ;  /* 0x00050c0001077983 */ /* 0x008ee80000300800 */
[----:B0-----:R-:W3:Y:S04]  /*179d0*/  LDL.LU R22, [R1+0x4d0] ;  /* 0x0004d00001167983 */ /* 0x001ee80000300800 */
[----:B--2---:R0:W-:Y:S04]  /*179e0*/  STS.U8 [R0+UR4+0x800], R19 ;  /* 0x0008001300007988 */ /* 0x0041e80008000004 */
[----:B------:R1:W-:Y:S04]  /*179f0*/  STS.U8 [R0+UR4+0x840], R23 ;  /* 0x0008401700007988 */ /* 0x0003e80008000004 */
[----:B------:R2:W-:Y:S04]  /*17a00*/  STS.U8 [R0+UR4+0xc40], R25 ;  /* 0x000c401900007988 */ /* 0x0005e80008000004 */
[----:B0-----:R-:W3:Y:S04]  /*17a10*/  LDL.LU R19, [R1+0x4cc] ;  /* 0x0004cc0001137983 */ /* 0x001ee80000300800 */
[----:B-1----:R-:W3:Y:S04]  /*17a20*/  LDL.LU R23, [R1+0x490] ;  /* 0x0004900001177983 */ /* 0x002ee80000300800 */
[----:B------:R0:W-:Y:S04]  /*17a30*/  STS.U8 [R0+UR4+0xc00], R26 ;  /* 0x000c001a00007988 */ /* 0x0001e80008000004 */
[----:B--2---:R-:W2:Y:S04]  /*17a40*/  LDL.LU R25, [R1+0x48c] ;  /* 0x00048c0001197983 */ /* 0x004ea80000300800 */
[----:B------:R1:W-:Y:S04]  /*17a50*/  STS.U8 [R0+UR4+0x1000], R27 ;  /* 0x0010001b00007988 */ /* 0x0003e80008000004 */
[----:B0-----:R-:W2:Y:S04]  /*17a60*/  LDL.LU R26, [R1+0x450] ;  /* 0x00045000011a7983 */ /* 0x001ea80000300800 */
[----:B------:R0:W-:Y:S04]  /*17a70*/  STS.U8 [R0+UR4+0x1040], R28 ;  /* 0x0010401c00007988 */ /* 0x0001e80008000004 */
[----:B-1----:R-:W2:Y:S04]  /*17a80*/  LDL.LU R27, [R1+0x32c] ;  /* 0x00032c00011b7983 */ /* 0x002ea80000300800 */
[----:B0-----:R-:W2:Y:S04]  /*17a90*/  LDL.LU R28, [R1+0x1c] ;  /* 0x00001c00011c7983 */ /* 0x001ea80000300800 */
[----:B------:R0:W-:Y:S02]  /*17aa0*/  STS.U8 [R0+UR4+0x1440], R29 ;  /* 0x0014401d00007988 */ /* 0x0001e40008000004 */
[----:B0-----:R-:W0:Y:S01]  /*17ab0*/  S2R R29, SR_TID.X ;  /* 0x00000000001d7919 */ /* 0x001e220000002100 */
[----:B------:R-:W-:-:S02]  /*17ac0*/  ISETP.GE.AND P0, PT, R14, R2, PT ;  /* 0x000000020e00720c */ /* 0x000fc40003f06270 */
[----:B0-----:R-:W-:Y:S01]  /*17ad0*/  LOP3.LUT R29, R29, 0x3f, RZ, 0xc0, !PT ;  /* 0x0000003f1d1d7812 */ /* 0x001fe200078ec0ff */
[----:B----4-:R0:W-:Y:S04]  /*17ae0*/  STS.U8 [R0+UR4+0x1400], R15 ;  /* 0x0014000f00007988 */ /* 0x0101e80008000004 */
[----:B------:R1:W-:Y:S04]  /*17af0*/  STS.U8 [R0+UR4+0x1800], R18 ;  /* 0x0018001200007988 */ /* 0x0003e80008000004 */
[----:B------:R4:W-:Y:S01]  /*17b00*/  STS.U8 [R0+UR4+0x1840], R17 ;  /* 0x0018401100007988 */ /* 0x0009e20008000004 */
[----:B0-----:R-:W-:-:S03]  /*17b10*/  LOP3.LUT R15, R29, 0x8, RZ, 0x3c, !PT ;  /* 0x000000081d0f7812 */ /* 0x001fc600078e3cff */
[----:B------:R0:W-:Y:S04]  /*17b20*/  STS.U8 [R0+UR4+0x1c40], R16 ;  /* 0x001c401000007988 */ /* 0x0001e80008000004 */
[----:B------:R0:W-:Y:S04]  /*17b30*/  STS.U8 [R0+UR4+0x1c00], R13 ;  /* 0x001c000d00007988 */ /* 0x0001e80008000004 */
[----:B-1----:R-:W2:Y:S04]  /*17b40*/  LDL.LU R18, [R1+0x18] ;  /* 0x0000180001127983 */ /* 0x002ea80000300800 */
[----:B----4-:R-:W4:Y:S04]  /*17b50*/  LDL.LU R17, [R1+0x14] ;  /* 0x0000140001117983 */ /* 0x010f280000300800 */
[----:B------:R-:W-:Y:S04]  /*17b60*/  STS.U8 [R15+UR4+0x80], R20 ;  /* 0x000080140f007988 */ /* 0x000fe80008000004 */
[----:B0-----:R-:W4:Y:S04]  /*17b70*/  LDL.LU R16, [R1+0x10] ;  /* 0x0000100001107983 */ /* 0x001f280000300800 */
[----:B------:R-:W-:Y:S04]  /*17b80*/  STS.U8 [R15+UR4+0xc0], R3 ;  /* 0x0000c0030f007988 */ /* 0x000fe80008000004 */
[----:B------:R-:W-:Y:S04]  /*17b90*/  STS.U8 [R15+UR4+0x4c0], R4 ;  /* 0x0004c0040f007988 */ /* 0x000fe80008000004 */
[----:B------:R-:W4:Y:S04]  /*17ba0*/  LDL.LU R13, [R1+0x588] ;  /* 0x00058800010d7983 */ /* 0x000f280000300800 */
[----:B------:R-:W-:Y:S04]  /*17bb0*/  STS.U8 [R15+UR4+0x480], R5 ;  /* 0x000480050f007988 */ /* 0x000fe80008000004 */
[----:B------:R-:W-:Y:S04]  /*17bc0*/  STS.U8 [R15+UR4+0x880], R6 ;  /* 0x000880060f007988 */ /* 0x000fe80008000004 */
[----:B---3--:R-:W-:Y:S04]  /*17bd0*/  STS.U8 [R15+UR4+0x8c0], R7 ;  /* 0x0008c0070f007988 */ /* 0x008fe80008000004 */
[----:B------:R0:W-:Y:S04]  /*17be0*/  STS.U8 [R15+UR4+0xcc0], R22 ;  /* 0x000cc0160f007988 */ /* 0x0001e80008000004 */
[----:B0-----:R-:W3:Y:S04]  /*17bf0*/  LDL.LU R22, [R1+0x584] ;  /* 0x0005840001167983 */ /* 0x001ee80000300800 */
[----:B------:R-:W3:Y:S04]  /*17c00*/  LDL.LU R14, [R1+0x548] ;  /* 0x00054800010e7983 */ /* 0x000ee80000300800 */
[----:B------:R-:W3:Y:S04]  /*17c10*/  LDL.LU R3, [R1+0x544] ;  /* 0x0005440001037983 */ /* 0x000ee80000300800 */
[----:B------:R-:W3:Y:S04]  /*17c20*/  LDL.LU R4, [R1+0x508] ;  /* 0x0005080001047983 */ /* 0x000ee80000300800 */
[----:B------:R-:W3:Y:S04]  /*17c30*/  LDL.LU R5, [R1+0x504] ;  /* 0x0005040001057983 */ /* 0x000ee80000300800 */
[----:B------:R-:W3:Y:S04]  /*17c40*/  LDL.LU R6, [R1+0x4c8] ;  /* 0x0004c80001067983 */ /* 0x000ee80000300800 */
[----:B------:R-:W-:Y:S04]  /*17c50*/  STS.U8 [R15+UR4+0xc80], R19 ;  /* 0x000c80130f007988 */ /* 0x000fe80008000004 */
[----:B------:R-:W3:Y:S04]  /*17c60*/  LDL.LU R7, [R1+0x4c4] ;  /* 0x0004c40001077983 */ /* 0x000ee80000300800 */
[----:B------:R0:W-:Y:S04]  /*17c70*/  STS.U8 [R15+UR4+0x1080], R23 ;  /* 0x001080170f007988 */ /* 0x0001e80008000004 */
[----:B--2---:R1:W-:Y:S04]  /*17c80*/  STS.U8 [R15+UR4+0x10c0], R25 ;  /* 0x0010c0190f007988 */ /* 0x0043e80008000004 */
[----:B------:R-:W2:Y:S04]  /*17c90*/  LDL.LU R2, [R1+0x488] ;  /* 0x0004880001027983 */ /* 0x000ea80000300800 */
[----:B------:R1:W-:Y:S04]  /*17ca0*/  STS.U8 [R15+UR4+0x14c0], R26 ;  /* 0x0014c01a0f007988 */ /* 0x0003e80008000004 */
[----:B0-----:R-:W2:Y:S04]  /*17cb0*/  LDL.LU R23, [R1+0x484] ;  /* 0x0004840001177983 */ /* 0x001ea80000300800 */
[----:B------:R0:W-:Y:S04]  /*17cc0*/  STS.U8 [R15+UR4+0x1480], R27 ;  /* 0x0014801b0f007988 */ /* 0x0001e80008000004 */
[----:B-1----:R-:W2:Y:S04]  /*17cd0*/  LDL.LU R25, [R1+0x328] ;  /* 0x0003280001197983 */ /* 0x002ea80000300800 */
[----:B------:R1:W-:Y:S04]  /*17ce0*/  STS.U8 [R15+UR4+0x1880], R28 ;  /* 0x0018801c0f007988 */ /* 0x0003e80008000004 */
[----:B------:R-:W2:Y:S04]  /*17cf0*/  LDL.LU R26, [R1+0x324] ;  /* 0x00032400011a7983 */ /* 0x000ea80000300800 */
[----:B0-----:R-:W2:Y:S01]  /*17d00*/  LDL.LU R27, [R1+0x8] ;  /* 0x00000800011b7983 */ /* 0x001ea20000300800 */
[----:B-1----:R-:W-:-:S03]  /*17d10*/  LOP3.LUT R28, R29, 0x10, RZ, 0x3c, !PT ;  /* 0x000000101d1c7812 */ /* 0x002fc600078e3cff */
[----:B------:R-:W2:Y:S04]  /*17d20*/  LDL.LU R29, [R1+0x4] ;  /* 0x00000400011d7983 */ /* 0x000ea80000300800 */
[----:B------:R-:W-:Y:S04]  /*17d30*/  STS.U8 [R15+UR4+0x18c0], R18 ;  /* 0x0018c0120f007988 */ /* 0x000fe80008000004 */
[----:B----4-:R-:W-:Y:S04]  /*17d40*/  STS.U8 [R15+UR4+0x1cc0], R17 ;  /* 0x001cc0110f007988 */ /* 0x010fe80008000004 */
[----:B------:R0:W-:Y:S04]  /*17d50*/  STS.U8 [R15+UR4+0x1c80], R16 ;  /* 0x001c80100f007988 */ /* 0x0001e80008000004 */
[----:B0-----:R-:W4:Y:S04]  /*17d60*/  LDL.LU R15, [R1+0x580] ;  /* 0x00058000010f7983 */ /* 0x001f280000300800 */
[----:B------:R-:W4:Y:S04]  /*17d70*/  LDL.LU R20, [R1+0x57c] ;  /* 0x00057c0001147983 */ /* 0x000f280000300800 */
[----:B------:R-:W4:Y:S04]  /*17d80*/  LDL.LU R19, [R1+0x540] ;  /* 0x0005400001137983 */ /* 0x000f280000300800 */
[----:B------:R-:W4:Y:S04]  /*17d90*/  LDL.LU R18, [R1+0x53c] ;  /* 0x00053c0001127983 */ /* 0x000f280000300800 */
[----:B------:R0:W-:Y:S04]  /*17da0*/  STS.U8 [R28+UR4+0x100], R13 ;  /* 0x0001000d1c007988 */ /* 0x0001e80008000004 */
[----:B------:R-:W4:Y:S04]  /*17db0*/  LDL.LU R17, [R1+0x500] ;  /* 0x0005000001117983 */ /* 0x000f280000300800 */
[----:B------:R-:W4:Y:S04]  /*17dc0*/  LDL.LU R16, [R1+0x4fc] ;  /* 0x0004fc0001107983 */ /* 0x000f280000300800 */
[----:B0-----:R-:W4:Y:S04]  /*17dd0*/  LDL.LU R13, [R1+0x4c0] ;  /* 0x0004c000010d7983 */ /* 0x001f280000300800 */
[----:B---3--:R0:W-:Y:S04]  /*17de0*/  STS.U8 [R28+UR4+0x140], R22 ;  /* 0x000140161c007988 */ /* 0x0081e80008000004 */
[----:B------:R1:W-:Y:S04]  /*17df0*/  STS.U8 [R28+UR4+0x540], R14 ;  /* 0x0005400e1c007988 */ /* 0x0003e80008000004 */
[----:B------:R3:W-:Y:S04]  /*17e00*/  STS.U8 [R28+UR4+0x500], R3 ;  /* 0x000500031c007988 */ /* 0x0007e80008000004 */
[----:B0-----:R-:W4:Y:S04]  /*17e10*/  LDL.LU R22, [R1+0x22d4] ;  /* 0x0022d40001167983 */ /* 0x001f280000300800 */
[----:B------:R0:W-:Y:S04]  /*17e20*/  STS.U8 [R28+UR4+0x900], R4 ;  /* 0x000900041c007988 */ /* 0x0001e80008000004 */
[----:B-1----:R-:W4:Y:S04]  /*17e30*/  LDL.LU R14, [R1+0x4bc] ;  /* 0x0004bc00010e7983 */ /* 0x002f280000300800 */
[----:B------:R1:W-:Y:S04]  /*17e40*/  STS.U8 [R28+UR4+0x940], R5 ;  /* 0x000940051c007988 */ /* 0x0003e80008000004 */
[----:B---3--:R-:W3:Y:S04]  /*17e50*/  LDL.LU R3, [R1+0x480] ;  /* 0x0004800001037983 */ /* 0x008ee80000300800 */
[----:B------:R1:W-:Y:S04]  /*17e60*/  STS.U8 [R28+UR4+0xd40], R6 ;  /* 0x000d40061c007988 */ /* 0x0003e80008000004 */
[----:B0-----:R-:W3:Y:S04]  /*17e70*/  LDL.LU R4, [R1+0x47c] ;  /* 0x00047c0001047983 */ /* 0x001ee80000300800 */
[----:B------:R0:W-:Y:S04]  /*17e80*/  STS.U8 [R28+UR4+0xd00], R7 ;  /* 0x000d00071c007988 */ /* 0x0001e80008000004 */
[----:B-1----:R-:W3:Y:S04]  /*17e90*/  LDL.LU R5, [R1+0x320] ;  /* 0x0003200001057983 */ /* 0x002ee80000300800 */
[----:B------:R-:W3:Y:S04]  /*17ea0*/  LDL.LU R6, [R1+0xdc] ;  /* 0x0000dc0001067983 */ /* 0x000ee80000300800 */
[----:B--2---:R-:W-:Y:S04]  /*17eb0*/  STS.U8 [R28+UR4+0x1100], R2 ;  /* 0x001100021c007988 */ /* 0x004fe80008000004 */
[----:B0-----:R-:W2:Y:S04]  /*17ec0*/  LDL.LU R7, [R1] ;  /* 0x0000000001077983 */ /* 0x001ea80000300800 */
[----:B------:R0:W-:Y:S04]  /*17ed0*/  STS.U8 [R28+UR4+0x1140], R23 ;  /* 0x001140171c007988 */ /* 0x0001e80008000004 */
[----:B------:R1:W-:Y:S04]  /*17ee0*/  STS.U8 [R28+UR4+0x1540], R25 ;  /* 0x001540191c007988 */ /* 0x0003e80008000004 */
[----:B------:R1:W-:Y:S04]  /*17ef0*/  STS.U8 [R28+UR4+0x1500], R26 ;  /* 0x0015001a1c007988 */ /* 0x0003e80008000004 */
[----:B0-----:R-:W2:Y:S04]  /*17f00*/  LDL.LU R23, [R1+0x22d0] ;  /* 0x0022d00001177983 */ /* 0x001ea80000300800 */
[----:B-1----:R-:W2:Y:S04]  /*17f10*/  LDL.LU R25, [R1+0x22cc] ;  /* 0x0022cc0001197983 */ /* 0x002ea80000300800 */
[----:B------:R-:W2:Y:S04]  /*17f20*/  LDL.LU R26, [R1+0x22c8] ;  /* 0x0022c800011a7983 */ /* 0x000ea80000300800 */
[----:B------:R0:W-:Y:S04]  /*17f30*/  STS.U8 [R28+UR4+0x1900], R27 ;  /* 0x0019001b1c007988 */ /* 0x0001e80008000004 */
[----:B------:R1:W-:Y:S04]  /*17f40*/  STS.U8 [R28+UR4+0x1940], R29 ;  /* 0x0019401d1c007988 */ /* 0x0003e80008000004 */
[----:B0-----:R-:W2:Y:S04]  /*17f50*/  LDL.LU R27, [R1+0x22c4] ;  /* 0x0022c400011b7983 */ /* 0x001ea80000300800 */
[----:B-1----:R-:W4:Y:S01]  /*17f60*/  LDL.LU R29, [R1+0x22c0] ;  /* 0x0022c000011d7983 */ /* 0x002f220000300800 */
[----:B------:R-:W0:Y:S03]  /*17f70*/  S2R R2, SR_TID.X ;  /* 0x0000000000027919 */ /* 0x000e260000002100 */
[----:B----4-:R1:W-:Y:S04]  /*17f80*/  STS.U8 [R28+UR4+0x1d40], R29 ;  /* 0x001d401d1c007988 */ /* 0x0103e80008000004 */
[----:B-1----:R-:W4:Y:S04]  /*17f90*/  LDL.LU R28, [R1+0x22bc] ;  /* 0x0022bc00011c7983 */ /* 0x002f280000300800 */
[----:B------:R1:W-:Y:S02]  /*17fa0*/  STL [R1+0x228c], R29 ;  /* 0x00228c1d01007387 */ /* 0x0003e40000100800 */
[----:B-1----:R-:W1:Y:S01]  /*17fb0*/  S2R R29, SR_TID.X ;  /* 0x00000000001d7919 */ /* 0x002e620000002100 */
[----:B0-----:R-:W-:-:S04]  /*17fc0*/  LOP3.LUT R2, R2, 0x3f, RZ, 0xc0, !PT ;  /* 0x0000003f02027812 */ /* 0x001fc800078ec0ff */
[----:B------:R-:W-:Y:S02]  /*17fd0*/  LOP3.LUT R2, R2, 0x18, RZ, 0x3c, !PT ;  /* 0x0000001802027812 */ /* 0x000fe400078e3cff */
[----:B-1----:R-:W-:-:S04]  /*17fe0*/  LOP3.LUT R29, R29, 0x3f, RZ, 0xc0, !PT ;  /* 0x0000003f1d1d7812 */ /* 0x002fc800078ec0ff */
[----:B------:R-:W-:-:S05]  /*17ff0*/  LOP3.LUT R29, R29, 0x10, RZ, 0x3c, !PT ;  /* 0x000000101d1d7812 */ /* 0x000fca00078e3cff */
[----:B----4-:R-:W-:Y:S04]  /*18000*/  STS.U8 [R29+UR4+0x1d00], R28 ;  /* 0x001d001c1d007988 */ /* 0x010fe80008000004 */
[----:B------:R0:W-:Y:S04]  /*18010*/  STS.U8 [R2+UR4+0x180], R15 ;  /* 0x0001800f02007988 */ /* 0x0001e80008000004 */
[----:B------:R1:W-:Y:S04]  /*18020*/  STS.U8 [R2+UR4+0x1c0], R20 ;  /* 0x0001c01402007988 */ /* 0x0003e80008000004 */
[----:B------:R-:W-:Y:S04]  /*18030*/  STL [R1+0x22a8], R28 ;  /* 0x0022a81c01007387 */ /* 0x000fe80000100800 */
[----:B------:R4:W-:Y:S04]  /*18040*/  STS.U8 [R2+UR4+0x5c0], R19 ;  /* 0x0005c01302007988 */ /* 0x0009e80008000004 */
[----:B------:R3:W-:Y:S04]  /*18050*/  STS.U8 [R2+UR4+0x580], R18 ;  /* 0x0005801202007988 */ /* 0x0007e80008000004 */
[----:B0-----:R-:W2:Y:S04]  /*18060*/  LDL.LU R15, [R1+0x538] ;  /* 0x00053800010f7983 */ /* 0x001ea80000300800 */
[----:B------:R0:W-:Y:S04]  /*18070*/  STS.U8 [R2+UR4+0x980], R17 ;  /* 0x0009801102007988 */ /* 0x0001e80008000004 */
[----:B-1----:R-:W2:Y:S04]  /*18080*/  LDL.LU R20, [R1+0x534] ;  /* 0x0005340001147983 */ /* 0x002ea80000300800 */
[----:B------:R1:W-:Y:S04]  /*18090*/  STS.U8 [R2+UR4+0x9c0], R16 ;  /* 0x0009c01002007988 */ /* 0x0003e80008000004 */
[----:B----4-:R-:W4:Y:S04]  /*180a0*/  LDL.LU R19, [R1+0x4f8] ;  /* 0x0004f80001137983 */ /* 0x010f280000300800 */
[----:B------:R1:W-:Y:S04]  /*180b0*/  STS.U8 [R2+UR4+0xdc0], R13 ;  /* 0x000dc00d02007988 */ /* 0x0003e80008000004 */
[----:B---3--:R-:W3:Y:S04]  /*180c0*/  LDL.LU R18, [R1+0x4f4] ;  /* 0x0004f40001127983 */ /* 0x008ee80000300800 */
[----:B0-----:R-:W3:Y:S04]  /*180d0*/  LDL.LU R17, [R1+0x4b8] ;  /* 0x0004b80001117983 */ /* 0x001ee80000300800 */
[----:B------:R0:W-:Y:S04]  /*180e0*/  STS.U8 [R2+UR4+0xd80], R14 ;  /* 0x000d800e02007988 */ /* 0x0001e80008000004 */
[----:B-1----:R-:W3:Y:S04]  /*180f0*/  LDL.LU R16, [R1+0x4b4] ;  /* 0x0004b40001107983 */ /* 0x002ee80000300800 */
[----:B------:R-:W-:Y:S04]  /*18100*/  STS.U8 [R2+UR4+0x1180], R3 ;  /* 0x0011800302007988 */ /* 0x000fe80008000004 */
[----:B------:R-:W3:Y:S04]  /*18110*/  LDL.LU R13, [R1+0x478] ;  /* 0x00047800010d7983 */ /* 0x000ee80000300800 */
[----:B------:R-:W-:Y:S04]  /*18120*/  STS.U8 [R2+UR4+0x11c0], R4 ;  /* 0x0011c00402007988 */ /* 0x000fe80008000004 */
[----:B------:R-:W-:Y:S04]  /*18130*/  STS.U8 [R2+UR4+0x15c0], R5 ;  /* 0x0015c00502007988 */ /* 0x000fe80008000004 */
[----:B------:R-:W3:Y:S04]  /*18140*/  LDL.LU R28, [R1+0x474] ;  /* 0x00047400011c7983 */ /* 0x000ee80000300800 */
[----:B------:R-:W-:Y:S04]  /*18150*/  STS.U8 [R2+UR4+0x1580], R6 ;  /* 0x0015800602007988 */ /* 0x000fe80008000004 */
[----:B------:R-:W3:Y:S04]  /*18160*/  LDL.LU R29, [R1+0xd8] ;  /* 0x0000d800011d7983 */ /* 0x000ee80000300800 */
[----:B--2---:R-:W-:Y:S04]  /*18170*/  STS.U8 [R2+UR4+0x1980], R7 ;  /* 0x0019800702007988 */ /* 0x004fe80008000004 */
[----:B0-----:R-:W2:Y:S04]  /*18180*/  LDL.LU R14, [R1+0xd4] ;  /* 0x0000d400010e7983 */ /* 0x001ea80000300800 */
[----:B------:R-:W-:Y:S04]  /*18190*/  STS.U8 [R2+UR4+0x19c0], R27 ;  /* 0x0019c01b02007988 */ /* 0x000fe80008000004 */
[----:B------:R0:W-:Y:S04]  /*181a0*/  STL [R1+0x22ac], R27 ;  /* 0x0022ac1b01007387 */ /* 0x0001e80000100800 */
[----:B------:R-:W-:Y:S04]  /*181b0*/  STS.U8 [R2+UR4+0x1dc0], R26 ;  /* 0x001dc01a02007988 */ /* 0x000fe80008000004 */
[----:B0-----:R-:W4:Y:S04]  /*181c0*/  LDL.LU R27, [R1+0x574] ;  /* 0x00057400011b7983 */ /* 0x001f280000300800 */
[----:B------:R0:W-:Y:S04]  /*181d0*/  STL [R1+0x22b0], R26 ;  /* 0x0022b01a01007387 */ /* 0x0001e80000100800 */
[----:B0-----:R-:W3:Y:S01]  /*181e0*/  LDL.LU R26, [R1+0x578] ;  /* 0x00057800011a7983 */ /* 0x001ee20000300800 */
[----:B------:R-:W-:-:S03]  /*181f0*/  LOP3.LUT R3, R24, 0x3f, RZ, 0xc0, !PT ;  /* 0x0000003f18037812 */ /* 0x000fc600078ec0ff */
[----:B------:R-:W2:Y:S04]  /*18200*/  LDL.LU R4, [R1+0x570] ;  /* 0x0005700001047983 */ /* 0x000ea80000300800 */
[----:B------:R-:W2:Y:S04]  /*18210*/  LDL.LU R5, [R1+0x56c] ;  /* 0x00056c0001057983 */ /* 0x000ea80000300800 */
[----:B------:R-:W2:Y:S04]  /*18220*/  LDL.LU R6, [R1+0x530] ;  /* 0x0005300001067983 */ /* 0x000ea80000300800 */
[----:B------:R-:W2:Y:S04]  /*18230*/  LDL.LU R7, [R1+0x52c] ;  /* 0x00052c0001077983 */ /* 0x000ea80000300800 */
[----:B------:R-:W2:Y:S04]  /*18240*/  LDL.LU R24, [R1+0x4f0] ;  /* 0x0004f00001187983 */ /* 0x000ea80000300800 */
[----:B------:R0:W-:Y:S02]  /*18250*/  STS.U8 [R2+UR4+0x1d80], R25 ;  /* 0x001d801902007988 */ /* 0x0001e40008000004 */
[----:B0-----:R-:W-:-:S02]  /*18260*/  LOP3.LUT R2, R3, 0x20, RZ, 0x3c, !PT ;  /* 0x0000002003027812 */ /* 0x001fc400078e3cff */
[----:B------:R-:W-:Y:S04]  /*18270*/  STL [R1+0x22b4], R25 ;  /* 0x0022b41901007387 */ /* 0x000fe80000100800 */
[----:B---3--:R-:W-:Y:S04]  /*18280*/  STS.U8 [R2+UR4+0x200], R26 ;  /* 0x0002001a02007988 */ /* 0x008fe80008000004 */
[----:B----4-:R-:W-:Y:S04]  /*18290*/  STS.U8 [R2+UR4+0x240], R27 ;  /* 0x0002401b02007988 */ /* 0x010fe80008000004 */
[----:B------:R0:W-:Y:S04]  /*182a0*/  STS.U8 [R2+UR4+0x640], R15 ;  /* 0x0006400f02007988 */ /* 0x0001e80008000004 */
[----:B------:R1:W-:Y:S04]  /*182b0*/  STS.U8 [R2+UR4+0x600], R20 ;  /* 0x0006001402007988 */ /* 0x0003e80008000004 */
[----:B------:R3:W-:Y:S04]  /*182c0*/  STS.U8 [R2+UR4+0xa00], R19 ;  /* 0x000a001302007988 */ /* 0x0007e80008000004 */
[----:B0-----:R-:W4:Y:S04]  /*182d0*/  LDL.LU R15, [R1+0x4ec] ;  /* 0x0004ec00010f7983 */ /* 0x001f280000300800 */
[----:B-1----:R-:W4:Y:S04]  /*182e0*/  LDL.LU R20, [R1+0x4b0] ;  /* 0x0004b00001147983 */ /* 0x002f280000300800 */
[----:B------:R0:W-:Y:S04]  /*182f0*/  STS.U8 [R2+UR4+0xa40], R18 ;  /* 0x000a401202007988 */ /* 0x0001e80008000004 */
[----:B---3--:R-:W3:Y:S04]  /*18300*/  LDL.LU R19, [R1+0x4ac] ;  /* 0x0004ac0001137983 */ /* 0x008ee80000300800 */
[----:B------:R1:W-:Y:S04]  /*18310*/  STS.U8 [R2+UR4+0xe40], R17 ;  /* 0x000e401102007988 */ /* 0x0003e80008000004 */
[----:B0-----:R-:W3:Y:S04]  /*18320*/  LDL.LU R18, [R1+0x470] ;  /* 0x0004700001127983 */ /* 0x001ee80000300800 */
[----:B------:R0:W-:Y:S04]  /*18330*/  STS.U8 [R2+UR4+0xe00], R16 ;  /* 0x000e001002007988 */ /* 0x0001e80008000004 */
[----:B-1----:R-:W3:Y:S04]  /*18340*/  LDL.LU R17, [R1+0x46c] ;  /* 0x00046c0001117983 */ /* 0x002ee80000300800 */
[----:B------:R1:W-:Y:S04]  /*18350*/  STS.U8 [R2+UR4+0x1200], R13 ;  /* 0x0012000d02007988 */ /* 0x0003e80008000004 */
[----:B0-----:R-:W3:Y:S04]  /*18360*/  LDL.LU R16, [R1+0xd0] ;  /* 0x0000d00001107983 */ /* 0x001ee80000300800 */
[----:B------:R-:W-:Y:S04]  /*18370*/  STS.U8 [R2+UR4+0x1240], R28 ;  /* 0x0012401c02007988 */ /* 0x000fe80008000004 */
[----:B-1----:R-:W3:Y:S04]  /*18380*/  LDL.LU R13, [R1+0xc] ;  /* 0x00000c00010d7983 */ /* 0x002ee80000300800 */
[----:B------:R-:W-:Y:S04]  /*18390*/  STS.U8 [R2+UR4+0x1640], R29 ;  /* 0x0016401d02007988 */ /* 0x000fe80008000004 */
[----:B--2---:R-:W-:Y:S04]  /*183a0*/  STS.U8 [R2+UR4+0x1600], R14 ;  /* 0x0016000e02007988 */ /* 0x004fe80008000004 */
[----:B------:R-:W-:Y:S04]  /*183b0*/  STS.U8 [R2+UR4+0x1a00], R23 ;  /* 0x001a001702007988 */ /* 0x000fe80008000004 */
[----:B------:R0:W-:Y:S04]  /*183c0*/  STL [R1+0x22b8], R23 ;  /* 0x0022b81701007387 */ /* 0x0001e80000100800 */
[----:B------:R-:W2:Y:S04]  /*183d0*/  LDL.LU R25, [R1+0x568] ;  /* 0x0005680001197983 */ /* 0x000ea80000300800 */
[----:B------:R-:W-:Y:S01]  /*183e0*/  STS.U8 [R2+UR4+0x1a40], R22 ;  /* 0x001a401602007988 */ /* 0x000fe20008000004 */
[----:B0-----:R-:W-:-:S03]  /*183f0*/  LOP3.LUT R23, R3, 0x28, RZ, 0x3c, !PT ;  /* 0x0000002803177812 */ /* 0x001fc600078e3cff */
[----:B------:R-:W2:Y:S04]  /*18400*/  LDL.LU R26, [R1+0x564] ;  /* 0x00056400011a7983 */ /* 0x000ea80000300800 */
[----:B------:R-:W-:Y:S04]  /*18410*/  STS.U8 [R2+UR4+0x1e40], R21 ;  /* 0x001e401502007988 */ /* 0x000fe80008000004 */
[----:B------:R-:W2:Y:S04]  /*18420*/  LDL.LU R27, [R1+0x528] ;  /* 0x00052800011b7983 */ /* 0x000ea80000300800 */
[----:B------:R-:W-:Y:S04]  /*18430*/  STS.U8 [R2+UR4+0x1e00], R12 ;  /* 0x001e000c02007988 */ /* 0x000fe80008000004 */
[----:B------:R-:W2:Y:S04]  /*18440*/  LDL.LU R28, [R1+0x524] ;  /* 0x00052400011c7983 */ /* 0x000ea80000300800 */
[----:B------:R0:W-:Y:S04]  /*18450*/  STS.U8 [R23+UR4+0x280], R4 ;  /* 0x0002800417007988 */ /* 0x0001e80008000004 */
[----:B------:R-:W2:Y:S04]  /*18460*/  LDL.LU R3, [R1+0x4e8] ;  /* 0x0004e80001037983 */ /* 0x000ea80000300800 */
[----:B------:R1:W-:Y:S04]  /*18470*/  STS.U8 [R23+UR4+0x2c0], R5 ;  /* 0x0002c00517007988 */ /* 0x0003e80008000004 */
[----:B0-----:R-:W2:Y:S04]  /*18480*/  LDL.LU R4, [R1+0x4e4] ;  /* 0x0004e40001047983 */ /* 0x001ea80000300800 */
[----:B------:R0:W-:Y:S04]  /*18490*/  STS.U8 [R23+UR4+0x6c0], R6 ;  /* 0x0006c00617007988 */ /* 0x0001e80008000004 */
[----:B-1----:R-:W2:Y:S04]  /*184a0*/  LDL.LU R5, [R1+0x4a8] ;  /* 0x0004a80001057983 */ /* 0x002ea80000300800 */
[----:B------:R1:W-:Y:S04]  /*184b0*/  STS.U8 [R23+UR4+0x680], R7 ;  /* 0x0006800717007988 */ /* 0x0003e80008000004 */
[----:B0-----:R-:W2:Y:S04]  /*184c0*/  LDL.LU R6, [R1+0x4a4] ;  /* 0x0004a40001067983 */ /* 0x001ea80000300800 */
[----:B------:R0:W-:Y:S04]  /*184d0*/  STS.U8 [R23+UR4+0xa80], R24 ;  /* 0x000a801817007988 */ /* 0x0001e80008000004 */
[----:B-1----:R-:W2:Y:S04]  /*184e0*/  LDL.LU R7, [R1+0x468] ;  /* 0x0004680001077983 */ /* 0x002ea80000300800 */
[----:B0-----:R-:W2:Y:S04]  /*184f0*/  LDL.LU R24, [R1+0x464] ;  /* 0x0004640001187983 */ /* 0x001ea80000300800 */
[----:B------:R-:W2:Y:S01]  /*18500*/  LDL.LU R14, [R1+0x560] ;  /* 0x00056000010e7983 */ /* 0x000ea20000300800 */
[----:B------:R-:W-:-:S03]  /*18510*/  LOP3.LUT R29, R0, 0x30, RZ, 0x3c, !PT ;  /* 0x00000030001d7812 */ /* 0x000fc600078e3cff */
[----:B------:R-:W2:Y:S04]  /*18520*/  LDL.LU R2, [R1+0x520] ;  /* 0x0005200001027983 */ /* 0x000ea80000300800 */
[----:B----4-:R0:W-:Y:S04]  /*18530*/  STS.U8 [R23+UR4+0xac0], R15 ;  /* 0x000ac00f17007988 */ /* 0x0101e80008000004 */
[----:B------:R1:W-:Y:S04]  /*18540*/  STS.U8 [R23+UR4+0xec0], R20 ;  /* 0x000ec01417007988 */ /* 0x0003e80008000004 */
[----:B0-----:R-:W4:Y:S04]  /*18550*/  LDL.LU R15, [R1+0x51c] ;  /* 0x00051c00010f7983 */ /* 0x001f280000300800 */
[----:B---3--:R0:W-:Y:S04]  /*18560*/  STS.U8 [R23+UR4+0xe80], R19 ;  /* 0x000e801317007988 */ /* 0x0081e80008000004 */
[----:B-1----:R-:W3:Y:S04]  /*18570*/  LDL.LU R20, [R1+0x4e0] ;  /* 0x0004e00001147983 */ /* 0x002ee80000300800 */
[----:B------:R1:W-:Y:S04]  /*18580*/  STS.U8 [R23+UR4+0x1280], R18 ;  /* 0x0012801217007988 */ /* 0x0003e80008000004 */
[----:B0-----:R-:W3:Y:S04]  /*18590*/  LDL.LU R19, [R1+0x4dc] ;  /* 0x0004dc0001137983 */ /* 0x001ee80000300800 */
[----:B------:R0:W-:Y:S04]  /*185a0*/  STS.U8 [R23+UR4+0x12c0], R17 ;  /* 0x0012c01117007988 */ /* 0x0001e80008000004 */
[----:B-1----:R-:W3:Y:S04]  /*185b0*/  LDL.LU R18, [R1+0x4a0] ;  /* 0x0004a00001127983 */ /* 0x002ee80000300800 */
[----:B------:R1:W-:Y:S04]  /*185c0*/  STS.U8 [R23+UR4+0x16c0], R16 ;  /* 0x0016c01017007988 */ /* 0x0003e80008000004 */
[----:B0-----:R-:W3:Y:S04]  /*185d0*/  LDL.LU R17, [R1+0x49c] ;  /* 0x00049c0001117983 */ /* 0x001ee80000300800 */
[----:B------:R0:W-:Y:S04]  /*185e0*/  STS.U8 [R23+UR4+0x1680], R13 ;  /* 0x0016800d17007988 */ /* 0x0001e80008000004 */
[----:B------:R-:W-:Y:S04]  /*185f0*/  STS.U8 [R23+UR4+0x1a80], R11 ;  /* 0x001a800b17007988 */ /* 0x000fe80008000004 */
[----:B------:R-:W-:Y:S04]  /*18600*/  STS.U8 [R23+UR4+0x1ac0], R10 ;  /* 0x001ac00a17007988 */ /* 0x000fe80008000004 */
[----:B-1----:R-:W3:Y:S04]  /*18610*/  LDL.LU R16, [R1+0x460] ;  /* 0x0004600001107983 */ /* 0x002ee80000300800 */
[----:B------:R-:W-:Y:S04]  /*18620*/  STS.U8 [R23+UR4+0x1ec0], R9 ;  /* 0x001ec00917007988 */ /* 0x000fe80008000004 */
[----:B0-----:R-:W3:Y:S04]  /*18630*/  LDL.LU R13, [R1+0x45c] ;  /* 0x00045c00010d7983 */ /* 0x001ee80000300800 */
[----:B------:R0:W-:Y:S04]  /*18640*/  STS.U8 [R23+UR4+0x1e80], R8 ;  /* 0x001e800817007988 */ /* 0x0001e80008000004 */
[----:B--2---:R1:W-:Y:S04]  /*18650*/  STS.U8 [R29+UR4+0x300], R25 ;  /* 0x000300191d007988 */ /* 0x0043e80008000004 */
[----:B------:R2:W-:Y:S04]  /*18660*/  STS.U8 [R29+UR4+0x340], R26 ;  /* 0x0003401a1d007988 */ /* 0x0005e80008000004 */
[----:B0-----:R-:W3:Y:S04]  /*18670*/  LDL.LU R23, [R1+0x22b8] ;  /* 0x0022b80001177983 */ /* 0x001ee80000300800 */
[----:B-1----:R-:W3:Y:S04]  /*18680*/  LDL.LU R25, [R1+0x22b4] ;  /* 0x0022b40001197983 */ /* 0x002ee80000300800 */
[----:B--2---:R-:W2:Y:S04]  /*18690*/  LDL.LU R26, [R1+0x22b0] ;  /* 0x0022b000011a7983 */ /* 0x004ea80000300800 */
[----:B------:R0:W-:Y:S04]  /*186a0*/  STS.U8 [R29+UR4+0x740], R27 ;  /* 0x0007401b1d007988 */ /* 0x0001e80008000004 */
[----:B------:R1:W-:Y:S04]  /*186b0*/  STS.U8 [R29+UR4+0x700], R28 ;  /* 0x0007001c1d007988 */ /* 0x0003e80008000004 */
[----:B------:R1:W-:Y:S04]  /*186c0*/  STS.U8 [R29+UR4+0xb00], R3 ;  /* 0x000b00031d007988 */ /* 0x0003e80008000004 */
[----:B0-----:R-:W2:Y:S04]  /*186d0*/  LDL.LU R27, [R1+0x22ac] ;  /* 0x0022ac00011b7983 */ /* 0x001ea80000300800 */
[----:B-1----:R-:W2:Y:S04]  /*186e0*/  LDL.LU R28, [R1+0x22a8] ;  /* 0x0022a800011c7983 */ /* 0x002ea80000300800 */
[----:B------:R-:W4:Y:S04]  /*186f0*/  LDL.LU R3, [R1+0x22a4] ;  /* 0x0022a40001037983 */ /* 0x000f280000300800 */
[----:B------:R0:W-:Y:S04]  /*18700*/  STS.U8 [R29+UR4+0xb40], R4 ;  /* 0x000b40041d007988 */ /* 0x0001e80008000004 */
[----:B------:R1:W-:Y:S04]  /*18710*/  STS.U8 [R29+UR4+0xf40], R5 ;  /* 0x000f40051d007988 */ /* 0x0003e80008000004 */
[----:B------:R1:W-:Y:S04]  /*18720*/  STS.U8 [R29+UR4+0xf00], R6 ;  /* 0x000f00061d007988 */ /* 0x0003e80008000004 */
[----:B0-----:R-:W3:Y:S04]  /*18730*/  LDL.LU R4, [R1+0x22a0] ;  /* 0x0022a00001047983 */ /* 0x001ee80000300800 */
[----:B-1----:R-:W2:Y:S04]  /*18740*/  LDL.LU R5, [R1+0x229c] ;  /* 0x00229c0001057983 */ /* 0x002ea80000300800 */
[----:B------:R-:W4:Y:S04]  /*18750*/  LDL.LU R6, [R1+0x2298] ;  /* 0x0022980001067983 */ /* 0x000f280000300800 */
[----:B------:R0:W-:Y:S04]  /*18760*/  STS.U8 [R29+UR4+0x1300], R7 ;  /* 0x001300071d007988 */ /* 0x0001e80008000004 */
[----:B------:R1:W-:Y:S04]  /*18770*/  STS.U8 [R29+UR4+0x1340], R24 ;  /* 0x001340181d007988 */ /* 0x0003e80008000004 */
[----:B0-----:R-:W3:Y:S04]  /*18780*/  LDL.LU R7, [R1+0x2294] ;  /* 0x0022940001077983 */ /* 0x001ee80000300800 */
[----:B-1----:R-:W2:Y:S04]  /*18790*/  LDL.LU R24, [R1+0x2290] ;  /* 0x0022900001187983 */ /* 0x002ea80000300800 */
[----:B--2---:R-:W-:Y:S04]  /*187a0*/  STS.U8 [R29+UR4+0x1740], R24 ;  /* 0x001740181d007988 */ /* 0x004fe80008000004 */
[----:B---3--:R-:W-:Y:S04]  /*187b0*/  STS.U8 [R29+UR4+0x1700], R7 ;  /* 0x001700071d007988 */ /* 0x008fe80008000004 */
[----:B----4-:R-:W-:Y:S04]  /*187c0*/  STS.U8 [R29+UR4+0x1b00], R6 ;  /* 0x001b00061d007988 */ /* 0x010fe80008000004 */
[----:B------:R-:W-:Y:S04]  /*187d0*/  STS.U8 [R29+UR4+0x1b40], R5 ;  /* 0x001b40051d007988 */ /* 0x000fe80008000004 */
[----:B------:R-:W-:Y:S04]  /*187e0*/  STS.U8 [R29+UR4+0x1f40], R4 ;  /* 0x001f40041d007988 */ /* 0x000fe80008000004 */
[----:B------:R0:W-:Y:S04]  /*187f0*/  STS.U8 [R29+UR4+0x1f00], R3 ;  /* 0x001f00031d007988 */ /* 0x0001e80008000004 */
[----:B0-----:R-:W2:Y:S04]  /*18800*/  LDL.LU R29, [R1+0x228c] ;  /* 0x00228c00011d7983 */ /* 0x001ea80000300800 */
[----:B------:R-:W3:Y:S01]  /*18810*/  LDL.LU R3, [R1+0x55c] ;  /* 0x00055c0001037983 */ /* 0x000ee20000300800 */
[----:B------:R-:W-:-:S05]  /*18820*/  LOP3.LUT R0, R0, 0x38, RZ, 0x3c, !PT ;  /* 0x0000003800007812 */ /* 0x000fca00078e3cff */
[----:B------:R0:W-:Y:S04]  /*18830*/  STS.U8 [R0+UR4+0x380], R14 ;  /* 0x0003800e00007988 */ /* 0x0001e80008000004 */
[----:B0-----:R-:W4:Y:S04]  /*18840*/  LDL.LU R14, [R1+0x2288] ;  /* 0x00228800010e7983 */ /* 0x001f280000300800 */
[----:B---3--:R0:W-:Y:S04]  /*18850*/  STS.U8 [R0+UR4+0x3c0], R3 ;  /* 0x0003c00300007988 */ /* 0x0081e80008000004 */
[----:B------:R1:W-:Y:S04]  /*18860*/  STS.U8 [R0+UR4+0x7c0], R2 ;  /* 0x0007c00200007988 */ /* 0x0003e80008000004 */
[----:B------:R3:W-:Y:S04]  /*18870*/  STS.U8 [R0+UR4+0x780], R15 ;  /* 0x0007800f00007988 */ /* 0x0007e80008000004 */
[----:B0-----:R-:W2:Y:S04]  /*18880*/  LDL R3, [R1+0x10a4] ;  /* 0x0010a40001037983 */ /* 0x001ea80000100800 */
[----:B-1----:R-:W2:Y:S04]  /*18890*/  LDL R2, [R1+0x10ac] ;  /* 0x0010ac0001027983 */ /* 0x002ea80000100800 */
[----:B---3--:R-:W3:Y:S04]  /*188a0*/  LDL.LU R15, [R1+0x2284] ;  /* 0x00228400010f7983 */ /* 0x008ee80000300800 */
[----:B------:R0:W-:Y:S04]  /*188b0*/  STS.U8 [R0+UR4+0xb80], R20 ;  /* 0x000b801400007988 */ /* 0x0001e80008000004 */
[----:B------:R1:W-:Y:S04]  /*188c0*/  STS.U8 [R0+UR4+0xbc0], R19 ;  /* 0x000bc01300007988 */ /* 0x0003e80008000004 */
[----:B------:R4:W-:Y:S04]  /*188d0*/  STS.U8 [R0+UR4+0xfc0], R18 ;  /* 0x000fc01200007988 */ /* 0x0009e80008000004 */
[----:B0-----:R-:W2:Y:S04]  /*188e0*/  LDL.LU R20, [R1+0x2280] ;  /* 0x0022800001147983 */ /* 0x001ea80000300800 */
[----:B-1----:R-:W3:Y:S04]  /*188f0*/  LDL.LU R19, [R1+0x227c] ;  /* 0x00227c0001137983 */ /* 0x002ee80000300800 */
[----:B----4-:R-:W4:Y:S04]  /*18900*/  LDL.LU R18, [R1+0x2278] ;  /* 0x0022780001127983 */ /* 0x010f280000300800 */
[----:B------:R0:W-:Y:S04]  /*18910*/  STS.U8 [R0+UR4+0xf80], R17 ;  /* 0x000f801100007988 */ /* 0x0001e80008000004 */
[----:B------:R1:W-:Y:S04]  /*18920*/  STS.U8 [R0+UR4+0x1380], R16 ;  /* 0x0013801000007988 */ /* 0x0003e80008000004 */
[----:B------:R1:W-:Y:S04]  /*18930*/  STS.U8 [R0+UR4+0x13c0], R13 ;  /* 0x0013c00d00007988 */ /* 0x0003e80008000004 */
[----:B0-----:R-:W2:Y:S04]  /*18940*/  LDL.LU R17, [R1+0x2274] ;  /* 0x0022740001117983 */ /* 0x001ea80000300800 */
[----:B-1----:R-:W3:Y:S04]  /*18950*/  LDL.LU R16, [R1+0x2270] ;  /* 0x0022700001107983 */ /* 0x002ee80000300800 */
[----:B------:R-:W4:Y:S01]  /*18960*/  LDL.LU R13, [R1+0x226c] ;  /* 0x00226c00010d7983 */ /* 0x000f220000300800 */
[----:B------:R-:W-:-:S03]  /*18970*/  PRMT R14, RZ, 0x7610, R14 ;  /* 0x00007610ff0e7816 */ /* 0x000fc6000000000e */
[----:B----4-:R-:W-:Y:S04]  /*18980*/  STS.U8 [R0+UR4+0x17c0], R13 ;  /* 0x0017c00d00007988 */ /* 0x010fe80008000004 */
[----:B---3--:R-:W-:Y:S04]  /*18990*/  STS.U8 [R0+UR4+0x1780], R16 ;  /* 0x0017801000007988 */ /* 0x008fe80008000004 */
[----:B--2---:R-:W-:Y:S04]  /*189a0*/  STS.U8 [R0+UR4+0x1b80], R17 ;  /* 0x001b801100007988 */ /* 0x004fe80008000004 */
[----:B------:R-:W-:Y:S04]  /*189b0*/  STS.U8 [R0+UR4+0x1bc0], R18 ;  /* 0x001bc01200007988 */ /* 0x000fe80008000004 */
[----:B------:R-:W-:Y:S04]  /*189c0*/  STS.U8 [R0+UR4+0x1fc0], R19 ;  /* 0x001fc01300007988 */ /* 0x000fe80008000004 */
[----:B------:R0:W-:Y:S01]  /*189d0*/  STS.U8 [R0+UR4+0x1f80], R20 ;  /* 0x001f801400007988 */ /* 0x0001e20008000004 */
[----:B------:R-:W-:Y:S06]  /*189e0*/  BAR.SYNC.DEFER_BLOCKING 0x0 ;  /* 0x0000000000007b1d */ /* 0x000fec0000010000 */
[----:B0-----:R-:W2:Y:S04]  /*189f0*/  LDL.LU R0, [R1+0x2268] ;  /* 0x0022680001007983 */ /* 0x001ea80000300800 */
[----:B------:R-:W3:Y:S04]  /*18a00*/  @!P0 LDG.E.U8 R14, desc[UR6][R2.64] ;  /* 0x00000006020e8981 */ /* 0x000ee8000c1e1100 */
[----:B---3--:R0:W-:Y:S04]  /*18a10*/  STL [R1+0x5a4], R14 ;  /* 0x0005a40e01007387 */ /* 0x0081e80000100800 */
[----:B0-----:R-:W3:Y:S04]  /*18a20*/  LDL.LU R14, [R1+0x2264] ;  /* 0x00226400010e7983 */ /* 0x001ee80000300800 */
[----:B------:R-:W4:Y:S04]  /*18a30*/  LDL R2, [R1+0x10b8] ;  /* 0x0010b80001027983 */ /* 0x000f280000100800 */
[----:B------:R-:W4:Y:S01]  /*18a40*/  LDL R3, [R1+0x10cc] ;  /* 0x0010cc0001037983 */ /* 0x000f220000100800 */
[----:B--2---:R-:W-:-:S02]  /*18a50*/  PRMT R0, RZ, 0x7610, R0 ;  /* 0x00007610ff007816 */ /* 0x004fc40000000000 */
[----:B----4-:R-:W-:-:S04]  /*18a60*/  @!P0 LOP3.LUT R3, R3, R2, RZ, 0x3c, !PT ;  /* 0x0000000203038212 */ /* 0x010fc800078e3cff */
[----:B------:R-:W-:-:S04]  /*18a70*/  @!P0 LOP3.LUT R2, R3, R2, RZ, 0x3c, !PT ;  /* 0x0000000203028212 */ /* 0x000fc800078e3cff */
[----:B------:R-:W-:-:S05]  /*18a80*/  @!P0 LOP3.LUT R3, R3, R2, RZ, 0x3c, !PT ;  /* 0x0000000203038212 */ /* 0x000fca00078e3cff */
[----:B------:R-:W2:Y:S04]  /*18a90*/  @!P0 LDG.E.U8 R0, desc[UR6][R2.64] ;  /* 0x0000000602008981 */ /* 0x000ea8000c1e1100 */
[----:B--2---:R0:W-:Y:S04]  /*18aa0*/  STL [R1+0x5ac], R0 ;  /* 0x0005ac0001007387 */ /* 0x0041e80000100800 */
[----:B0-----:R-:W2:Y:S04]  /*18ab0*/  LDL.LU R0, [R1+0x2260] ;  /* 0x0022600001007983 */ /* 0x001ea80000300800 */
[----:B------:R-:W4:Y:S04]  /*18ac0*/  LDL R2, [R1+0x8e0] ;  /* 0x0008e00001027983 */ /* 0x000f280000100800 */
[----:B------:R-:W4:Y:S01]  /*18ad0*/  LDL R3, [R1+0xcec] ;  /* 0x000cec0001037983 */ /* 0x000f220000100800 */
[----:B------:R-:W-:-:S02]  /*18ae0*/  PRMT R15, RZ, 0x7610, R15 ;  /* 0x00007610ff0f7816 */ /* 0x000fc4000000000f */
[----:B----4-:R-:W-:-:S04]  /*18af0*/  @!P0 LOP3.LUT R3, R3, R2, RZ, 0x3c, !PT ;  /* 0x0000000203038212 */ /* 0x010fc800078e3cff */
[----:B------:R-:W-:-:S04]  /*18b00*/  @!P0 LOP3.LUT R2, R3, R2, RZ, 0x3c, !PT ;  /* 0x0000000203028212 */ /* 0x000fc800078e3cff */
[----:B------:R-:W-:-:S05]  /*18b10*/  @!P0 LOP3.LUT R3, R3, R2, RZ, 0x3c, !PT ;  /* 0x0000000203038212 */ /* 0x000fca00078e3cff */
[----:B------:R-:W4:Y:S04]  /*18b20*/  @!P0 LDG.E.U8 R15, desc[UR6][R2.64] ;  /* 0x00000006020f8981 */ /* 0x000f28000c1e1100 */
[----:B----4-:R0:W-:Y:S04]  /*18b30*/  STL [R1+0x5a8], R15 ;  /* 0x0005a80f01007387 */ /* 0x0101e80000100800 */
[----:B0-----:R-:W4:Y:S04]  /*18b40*/  LDL.LU R15, [R1+0x225c] ;  /* 0x00225c00010f7983 */ /* 0x001f280000300800 */
[----:B------:R-:W3:Y:S04]  /*18b50*/  LDL R2, [R1+0xce8] ;  /* 0x000ce80001027983 */ /* 0x000ee80000100800 */
[----:B------:R-:W3:Y:S01]  /*18b60*/  LDL R3, [R1+0x1038] ;  /* 0x0010380001037983 */ /* 0x000ee20000100800 */
[----:B--2---:R-:W-:-:S02]  /*18b70*/  PRMT R0, RZ, 0x7610, R0 ;  /* 0x00007610ff007816 */ /* 0x004fc40000000000 */
[----:B---3--:R-:W-:-:S04]  /*18b80*/  @!P0 LOP3.LUT R3, R3, R2, RZ, 0x3c, !PT ;  /* 0x0000000203038212 */ /* 0x008fc800078e3cff */
[----:B------:R-:W-:-:S04]  /*18b90*/  @!P0 LOP3.LUT R2, R3, R2, RZ, 0x3c, !PT ;  /* 0x0000000203028212 */ /* 0x000fc800078e3cff */
[----:B------:R-:W-:-:S05]  /*18ba0*/  @!P0 LOP3.LUT R3, R3, R2, RZ, 0x3c, !PT ;  /* 0x0000000203038212 */ /* 0x000fca00078e3cff */
[----:B------:R-:W2:Y:S04]  /*18bb0*/  @!P0 LDG.E.U8 R0, desc[UR6][R2.64] ;  /* 0x0000000602008981 */ /* 0x000ea8000c1e1100 */
[----:B--2---:R0:W-:Y:S04]  /*18bc0*/  STL [R1+0x5a0], R0 ;  /* 0x0005a00001007387 */ /* 0x0041e80000100800 */
[----:B0-----:R-:W2:Y:S04]  /*18bd0*/  LDL.LU R0, [R1+0x2258] ;  /* 0x0022580001007983 */ /* 0x001ea80000300800 */
[----:B------:R-:W3:Y:S04]  /*18be0*/  LDL R2, [R1+0xce4] ;  /* 0x000ce40001027983 */ /* 0x000ee80000100800 */
[----:B------:R-:W3:Y:S01]  /*18bf0*/  LDL R3, [R1+0x1034] ;  /* 0x0010340001037983 */ /* 0x000ee20000100800 */
[----:B----4-:R-:W-:-:S02]  /*18c00*/  PRMT R15, RZ, 0x7610, R15 ;  /* 0x00007610ff0f7816 */ /* 0x010fc4000000000f */
[----:B---3--:R-:W-:-:S04]  /*18c10*/  @!P0 LOP3.LUT R3, R3, R2, RZ, 0x3c, !PT ;  /* 0x0000000203038212 */ /* 0x008fc800078e3cff */
[----:B------:R-:W-:-:S04]  /*18c20*/  @!P0 LOP3.LUT R2, R3, R2, RZ, 0x3c, !PT ;  /* 0x0000000203028212 */ /* 0x000fc800078e3cff */
[----:B------:R-:W-:-:S05]  /*18c30*/  @!P0 LOP3.LUT R3, R3, R2, RZ, 0x3c, !PT ;  /* 0x0000000203038212 */ /* 0x000fca00078e3cff */
        /* <DEDUP_REMOVED lines=14> */
[----:B---3--:R-:W-:-:S02]  /*18d20*/  PRMT R15, RZ, 0x7610, R15 ;  /* 0x00007610ff0f7816 */ /* 0x008fc4000000000f */
[----:B----4-:R-:W-:-:S04]  /*18d30*/  @!P0 LOP3.LUT R3, R3, R2, RZ, 0x3c, !PT ;  /* 0x0000000203038212 */ /* 0x010fc800078e3cff */
        /* <DEDUP_REMOVED lines=668> */
[----:B------:R0:W4:Y:S04]  /*1b700*/  @!P0 LDG.E.U8 R12, desc[UR6][R2.64] ;  /* 0x00000006020c8981 */ /* 0x000128000c1e1100 */
[----:B------:R-:W0:Y:S04]  /*1b710*/  LDL R2, [R1+0xddc] ;  /* 0x000ddc0001027983 */ /* 0x000e280000100800 */
[----:B------:R-:W0:Y:S01]  /*1b720*/  LDL R3, [R1+0xde0] ;  /* 0x000de00001037983 */ /* 0x000e220000100800 */
[----:B--2---:R-:W-:Y:S02]  /*1b730*/  PRMT R0, RZ, 0x7610, R0 ;  /* 0x00007610ff007816 */ /* 0x004fe40000000000 */
[----:B0-----:R-:W-:-:S04]  /*1b740*/  @!P0 LOP3.LUT R3, R3, R2, RZ, 0x3c, !PT ;  /* 0x0000000203038212 */ /* 0x001fc800078e3cff */
[----:B------:R-:W-:-:S04]  /*1b750*/  @!P0 LOP3.LUT R2, R3, R2, RZ, 0x3c, !PT ;  /* 0x0000000203028212 */ /* 0x000fc800078e3cff */
[----:B------:R-:W-:-:S05]  /*1b760*/  @!P0 LOP3.LUT R3, R3, R2, RZ, 0x3c, !PT ;  /* 0x0000000203038212 */ /* 0x000fca00078e3cff */
[----:B------:R-:W2:Y:S04]  /*1b770*/  @!P0 LDG.E.U8 R0, desc[UR6][R2.64] ;  /* 0x0000000602008981 */ /* 0x000ea8000c1e1100 */
[----:B----4-:R0:W-:Y:S04]  /*1b780*/  STL [R1+0x454], R12 ;  /* 0x0004540c01007387 */ /* 0x0101e80000100800 */
[----:B0-----:R-:W4:Y:S04]  /*1b790*/  LDL R12, [R1+0xdb8] ;  /* 0x000db800010c7983 */ /* 0x001f280000100800 */
        /* <DEDUP_REMOVED lines=38> */
[----:B------:R-:W4:Y:S01]  /*1ba00*/  LDL R3, [R1+0xdb4] ;  /* 0x000db40001037983 */ /* 0x000f220000100800 */
[----:B---3--:R-:W-:Y:S01]  /*1ba10*/  PRMT R15, RZ, 0x7610, R15 ;  /* 0x00007610ff0f7816 */ /* 0x008fe2000000000f */
[----:B------:R-:W-:-:S02]  /*1ba20*/  @!P0 IMAD.MOV.U32 R2, RZ, RZ, R12 ;  /* 0x000000ffff028224 */ /* 0x000fc400078e000c */
[----:B------:R-:W3:Y:S04]  /*1ba30*/  LDL R12, [R1+0xd90] ;  /* 0x000d9000010c7983 */ /* 0x000ee80000100800 */
[----:B----4-:R-:W4:Y:S04]  /*1ba40*/  @!P0 LDG.E.U8 R15, desc[UR6][R2.64] ;  /* 0x00000006020f8981 */ /* 0x010f28000c1e1100 */
        /* <DEDUP_REMOVED lines=26> */
[----:B------:R-:W2:Y:S01]  /*1bbf0*/  @!P0 LDG.E.U8 R0, desc[UR6][R2.64] ;  /* 0x0000000602008981 */ /* 0x000ea2000c1e1100 */
[----:B------:R-:W-:-:S03]  /*1bc00*/  PRMT R9, RZ, 0x7610, R9 ;  /* 0x00007610ff097816 */ /* 0x000fc60000000009 */
[----:B--2---:R0:W-:Y:S04]  /*1bc10*/  STL [R1+0xd0], R0 ;  /* 0x0000d00001007387 */ /* 0x0041e80000100800 */
[----:B0-----:R-:W2:Y:S04]  /*1bc20*/  LDL.LU R0, [R1+0x2108] ;  /* 0x0021080001007983 */ /* 0x001ea80000300800 */
[----:B------:R-:W4:Y:S01]  /*1bc30*/  LDL R3, [R1+0xd94] ;  /* 0x000d940001037983 */ /* 0x000f220000100800 */
[----:B------:R-:W-:Y:S01]  /*1bc40*/  @!P0 IMAD.MOV.U32 R2, RZ, RZ, R13 ;  /* 0x000000ffff028224 */ /* 0x000fe200078e000d */
[----:B------:R-:W-:-:S02]  /*1bc50*/  PRMT R5, RZ, 0x7610, R5 ;  /* 0x00007610ff057816 */ /* 0x000fc40000000005 */
[----:B------:R-:W3:Y:S04]  /*1bc60*/  LDL R13, [R1+0xd6c] ;  /* 0x000d6c00010d7983 */ /* 0x000ee80000100800 */
[----:B----4-:R0:W4:Y:S04]  /*1bc70*/  @!P0 LDG.E.U8 R9, desc[UR6][R2.64] ;  /* 0x0000000602098981 */ /* 0x010128000c1e1100 */
[----:B------:R-:W3:Y:S01]  /*1bc80*/  LDL R3, [R1+0xd8c] ;  /* 0x000d8c0001037983 */ /* 0x000ee20000100800 */
[----:B0-----:R-:W-:-:S03]  /*1bc90*/  @!P0 IMAD.MOV.U32 R2, RZ, RZ, R12 ;  /* 0x000000ffff028224 */ /* 0x001fc600078e000c */
[----:B----4-:R0:W-:Y:S01]  /*1bca0*/  STL [R1+0x2c], R9 ;  /* 0x00002c0901007387 */ /* 0x0101e20000100800 */
[----:B--2---:R-:W-:-:S03]  /*1bcb0*/  PRMT R0, RZ, 0x7610, R0 ;  /* 0x00007610ff007816 */ /* 0x004fc60000000000 */
[----:B------:R-:W2:Y:S04]  /*1bcc0*/  LDL R12, [R1+0xd64] ;  /* 0x000d6400010c7983 */ /* 0x000ea80000100800 */
[----:B---3--:R1:W3:Y:S04]  /*1bcd0*/  @!P0 LDG.E.U8 R5, desc[UR6][R2.64] ;  /* 0x0000000602058981 */ /* 0x0082e8000c1e1100 */
[----:B0-----:R-:W4:Y:S04]  /*1bce0*/  LDL R9, [R1+0xd70] ;  /* 0x000d700001097983 */ /* 0x001f280000100800 */
[----:B------:R-:W1:Y:S04]  /*1bcf0*/  LDL R2, [R1+0xd84] ;  /* 0x000d840001027983 */ /* 0x000e680000100800 */
[----:B------:R-:W1:Y:S02]  /*1bd00*/  LDL R3, [R1+0xd88] ;  /* 0x000d880001037983 */ /* 0x000e640000100800 */
[----:B-1----:R-:W-:-:S04]  /*1bd10*/  @!P0 LOP3.LUT R3, R3, R2, RZ, 0x3c, !PT ;  /* 0x0000000203038212 */ /* 0x002fc800078e3cff */
[----:B------:R-:W-:-:S04]  /*1bd20*/  @!P0 LOP3.LUT R2, R3, R2, RZ, 0x3c, !PT ;  /* 0x0000000203028212 */ /* 0x000fc800078e3cff */
[----:B------:R-:W-:-:S05]  /*1bd30*/  @!P0 LOP3.LUT R3, R3, R2, RZ, 0x3c, !PT ;  /* 0x0000000203038212 */ /* 0x000fca00078e3cff */
[----:B------:R-:W2:Y:S04]  /*1bd40*/  @!P0 LDG.E.U8 R0, desc[UR6][R2.64] ;  /* 0x0000000602008981 */ /* 0x000ea8000c1e1100 */
[----:B---3--:R0:W-:Y:S04]  /*1bd50*/  STL [R1+0x28], R5 ;  /* 0x0000280501007387 */ /* 0x0081e80000100800 */
[----:B0-----:R-:W3:Y:S04]  /*1bd60*/  LDL R5, [R1+0xd68] ;  /* 0x000d680001057983 */ /* 0x001ee80000100800 */
        /* <DEDUP_REMOVED lines=12> */
[----:B------:R-:W-:-:S02]  /*1be30*/  PRMT R8, RZ, 0x7610, R8 ;  /* 0x00007610ff087816 */ /* 0x000fc40000000008 */
[----:B0-----:R-:W-:-:S04]  /*1be40*/  @!P0 LOP3.LUT R3, R3, R2, RZ, 0x3c, !PT ;  /* 0x0000000203038212 */ /* 0x001fc800078e3cff */
[----:B------:R-:W-:-:S04]  /*1be50*/  @!P0 LOP3.LUT R2, R3, R2, RZ, 0x3c, !PT ;  /* 0x0000000203028212 */ /* 0x000fc800078e3cff */
[----:B------:R-:W-:-:S05]  /*1be60*/  @!P0 LOP3.LUT R3, R3, R2, RZ, 0x3c, !PT ;  /* 0x0000000203038212 */ /* 0x000fca00078e3cff */
[----:B------:R0:W2:Y:S02]  /*1be70*/  @!P0 LDG.E.U8 R0, desc[UR6][R2.64] ;  /* 0x0000000602008981 */ /* 0x0000a4000c1e1100 */
[----:B0-----:R-:W-:Y:S02]  /*1be80*/  @!P0 IMAD.MOV.U32 R2, RZ, RZ, R9 ;  /* 0x000000ffff028224 */ /* 0x001fe400078e0009 */
[----:B------:R-:W-:-:S05]  /*1be90*/  @!P0 IMAD.MOV.U32 R3, RZ, RZ, R13 ;  /* 0x000000ffff038224 */ /* 0x000fca00078e000d */
[----:B------:R3:W2:Y:S01]  /*1bea0*/  @!P0 LDG.E.U8 R8, desc[UR6][R2.64] ;  /* 0x0000000602088981 */ /* 0x0006a2000c1e1100 */
[----:B------:R-:W-:-:S03]  /*1beb0*/  PRMT R4, RZ, 0x7610, R4 ;  /* 0x00007610ff047816 */ /* 0x000fc60000000004 */
[----:B----4-:R0:W-:Y:S01]  /*1bec0*/  STL [R1+0x20], R7 ;  /* 0x0000200701007387 */ /* 0x0101e20000100800 */
[----:B---3--:R-:W-:Y:S02]  /*1bed0*/  @!P0 IMAD.MOV.U32 R2, RZ, RZ, R5 ;  /* 0x000000ffff028224 */ /* 0x008fe400078e0005 */
[----:B------:R-:W-:Y:S01]  /*1bee0*/  @!P0 IMAD.MOV.U32 R3, RZ, RZ, R12 ;  /* 0x000000ffff038224 */ /* 0x000fe200078e000c */
[----:B0-----:R-:W3:Y:S04]  /*1bef0*/  LDL R7, [R1+0xd60] ;  /* 0x000d600001077983 */ /* 0x001ee80000100800 */
[----:B------:R3:W4:Y:S04]  /*1bf00*/  @!P0 LDG.E.U8 R4, desc[UR6][R2.64] ;  /* 0x0000000602048981 */ /* 0x000728000c1e1100 */
[----:B--2---:R0:W-:Y:S04]  /*1bf10*/  STL [R1+0x1c], R0 ;  /* 0x00001c0001007387 */ /* 0x0041e80000100800 */
[----:B0-----:R-:W2:Y:S04]  /*1bf20*/  LDL.LU R0, [R1+0x2100] ;  /* 0x0021000001007983 */ /* 0x001ea80000300800 */
[----:B------:R-:W2:Y:S04]  /*1bf30*/  LDL R9, [R1+0xd4c] ;  /* 0x000d4c0001097983 */ /* 0x000ea80000100800 */
[----:B------:R0:W-:Y:S04]  /*1bf40*/  STL [R1+0x18], R8 ;  /* 0x0000180801007387 */ /* 0x0001e80000100800 */
[----:B------:R-:W2:Y:S01]  /*1bf50*/  LDL R3, [R1+0xd5c] ;  /* 0x000d5c0001037983 */ /* 0x000ea20000100800 */
[----:B------:R-:W-:-:S03]  /*1bf60*/  PRMT R6, RZ, 0x7610, R6 ;  /* 0x00007610ff067816 */ /* 0x000fc60000000006 */
[----:B------:R-:W2:Y:S04]  /*1bf70*/  LDL R13, [R1+0xd44] ;  /* 0x000d4400010d7983 */ /* 0x000ea80000100800 */
[----:B------:R-:W2:Y:S04]  /*1bf80*/  LDL R12, [R1+0xd48] ;  /* 0x000d4800010c7983 */ /* 0x000ea80000100800 */
[----:B------:R-:W2:Y:S04]  /*1bf90*/  LDL R5, [R1+0xd3c] ;  /* 0x000d3c0001057983 */ /* 0x000ea80000100800 */
[----:B0-----:R-:W2:Y:S01]  /*1bfa0*/  LDL R8, [R1+0xd50] ;  /* 0x000d500001087983 */ /* 0x001ea20000100800 */
[----:B---3--:R-:W-:-:S03]  /*1bfb0*/  @!P0 IMAD.MOV.U32 R2, RZ, RZ, R7 ;  /* 0x000000ffff028224 */ /* 0x008fc600078e0007 */
[----:B----4-:R0:W-:Y:S04]  /*1bfc0*/  STL [R1+0x14], R4 ;  /* 0x0000140401007387 */ /* 0x0101e80000100800 */
[----:B------:R-:W3:Y:S04]  /*1bfd0*/  LDL R7, [R1+0xd34] ;  /* 0x000d340001077983 */ /* 0x000ee80000100800 */
[----:B0-----:R-:W4:Y:S04]  /*1bfe0*/  LDL R4, [R1+0xd40] ;  /* 0x000d400001047983 */ /* 0x001f280000100800 */
[----:B--2---:R-:W2:Y:S04]  /*1bff0*/  @!P0 LDG.E.U8 R6, desc[UR6][R2.64] ;  /* 0x0000000602068981 */ /* 0x004ea8000c1e1100 */
[----:B------:R-:W3:Y:S04]  /*1c000*/  LDL R2, [R1+0xd54] ;  /* 0x000d540001027983 */ /* 0x000ee80000100800 */
[----:B------:R-:W3:Y:S01]  /*1c010*/  LDL R3, [R1+0xd58] ;  /* 0x000d580001037983 */ /* 0x000ee20000100800 */
[----:B------:R-:W-:-:S02]  /*1c020*/  PRMT R15, RZ, 0x7610, R15 ;  /* 0x00007610ff0f7816 */ /* 0x000fc4000000000f */
[----:B------:R-:W-:Y:S01]  /*1c030*/  PRMT R14, RZ, 0x7610, R14 ;  /* 0x00007610ff0e7816 */ /* 0x000fe2000000000e */
[----:B--2---:R0:W-:Y:S04]  /*1c040*/  STL [R1+0x10], R6 ;  /* 0x0000100601007387 */ /* 0x0041e80000100800 */
[----:B0-----:R-:W2:Y:S01]  /*1c050*/  LDL R6, [R1+0xd38] ;  /* 0x000d380001067983 */ /* 0x001ea20000100800 */
[----:B---3--:R-:W-:-:S04]  /*1c060*/  @!P0 LOP3.LUT R3, R3, R2, RZ, 0x3c, !PT ;  /* 0x0000000203038212 */ /* 0x008fc800078e3cff */
[----:B------:R-:W-:-:S04]  /*1c070*/  @!P0 LOP3.LUT R2, R3, R2, RZ, 0x3c, !PT ;  /* 0x0000000203028212 */ /* 0x000fc800078e3cff */
[----:B------:R-:W-:-:S05]  /*1c080*/  @!P0 LOP3.LUT R3, R3, R2, RZ, 0x3c, !PT ;  /* 0x0000000203038212 */ /* 0x000fca00078e3cff */
[----:B------:R0:W3:Y:S02]  /*1c090*/  @!P0 LDG.E.U8 R15, desc[UR6][R2.64] ;  /* 0x00000006020f8981 */ /* 0x0000e4000c1e1100 */
[----:B0-----:R-:W-:Y:S02]  /*1c0a0*/  @!P0 IMAD.MOV.U32 R2, RZ, RZ, R8 ;  /* 0x000000ffff028224 */ /* 0x001fe400078e0008 */
[----:B------:R-:W-:Y:S01]  /*1c0b0*/  @!P0 IMAD.MOV.U32 R3, RZ, RZ, R9 ;  /* 0x000000ffff038224 */ /* 0x000fe200078e0009 */
[----:B------:R-:W3:Y:S04]  /*1c0c0*/  LDL R8, [R1+0xd30] ;  /* 0x000d300001087983 */ /* 0x000ee80000100800 */
[----:B------:R-:W3:Y:S01]  /*1c0d0*/  LDL R9, [R1+0xd2c] ;  /* 0x000d2c0001097983 */ /* 0x000ee20000100800 */
[----:B------:R-:W-:-:S03]  /*1c0e0*/  PRMT R11, RZ, 0x7610, R11 ;  /* 0x00007610ff0b7816 */ /* 0x000fc6000000000b */
[----:B------:R0:W3:Y:S01]  /*1c0f0*/  @!P0 LDG.E.U8 R14, desc[UR6][R2.64] ;  /* 0x00000006020e8981 */ /* 0x0000e2000c1e1100 */
[----:B------:R-:W-:Y:S01]  /*1c100*/  PRMT R10, RZ, 0x7610, R10 ;  /* 0x00007610ff0a7816 */ /* 0x000fe2000000000a */
[----:B0-----:R-:W-:Y:S02]  /*1c110*/  @!P0 IMAD.MOV.U32 R2, RZ, RZ, R12 ;  /* 0x000000ffff028224 */ /* 0x001fe400078e000c */
[----:B------:R-:W-:-:S05]  /*1c120*/  @!P0 IMAD.MOV.U32 R3, RZ, RZ, R13 ;  /* 0x000000ffff038224 */ /* 0x000fca00078e000d */
[----:B------:R4:W3:Y:S01]  /*1c130*/  @!P0 LDG.E.U8 R11, desc[UR6][R2.64] ;  /* 0x00000006020b8981 */ /* 0x0008e2000c1e1100 */
[----:B------:R-:W-:Y:S01]  /*1c140*/  PRMT R29, RZ, 0x7610, R29 ;  /* 0x00007610ff1d7816 */ /* 0x000fe2000000001d */
[----:B----4-:R-:W-:Y:S02]  /*1c150*/  @!P0 IMAD.MOV.U32 R2, RZ, RZ, R4 ;  /* 0x000000ffff028224 */ /* 0x010fe400078e0004 */
[----:B------:R-:W-:Y:S01]  /*1c160*/  @!P0 IMAD.MOV.U32 R3, RZ, RZ, R5 ;  /* 0x000000ffff038224 */ /* 0x000fe200078e0005 */
[----:B------:R-:W-:Y:S01]  /*1c170*/  PRMT R28, RZ, 0x7610, R28 ;  /* 0x00007610ff1c7816 */ /* 0x000fe2000000001c */
[----:B------:R-:W4:Y:S04]  /*1c180*/  LDL R5, [R1+0xd24] ;  /* 0x000d240001057983 */ /* 0x000f280000100800 */
[----:B------:R0:W4:Y:S04]  /*1c190*/  @!P0 LDG.E.U8 R10, desc[UR6][R2.64] ;  /* 0x00000006020a8981 */ /* 0x000128000c1e1100 */
[----:B------:R-:W4:Y:S01]  /*1c1a0*/  LDL R4, [R1+0xd28] ;  /* 0x000d280001047983 */ /* 0x000f220000100800 */
[----:B0-----:R-:W-:-:S03]  /*1c1b0*/  @!P0 IMAD.MOV.U32 R3, RZ, RZ, R7 ;  /* 0x000000ffff038224 */ /* 0x001fc600078e0007 */
[----:B------:R-:W4:Y:S01]  /*1c1c0*/  LDL R7, [R1+0xd1c] ;  /* 0x000d1c0001077983 */ /* 0x000f220000100800 */
[----:B--2---:R-:W-:-:S03]  /*1c1d0*/  @!P0 IMAD.MOV.U32 R2, RZ, RZ, R6 ;  /* 0x000000ffff028224 */ /* 0x004fc600078e0006 */
[----:B------:R-:W2:Y:S04]  /*1c1e0*/  LDL R6, [R1+0xd20] ;  /* 0x000d200001067983 */ /* 0x000ea80000100800 */
[----:B------:R3:W2:Y:S02]  /*1c1f0*/  @!P0 LDG.E.U8 R29, desc[UR6][R2.64] ;  /* 0x00000006021d8981 */ /* 0x0006a4000c1e1100 */
[----:B---3--:R-:W-:Y:S02]  /*1c200*/  @!P0 IMAD.MOV.U32 R2, RZ, RZ, R8 ;  /* 0x000000ffff028224 */ /* 0x008fe400078e0008 */
[----:B------:R-:W-:-:S05]  /*1c210*/  @!P0 IMAD.MOV.U32 R3, RZ, RZ, R9 ;  /* 0x000000ffff038224 */ /* 0x000fca00078e0009 */
[----:B------:R4:W3:Y:S01]  /*1c220*/  @!P0 LDG.E.U8 R28, desc[UR6][R2.64] ;  /* 0x00000006021c8981 */ /* 0x0008e2000c1e1100 */
[----:B------:R-:W-:Y:S01]  /*1c230*/  PRMT R27, RZ, 0x7610, R27 ;  /* 0x00007610ff1b7816 */ /* 0x000fe2000000001b */
[----:B----4-:R-:W-:Y:S02]  /*1c240*/  @!P0 IMAD.MOV.U32 R3, RZ, RZ, R5 ;  /* 0x000000ffff038224 */ /* 0x010fe400078e0005 */
[----:B------:R-:W-:-:S05]  /*1c250*/  @!P0 IMAD.MOV.U32 R2, RZ, RZ, R4 ;  /* 0x000000ffff028224 */ /* 0x000fca00078e0004 */
[----:B------:R0:W4:Y:S04]  /*1c260*/  @!P0 LDG.E.U8 R27, desc[UR6][R2.64] ;  /* 0x00000006021b8981 */ /* 0x000128000c1e1100 */
[----:B--2---:R-:W-:Y:S04]  /*1c270*/  STL [R1+0x20a8], R29 ;  /* 0x0020a81d01007387 */ /* 0x004fe80000100800 */
[----:B------:R1:W-:Y:S04]  /*1c280*/  STL [R1+0x4], R11 ;  /* 0x0000040b01007387 */ /* 0x0003e80000100800 */
[----:B-1----:R-:W2:Y:S04]  /*1c290*/  LDL R11, [R1+0xd14] ;  /* 0x000d1400010b7983 */ /* 0x002ea80000100800 */
[----:B------:R1:W-:Y:S04]  /*1c2a0*/  STL [R1], R10 ;  /* 0x0000000a01007387 */ /* 0x0003e80000100800 */
[----:B------:R-:W2:Y:S04]  /*1c2b0*/  LDL R9, [R1+0xd0c] ;  /* 0x000d0c0001097983 */ /* 0x000ea80000100800 */
[----:B------:R-:W2:Y:S04]  /*1c2c0*/  LDL R8, [R1+0xd10] ;  /* 0x000d100001087983 */ /* 0x000ea80000100800 */
[----:B-1----:R-:W2:Y:S04]  /*1c2d0*/  LDL R10, [R1+0xd18] ;  /* 0x000d1800010a7983 */ /* 0x002ea80000100800 */
[----:B---3--:R-:W-:Y:S04]  /*1c2e0*/  STL [R1+0x2090], R28 ;  /* 0x0020901c01007387 */ /* 0x008fe80000100800 */
[----:B------:R1:W-:Y:S04]  /*1c2f0*/  STL [R1+0xc], R15 ;  /* 0x00000c0f01007387 */ /* 0x0003e80000100800 */
[----:B------:R-:W3:Y:S04]  /*1c300*/  LDL R5, [R1+0xd08] ;  /* 0x000d080001057983 */ /* 0x000ee80000100800 */
[----:B------:R-:W3:Y:S01]  /*1c310*/  LDL R4, [R1+0x1040] ;  /* 0x0010400001047983 */ /* 0x000ee20000100800 */
[----:B------:R-:W-:Y:S01]  /*1c320*/  PRMT R26, RZ, 0x7610, R26 ;  /* 0x00007610ff1a7816 */ /* 0x000fe2000000001a */
[----:B0-----:R-:W-:-:S02]  /*1c330*/  @!P0 IMAD.MOV.U32 R2, RZ, RZ, R6 ;  /* 0x000000ffff028224 */ /* 0x001fc400078e0006 */
[----:B------:R-:W-:Y:S01]  /*1c340*/  @!P0 IMAD.MOV.U32 R3, RZ, RZ, R7 ;  /* 0x000000ffff038224 */ /* 0x000fe200078e0007 */
[----:B------:R-:W-:-:S04]  /*1c350*/  PRMT R25, RZ, 0x7610, R25 ;  /* 0x00007610ff197816 */ /* 0x000fc80000000019 */
[----:B------:R2:W3:Y:S01]  /*1c360*/  @!P0 LDG.E.U8 R26, desc[UR6][R2.64] ;  /* 0x00000006021a8981 */ /* 0x0004e2000c1e1100 */
[----:B------:R-:W-:Y:S02]  /*1c370*/  PRMT R24, RZ, 0x7610, R24 ;  /* 0x00007610ff187816 */ /* 0x000fe40000000018 */
[----:B------:R-:W-:Y:S01]  /*1c380*/  PRMT R23, RZ, 0x7610, R23 ;  /* 0x00007610ff177816 */ /* 0x000fe20000000017 */
[----:B----4-:R-:W-:Y:S04]  /*1c390*/  STL [R1+0x2094], R27 ;  /* 0x0020941b01007387 */ /* 0x010fe80000100800 */
[----:B------:R0:W-:Y:S04]  /*1c3a0*/  STL [R1+0x8], R14 ;  /* 0x0000080e01007387 */ /* 0x0001e80000100800 */
[----:B------:R-:W4:Y:S04]  /*1c3b0*/  LDL R7, [R1+0xd04] ;  /* 0x000d040001077983 */ /* 0x000f280000100800 */
[----:B------:R-:W4:Y:S01]  /*1c3c0*/  LDL R6, [R1+0x1048] ;  /* 0x0010480001067983 */ /* 0x000f220000100800 */
[----:B--2---:R-:W-:-:S02]  /*1c3d0*/  @!P0 IMAD.MOV.U32 R3, RZ, RZ, R11 ;  /* 0x000000ffff038224 */ /* 0x004fc400078e000b */
[----:B------:R-:W-:-:S05]  /*1c3e0*/  @!P0 IMAD.MOV.U32 R2, RZ, RZ, R10 ;  /* 0x000000ffff028224 */ /* 0x000fca00078e000a */
[----:B------:R2:W4:Y:S02]  /*1c3f0*/  @!P0 LDG.E.U8 R25, desc[UR6][R2.64] ;  /* 0x0000000602198981 */ /* 0x000524000c1e1100 */
[----:B--2---:R-:W-:Y:S02]  /*1c400*/  @!P0 IMAD.MOV.U32 R2, RZ, RZ, R8 ;  /* 0x000000ffff028224 */ /* 0x004fe400078e0008 */
[----:B------:R-:W-:-:S05]  /*1c410*/  @!P0 IMAD.MOV.U32 R3, RZ, RZ, R9 ;  /* 0x000000ffff038224 */ /* 0x000fca00078e0009 */
[----:B------:R3:W2:Y:S02]  /*1c420*/  @!P0 LDG.E.U8 R24, desc[UR6][R2.64] ;  /* 0x0000000602188981 */ /* 0x0006a4000c1e1100 */
[----:B---3--:R-:W-:Y:S02]  /*1c430*/  @!P0 IMAD.MOV.U32 R2, RZ, RZ, R4 ;  /* 0x000000ffff028224 */ /* 0x008fe400078e0004 */
[----:B------:R-:W-:-:S05]  /*1c440*/  @!P0 IMAD.MOV.U32 R3, RZ, RZ, R5 ;  /* 0x000000ffff038224 */ /* 0x000fca00078e0005 */
[----:B------:R4:W3:Y:S04]  /*1c450*/  @!P0 LDG.E.U8 R23, desc[UR6][R2.64] ;  /* 0x0000000602178981 */ /* 0x0008e8000c1e1100 */
[----:B------:R-:W-:Y:S01]  /*1c460*/  STL [R1+0x20e4], R26 ;  /* 0x0020e41a01007387 */ /* 0x000fe20000100800 */
[----:B------:R-:W-:Y:S01]  /*1c470*/  PRMT R22, RZ, 0x7610, R22 ;  /* 0x00007610ff167816 */ /* 0x000fe20000000016 */
[----:B----4-:R-:W-:Y:S02]  /*1c480*/  @!P0 IMAD.MOV.U32 R2, RZ, RZ, R6 ;  /* 0x000000ffff028224 */ /* 0x010fe400078e0006 */
[----:B------:R-:W-:-:S05]  /*1c490*/  @!P0 IMAD.MOV.U32 R3, RZ, RZ, R7 ;  /* 0x000000ffff038224 */ /* 0x000fca00078e0007 */
[----:B------:R-:W4:Y:S04]  /*1c4a0*/  @!P0 LDG.E.U8 R22, desc[UR6][R2.64] ;  /* 0x0000000602168981 */ /* 0x000f28000c1e1100 */
[----:B------:R-:W-:Y:S04]  /*1c4b0*/  STL [R1+0x20e8], R25 ;  /* 0x0020e81901007387 */ /* 0x000fe80000100800 */
[----:B------:R-:W4:Y:S04]  /*1c4c0*/  LDL R9, [R1+0xd00] ;  /* 0x000d000001097983 */ /* 0x000f280000100800 */
[----:B------:R-:W4:Y:S04]  /*1c4d0*/  LDL R8, [R1+0x1050] ;  /* 0x0010500001087983 */ /* 0x000f280000100800 */
[----:B--2---:R-:W-:Y:S04]  /*1c4e0*/  STL [R1+0x20cc], R24 ;  /* 0x0020cc1801007387 */ /* 0x004fe80000100800 */
[----:B------:R-:W2:Y:S04]  /*1c4f0*/  LDL R5, [R1+0xcfc] ;  /* 0x000cfc0001057983 */ /* 0x000ea80000100800 */
[----:B------:R-:W2:Y:S04]  /*1c500*/  LDL R4, [R1+0x1058] ;  /* 0x0010580001047983 */ /* 0x000ea80000100800 */
[----:B---3--:R-:W-:Y:S04]  /*1c510*/  STL [R1+0x20d0], R23 ;  /* 0x0020d01701007387 */ /* 0x008fe80000100800 */
[----:B------:R-:W3:Y:S04]  /*1c520*/  LDL R13, [R1+0xcf8] ;  /* 0x000cf800010d7983 */ /* 0x000ee80000100800 */
[----:B------:R-:W3:Y:S01]  /*1c530*/  LDL R12, [R1+0x1060] ;  /* 0x00106000010c7983 */ /* 0x000ee20000100800 */
[----:B------:R-:W-:-:S02]  /*1c540*/  PRMT R21, RZ, 0x7610, R21 ;  /* 0x00007610ff157816 */ /* 0x000fc40000000015 */
[----:B------:R-:W-:Y:S01]  /*1c550*/  PRMT R20, RZ, 0x7610, R20 ;  /* 0x00007610ff147816 */ /* 0x000fe20000000014 */
[----:B------:R-:W3:Y:S04]  /*1c560*/  LDL R7, [R1+0xcf4] ;  /* 0x000cf40001077983 */ /* 0x000ee80000100800 */
[----:B------:R-:W3:Y:S04]  /*1c570*/  LDL R6, [R1+0x1068] ;  /* 0x0010680001067983 */ /* 0x000ee80000100800 */
[----:B----4-:R-:W-:Y:S04]  /*1c580*/  STL [R1+0x20ac], R22 ;  /* 0x0020ac1601007387 */ /* 0x010fe80000100800 */
[----:B------:R-:W4:Y:S04]  /*1c590*/  LDL R11, [R1+0xcf0] ;  /* 0x000cf000010b7983 */ /* 0x000f280000100800 */
[----:B------:R-:W4:Y:S01]  /*1c5a0*/  LDL R10, [R1+0x1070] ;  /* 0x00107000010a7983 */ /* 0x000f220000100800 */
[----:B------:R-:W-:-:S02]  /*1c5b0*/  @!P0 IMAD.MOV.U32 R3, RZ, RZ, R9 ;  /* 0x000000ffff038224 */ /* 0x000fc400078e0009 */
[----:B------:R-:W-:-:S05]  /*1c5c0*/  @!P0 IMAD.MOV.U32 R2, RZ, RZ, R8 ;  /* 0x000000ffff028224 */ /* 0x000fca00078e0008 */
[----:B------:R1:W4:Y:S02]  /*1c5d0*/  @!P0 LDG.E.U8 R21, desc[UR6][R2.64] ;  /* 0x0000000602158981 */ /* 0x000324000c1e1100 */
[----:B-1----:R-:W-:Y:S02]  /*1c5e0*/  PRMT R2, RZ, 0x7610, R2 ;  /* 0x00007610ff027816 */ /* 0x002fe40000000002 */
[----:B--2---:R3:W2:Y:S02]  /*1c5f0*/  @!P0 LDG.E.U8 R20, desc[UR6][R4.64] ;  /* 0x0000000604148981 */ /* 0x0046a4000c1e1100 */
[----:B---3--:R-:W-:Y:S02]  /*1c600*/  @!P0 IMAD.MOV.U32 R5, RZ, RZ, R13 ;  /* 0x000000ffff058224 */ /* 0x008fe400078e000d */
[----:B------:R-:W-:-:S05]  /*1c610*/  @!P0 IMAD.MOV.U32 R4, RZ, RZ, R12 ;  /* 0x000000ffff048224 */ /* 0x000fca00078e000c */
[----:B------:R1:W3:Y:S01]  /*1c620*/  @!P0 LDG.E.U8 R2, desc[UR6][R4.64] ;  /* 0x0000000604028981 */ /* 0x0002e2000c1e1100 */
[----:B------:R-:W-:-:S06]  /*1c630*/  PRMT R3, RZ, 0x7610, R3 ;  /* 0x00007610ff037816 */ /* 0x000fcc0000000003 */
[----:B------:R4:W3:Y:S01]  /*1c640*/  @!P0 LDG.E.U8 R3, desc[UR6][R6.64] ;  /* 0x0000000606038981 */ /* 0x0008e2000c1e1100 */
[----:B-1----:R-:W-:Y:S01]  /*1c650*/  PRMT R4, RZ, 0x7610, R4 ;  /* 0x00007610ff047816 */ /* 0x002fe20000000004 */
[----:B----4-:R-:W-:Y:S02]  /*1c660*/  @!P0 IMAD.MOV.U32 R6, RZ, RZ, R10 ;  /* 0x000000ffff068224 */ /* 0x010fe400078e000a */
[----:B------:R-:W-:-:S05]  /*1c670*/  @!P0 IMAD.MOV.U32 R7, RZ, RZ, R11 ;  /* 0x000000ffff078224 */ /* 0x000fca00078e000b */
[----:B------:R1:W4:Y:S04]  /*1c680*/  @!P0 LDG.E.U8 R4, desc[UR6][R6.64] ;  /* 0x0000000606048981 */ /* 0x000328000c1e1100 */
[----:B------:R-:W-:Y:S04]  /*1c690*/  STL [R1+0x20b0], R21 ;  /* 0x0020b01501007387 */ /* 0x000fe80000100800 */
[----:B------:R-:W4:Y:S04]  /*1c6a0*/  LDL R9, [R1+0x103c] ;  /* 0x00103c0001097983 */ /* 0x000f280000100800 */
[----:B------:R-:W4:Y:S04]  /*1c6b0*/  LDL R8, [R1+0x1078] ;  /* 0x0010780001087983 */ /* 0x000f280000100800 */
[----:B--2---:R-:W-:Y:S04]  /*1c6c0*/  STL [R1+0x2098], R20 ;  /* 0x0020981401007387 */ /* 0x004fe80000100800 */
[----:B---3--:R-:W-:Y:S04]  /*1c6d0*/  STL [R1+0x209c], R2 ;  /* 0x00209c0201007387 */ /* 0x008fe80000100800 */
[----:B------:R-:W2:Y:S04]  /*1c6e0*/  LDL R15, [R1+0x1044] ;  /* 0x00104400010f7983 */ /* 0x000ea80000100800 */
[----:B0-----:R-:W3:Y:S01]  /*1c6f0*/  LDL R14, [R1+0x1080] ;  /* 0x00108000010e7983 */ /* 0x001ee20000100800 */
[----:B------:R-:W-:-:S02]  /*1c700*/  PRMT R5, RZ, 0x7610, R5 ;  /* 0x00007610ff057816 */ /* 0x000fc40000000005 */
[----:B-1----:R-:W-:Y:S01]  /*1c710*/  PRMT R6, RZ, 0x7610, R6 ;  /* 0x00007610ff067816 */ /* 0x002fe20000000006 */
[----:B------:R0:W-:Y:S04]  /*1c720*/  STL [R1+0x20ec], R3 ;  /* 0x0020ec0301007387 */ /* 0x0001e80000100800 */
[----:B------:R-:W3:Y:S04]  /*1c730*/  LDL R11, [R1+0x104c] ;  /* 0x00104c00010b7983 */ /* 0x000ee80000100800 */
[----:B------:R-:W3:Y:S04]  /*1c740*/  LDL R10, [R1+0x1088] ;  /* 0x00108800010a7983 */ /* 0x000ee80000100800 */
[----:B----4-:R-:W-:Y:S04]  /*1c750*/  STL [R1+0x20f0], R4 ;  /* 0x0020f00401007387 */ /* 0x010fe80000100800 */
[----:B------:R-:W4:Y:S04]  /*1c760*/  LDL R13, [R1+0x1054] ;  /* 0x00105400010d7983 */ /* 0x000f280000100800 */
[----:B------:R-:W4:Y:S04]  /*1c770*/  LDL R12, [R1+0x1090] ;  /* 0x00109000010c7983 */ /* 0x000f280000100800 */
[----:B0-----:R-:W4:Y:S04]  /*1c780*/  LDL R3, [R1+0x105c] ;  /* 0x00105c0001037983 */ /* 0x001f280000100800 */
[----:B------:R-:W4:Y:S04]  /*1c790*/  LDL R2, [R1+0x1098] ;  /* 0x0010980001027983 */ /* 0x000f280000100800 */
[----:B------:R2:W4:Y:S02]  /*1c7a0*/  @!P0 LDG.E.U8 R5, desc[UR6][R8.64] ;  /* 0x0000000608058981 */ /* 0x000524000c1e1100 */
[----:B--2---:R-:W-:-:S02]  /*1c7b0*/  @!P0 IMAD.MOV.U32 R9, RZ, RZ, R15 ;  /* 0x000000ffff098224 */ /* 0x004fc400078e000f */
[----:B---3--:R-:W-:-:S05]  /*1c7c0*/  @!P0 IMAD.MOV.U32 R8, RZ, RZ, R14 ;  /* 0x000000ffff088224 */ /* 0x008fca00078e000e */
[----:B------:R0:W2:Y:S01]  /*1c7d0*/  @!P0 LDG.E.U8 R6, desc[UR6][R8.64] ;  /* 0x0000000608068981 */ /* 0x0000a2000c1e1100 */
[----:B------:R-:W-:-:S06]  /*1c7e0*/  PRMT R7, RZ, 0x7610, R7 ;  /* 0x00007610ff077816 */ /* 0x000fcc0000000007 */
[----:B------:R4:W3:Y:S01]  /*1c7f0*/  @!P0 LDG.E.U8 R7, desc[UR6][R10.64] ;  /* 0x000000060a078981 */ /* 0x0008e2000c1e1100 */
[----:B0-----:R-:W-:Y:S01]  /*1c800*/  PRMT R8, RZ, 0x7610, R8 ;  /* 0x00007610ff087816 */ /* 0x001fe20000000008 */
[----:B----4-:R-:W-:Y:S02]  /*1c810*/  @!P0 IMAD.MOV.U32 R11, RZ, RZ, R13 ;  /* 0x000000ffff0b8224 */ /* 0x010fe400078e000d */
[----:B------:R-:W-:-:S05]  /*1c820*/  @!P0 IMAD.MOV.U32 R10, RZ, RZ, R12 ;  /* 0x000000ffff0a8224 */ /* 0x000fca00078e000c */
[----:B------:R0:W4:Y:S04]  /*1c830*/  @!P0 LDG.E.U8 R8, desc[UR6][R10.64] ;  /* 0x000000060a088981 */ /* 0x000128000c1e1100 */
[----:B------:R1:W-:Y:S04]  /*1c840*/  STL [R1+0x20d4], R5 ;  /* 0x0020d40501007387 */ /* 0x0003e80000100800 */
[----:B------:R-:W4:Y:S04]  /*1c850*/  LDL R15, [R1+0x1064] ;  /* 0x00106400010f7983 */ /* 0x000f280000100800 */
[----:B------:R-:W4:Y:S04]  /*1c860*/  LDL R14, [R1+0x10a0] ;  /* 0x0010a000010e7983 */ /* 0x000f280000100800 */
[----:B--2---:R-:W-:Y:S04]  /*1c870*/  STL [R1+0x20d8], R6 ;  /* 0x0020d80601007387 */ /* 0x004fe80000100800 */
[----:B-1----:R-:W2:Y:S04]  /*1c880*/  LDL R5, [R1+0x106c] ;  /* 0x00106c0001057983 */ /* 0x002ea80000100800 */
[----:B------:R-:W2:Y:S01]  /*1c890*/  LDL R4, [R1+0x10a8] ;  /* 0x0010a80001047983 */ /* 0x000ea20000100800 */
[----:B------:R-:W-:Y:S01]  /*1c8a0*/  PRMT R9, RZ, 0x7610, R9 ;  /* 0x00007610ff097816 */ /* 0x000fe20000000009 */
[----:B------:R-:W-:-:S02]  /*1c8b0*/  @!P0 IMAD.MOV.U32 R12, RZ, RZ, R2 ;  /* 0x000000ffff0c8224 */ /* 0x000fc400078e0002 */
[----:B------:R-:W-:Y:S01]  /*1c8c0*/  @!P0 IMAD.MOV.U32 R13, RZ, RZ, R3 ;  /* 0x000000ffff0d8224 */ /* 0x000fe200078e0003 */
[----:B0-----:R-:W-:-:S04]  /*1c8d0*/  PRMT R10, RZ, 0x7610, R10 ;  /* 0x00007610ff0a7816 */ /* 0x001fc8000000000a */
[----:B------:R0:W2:Y:S01]  /*1c8e0*/  @!P0 LDG.E.U8 R9, desc[UR6][R12.64] ;  /* 0x000000060c098981 */ /* 0x0000a2000c1e1100 */
[----:B------:R-:W-:-:S03]  /*1c8f0*/  PRMT R11, RZ, 0x7610, R11 ;  /* 0x00007610ff0b7816 */ /* 0x000fc6000000000b */
[----:B---3--:R-:W-:Y:S04]  /*1c900*/  STL [R1+0x20b4], R7 ;  /* 0x0020b40701007387 */ /* 0x008fe80000100800 */
[----:B----4-:R1:W-:Y:S04]  /*1c910*/  STL [R1+0x20b8], R8 ;  /* 0x0020b80801007387 */ /* 0x0103e80000100800 */
[----:B------:R-:W3:Y:S04]  /*1c920*/  LDL R3, [R1+0x1074] ;  /* 0x0010740001037983 */ /* 0x000ee80000100800 */
[----:B------:R-:W4:Y:S01]  /*1c930*/  LDL R2, [R1+0x10b4] ;  /* 0x0010b40001027983 */ /* 0x000f220000100800 */
[----:B0-----:R-:W-:-:S02]  /*1c940*/  @!P0 IMAD.MOV.U32 R13, RZ, RZ, R15 ;  /* 0x000000ffff0d8224 */ /* 0x001fc400078e000f */
[----:B------:R-:W-:-:S05]  /*1c950*/  @!P0 IMAD.MOV.U32 R12, RZ, RZ, R14 ;  /* 0x000000ffff0c8224 */ /* 0x000fca00078e000e */
[----:B------:R-:W4:Y:S01]  /*1c960*/  @!P0 LDG.E.U8 R10, desc[UR6][R12.64] ;  /* 0x000000060c0a8981 */ /* 0x000f22000c1e1100 */
[----:B--2---:R-:W-:Y:S02]  /*1c970*/  @!P0 IMAD.MOV.U32 R15, RZ, RZ, R5 ;  /* 0x000000ffff0f8224 */ /* 0x004fe400078e0005 */
[----:B------:R-:W-:-:S05]  /*1c980*/  @!P0 IMAD.MOV.U32 R14, RZ, RZ, R4 ;  /* 0x000000ffff0e8224 */ /* 0x000fca00078e0004 */
[----:B------:R3:W2:Y:S04]  /*1c990*/  @!P0 LDG.E.U8 R11, desc[UR6][R14.64] ;  /* 0x000000060e0b8981 */ /* 0x0006a8000c1e1100 */
[----:B------:R0:W-:Y:S04]  /*1c9a0*/  STL [R1+0x20a0], R9 ;  /* 0x0020a00901007387 */ /* 0x0001e80000100800 */
[----:B------:R-:W2:Y:S04]  /*1c9b0*/  LDL R21, [R1+0x107c] ;  /* 0x00107c0001157983 */ /* 0x000ea80000100800 */
[----:B------:R-:W2:Y:S04]  /*1c9c0*/  LDL R20, [R1+0x10c8] ;  /* 0x0010c80001147983 */ /* 0x000ea80000100800 */
[----:B-1----:R-:W2:Y:S01]  /*1c9d0*/  LDL R8, [R1+0x10c4] ;  /* 0x0010c40001087983 */ /* 0x002ea20000100800 */
[----:B---3--:R-:W-:-:S02]  /*1c9e0*/  @!P0 IMAD.MOV.U32 R15, RZ, RZ, R3 ;  /* 0x000000ffff0f8224 */ /* 0x008fc400078e0003 */
[----:B----4-:R-:W-:Y:S01]  /*1c9f0*/  @!P0 IMAD.MOV.U32 R14, RZ, RZ, R2 ;  /* 0x000000ffff0e8224 */ /* 0x010fe200078e0002 */
[----:B------:R-:W-:Y:S04]  /*1ca00*/  STL [R1+0x20a4], R10 ;  /* 0x0020a40a01007387 */ /* 0x000fe80000100800 */
[----:B0-----:R-:W3:Y:S04]  /*1ca10*/  LDL R9, [R1+0x1084] ;  /* 0x0010840001097983 */ /* 0x001ee80000100800 */
[----:B------:R-:W4:Y:S04]  /*1ca20*/  LDL R7, [R1+0x108c] ;  /* 0x00108c0001077983 */ /* 0x000f280000100800 */
[----:B------:R-:W4:Y:S04]  /*1ca30*/  LDL R6, [R1+0x10c0] ;  /* 0x0010c00001067983 */ /* 0x000f280000100800 */
[----:B------:R-:W4:Y:S04]  /*1ca40*/  LDL R5, [R1+0x1094] ;  /* 0x0010940001057983 */ /* 0x000f280000100800 */
[----:B------:R-:W4:Y:S04]  /*1ca50*/  LDL R4, [R1+0x10bc] ;  /* 0x0010bc0001047983 */ /* 0x000f280000100800 */
[----:B--2---:R-:W-:Y:S04]  /*1ca60*/  STL [R1+0x20f4], R11 ;  /* 0x0020f40b01007387 */ /* 0x004fe80000100800 */
[----:B------:R-:W2:Y:S04]  /*1ca70*/  LDL R3, [R1+0x109c] ;  /* 0x00109c0001037983 */ /* 0x000ea80000100800 */
[----:B------:R-:W2:Y:S01]  /*1ca80*/  LDL R2, [R1+0x10b0] ;  /* 0x0010b00001027983 */ /* 0x000ea20000100800 */
[----:B------:R-:W-:-:S02]  /*1ca90*/  PRMT R12, RZ, 0x7610, R12 ;  /* 0x00007610ff0c7816 */ /* 0x000fc4000000000c */
[----:B------:R-:W-:-:S04]  /*1caa0*/  PRMT R13, RZ, 0x7610, R13 ;  /* 0x00007610ff0d7816 */ /* 0x000fc8000000000d */
[----:B------:R0:W2:Y:S01]  /*1cab0*/  @!P0 LDG.E.U8 R12, desc[UR6][R14.64] ;  /* 0x000000060e0c8981 */ /* 0x0000a2000c1e1100 */
[----:B------:R-:W-:Y:S01]  /*1cac0*/  PRMT R16, RZ, 0x7610, R16 ;  /* 0x00007610ff107816 */ /* 0x000fe20000000010 */
[----:B0-----:R-:W-:Y:S02]  /*1cad0*/  @!P0 IMAD.MOV.U32 R14, RZ, RZ, R20 ;  /* 0x000000ffff0e8224 */ /* 0x001fe400078e0014 */
[----:B------:R-:W-:-:S05]  /*1cae0*/  @!P0 IMAD.MOV.U32 R15, RZ, RZ, R21 ;  /* 0x000000ffff0f8224 */ /* 0x000fca00078e0015 */
[----:B------:R0:W2:Y:S01]  /*1caf0*/  @!P0 LDG.E.U8 R13, desc[UR6][R14.64] ;  /* 0x000000060e0d8981 */ /* 0x0000a2000c1e1100 */
[----:B------:R-:W-:Y:S01]  /*1cb00*/  PRMT R17, RZ, 0x7610, R17 ;  /* 0x00007610ff117816 */ /* 0x000fe20000000011 */
[----:B0-----:R-:W-:Y:S01]  /*1cb10*/  @!P0 IMAD.MOV.U32 R14, RZ, RZ, R8 ;  /* 0x000000ffff0e8224 */ /* 0x001fe200078e0008 */
[----:B------:R-:W-:Y:S02]  /*1cb20*/  PRMT R18, RZ, 0x7610, R18 ;  /* 0x00007610ff127816 */ /* 0x000fe40000000012 */
[----:B------:R-:W-:Y:S01]  /*1cb30*/  PRMT R19, RZ, 0x7610, R19 ;  /* 0x00007610ff137816 */ /* 0x000fe20000000013 */
[----:B---3--:R-:W-:-:S05]  /*1cb40*/  @!P0 IMAD.MOV.U32 R15, RZ, RZ, R9 ;  /* 0x000000ffff0f8224 */ /* 0x008fca00078e0009 */
[----:B------:R4:W3:Y:S02]  /*1cb50*/  @!P0 LDG.E.U8 R16, desc[UR6][R14.64] ;  /* 0x000000060e108981 */ /* 0x0008e4000c1e1100 */
[----:B----4-:R-:W-:Y:S02]  /*1cb60*/  @!P0 IMAD.MOV.U32 R14, RZ, RZ, R6 ;  /* 0x000000ffff0e8224 */ /* 0x010fe400078e0006 */
[----:B------:R-:W-:-:S05]  /*1cb70*/  @!P0 IMAD.MOV.U32 R15, RZ, RZ, R7 ;  /* 0x000000ffff0f8224 */ /* 0x000fca00078e0007 */
[----:B------:R0:W4:Y:S02]  /*1cb80*/  @!P0 LDG.E.U8 R17, desc[UR6][R14.64] ;  /* 0x000000060e118981 */ /* 0x000124000c1e1100 */
[----:B0-----:R-:W-:Y:S02]  /*1cb90*/  @!P0 IMAD.MOV.U32 R14, RZ, RZ, R4 ;  /* 0x000000ffff0e8224 */ /* 0x001fe400078e0004 */
[----:B------:R-:W-:Y:S01]  /*1cba0*/  @!P0 IMAD.MOV.U32 R15, RZ, RZ, R5 ;  /* 0x000000ffff0f8224 */ /* 0x000fe200078e0005 */
[----:B------:R-:W-:Y:S04]  /*1cbb0*/  LDS.U8 R4, [R0+UR4+0x8] ;  /* 0x0000080400047984 */ /* 0x000fe80008000000 */
[----:B------:R2:W4:Y:S02]  /*1cbc0*/  @!P0 LDG.E.U8 R18, desc[UR6][R14.64] ;  /* 0x000000060e128981 */ /* 0x000524000c1e1100 */
[----:B--2---:R-:W-:-:S02]  /*1cbd0*/  @!P0 IMAD.MOV.U32 R14, RZ, RZ, R2 ;  /* 0x000000ffff0e8224 */ /* 0x004fc400078e0002 */
[----:B------:R-:W-:Y:S01]  /*1cbe0*/  @!P0 IMAD.MOV.U32 R15, RZ, RZ, R3 ;  /* 0x000000ffff0f8224 */ /* 0x000fe200078e0003 */
[----:B------:R-:W-:Y:S04]  /*1cbf0*/  LDS.U8 R2, [R0+UR4+0x110] ;  /* 0x0001100400027984 */ /* 0x000fe80008000000 */
[----:B------:R-:W-:Y:S04]  /*1cc00*/  LDS.U8 R3, [R0+UR4+0x198] ;  /* 0x0001980400037984 */ /* 0x000fe80008000000 */
[----:B------:R0:W2:Y:S04]  /*1cc10*/  @!P0 LDG.E.U8 R19, desc[UR6][R14.64] ;  /* 0x000000060e138981 */ /* 0x0000a8000c1e1100 */
[----:B0-----:R-:W0:Y:S04]  /*1cc20*/  LDS.U8 R15, [R0+UR4] ;  /* 0x00000004000f7984 */ /* 0x001e280008000000 */
[----:B------:R-:W1:Y:S04]  /*1cc30*/  LDS.U8 R14, [R0+UR4+0x88] ;  /* 0x00008804000e7984 */ /* 0x000e680008000000 */
[----:B------:R-:W-:Y:S04]  /*1cc40*/  STL [R1+0x20f8], R12 ;  /* 0x0020f80c01007387 */ /* 0x000fe80000100800 */
[----:B------:R-:W-:Y:S04]  /*1cc50*/  STL [R1+0x20dc], R13 ;  /* 0x0020dc0d01007387 */ /* 0x000fe80000100800 */
[----:B---3--:R-:W-:Y:S04]  /*1cc60*/  STL [R1+0x20e0], R16 ;  /* 0x0020e01001007387 */ /* 0x008fe80000100800 */
[----:B----4-:R-:W-:Y:S04]  /*1cc70*/  STL [R1+0x20bc], R17 ;  /* 0x0020bc1101007387 */ /* 0x010fe80000100800 */
[----:B------:R-:W-:Y:S04]  /*1cc80*/  STL [R1+0x20c0], R18 ;  /* 0x0020c01201007387 */ /* 0x000fe80000100800 */
[----:B--2---:R-:W-:Y:S04]  /*1cc90*/  STL [R1+0x20c4], R19 ;  /* 0x0020c41301007387 */ /* 0x004fe80000100800 */
[----:B0-----:R-:W-:Y:S04]  /*1cca0*/  STL [R1+0x20c8], R15 ;  /* 0x0020c80f01007387 */ /* 0x001fe80000100800 */
[----:B-1----:R-:W-:Y:S04]  /*1ccb0*/  STL [R1+0x20fc], R14 ;  /* 0x0020fc0e01007387 */ /* 0x002fe80000100800 */
[----:B------:R-:W-:Y:S04]  /*1ccc0*/  STL [R1+0x694], R2 ;  /* 0x0006940201007387 */ /* 0x000fe80000100800 */
[----:B------:R-:W0:Y:S04]  /*1ccd0*/  LDS.U8 R2, [R0+UR4+0x80] ;  /* 0x0000800400027984 */ /* 0x000e280008000000 */
[----:B------:R-:W-:Y:S04]  /*1cce0*/  STL [R1+0x690], R3 ;  /* 0x0006900301007387 */ /* 0x000fe80000100800 */
[----:B------:R-:W1:Y:S04]  /*1ccf0*/  LDS.U8 R3, [R0+UR4+0x118] ;  /* 0x0001180400037984 */ /* 0x000e680008000000 */
[----:B------:R-:W-:Y:S04]  /*1cd00*/  STL [R1+0x568], R4 ;  /* 0x0005680401007387 */ /* 0x000fe80000100800 */
[----:B------:R-:W2:Y:S04]  /*1cd10*/  LDS.U8 R4, [R0+UR4+0x190] ;  /* 0x0001900400047984 */ /* 0x000ea80008000000 */
[----:B0-----:R-:W-:Y:S04]  /*1cd20*/  STL [R1+0x560], R2 ;  /* 0x0005600201007387 */ /* 0x001fe80000100800 */
[----:B------:R-:W0:Y:S04]  /*1cd30*/  LDS.U8 R2, [R0+UR4+0x800] ;  /* 0x0008000400027984 */ /* 0x000e280008000000 */
[----:B-1----:R-:W-:Y:S04]  /*1cd40*/  STL [R1+0x69c], R3 ;  /* 0x00069c0301007387 */ /* 0x002fe80000100800 */
[----:B------:R-:W1:Y:S04]  /*1cd50*/  LDS.U8 R3, [R0+UR4+0x888] ;  /* 0x0008880400037984 */ /* 0x000e680008000000 */
[----:B--2---:R-:W-:Y:S04]  /*1cd60*/  STL [R1+0x698], R4 ;  /* 0x0006980401007387 */ /* 0x004fe80000100800 */
        /* <DEDUP_REMOVED lines=103> */
[----:B0-----:R0:W-:Y:S04]  /*1d3e0*/  STL [R1+0x11a4], R2 ;  /* 0x0011a40201007387 */ /* 0x0011e80000100800 */
[----:B-1----:R-:W-:Y:S04]  /*1d3f0*/  STL [R1+0x8bc], R3 ;  /* 0x0008bc0301007387 */ /* 0x002fe80000100800 */
[----:B------:R-:W1:Y:S04]  /*1d400*/  LDS.U8 R3, [R0+UR4+0x1908] ;  /* 0x0019080400037984 */ /* 0x000e680008000000 */
[----:B--2---:R-:W-:Y:S04]  /*1d410*/  STL [R1+0x8b8], R4 ;  /* 0x0008b80401007387 */ /* 0x004fe80000100800 */
[----:B------:R-:W-:Y:S04]  /*1d420*/  STL [R1+0x1298], R0 ;  /* 0x0012980001007387 */ /* 0x000fe80000100800 */
[----:B------:R-:W2:Y:S01]  /*1d430*/  LDS.U8 R4, [R0+UR4+0x1980] ;  /* 0x0019800400047984 */ /* 0x000ea20008000000 */
[----:B0-----:R-:W-:-:S05]  /*1d440*/  LOP3.LUT R2, R0, 0x20, RZ, 0x3c, !PT ;  /* 0x0000002000027812 */ /* 0x001fca00078e3cff */
[----:B------:R-:W-:Y:S01]  /*1d450*/  LDS.U8 R0, [R2+UR4+0x88] ;  /* 0x0000880402007984 */ /* 0x000fe20008000000 */
[----:B------:R-:W0:Y:S03]  /*1d460*/  S2R R28, SR_TID.X ;  /* 0x00000000001c7919 */ /* 0x000e260000002100 */
[----:B------:R-:W-:Y:S04]  /*1d470*/  LDS.U8 R5, [R2+UR4+0x1890] ;  /* 0x0018900402057984 */ /* 0x000fe80008000000 */
[----:B-1----:R-:W-:Y:S04]  /*1d480*/  STL [R1+0x11b0], R3 ;  /* 0x0011b00301007387 */ /* 0x002fe80000100800 */
[----:B------:R-:W1:Y:S04]  /*1d490*/  LDS.U8 R3, [R2+UR4] ;  /* 0x0000000402037984 */ /* 0x000e680008000000 */
[----:B--2---:R-:W-:Y:S04]  /*1d4a0*/  STL [R1+0x11ac], R4 ;  /* 0x0011ac0401007387 */ /* 0x004fe80000100800 */
[----:B------:R-:W2:Y:S04]  /*1d4b0*/  LDS.U8 R4, [R2+UR4+0x110] ;  /* 0x0001100402047984 */ /* 0x000ea80008000000 */
[----:B-1----:R-:W-:Y:S04]  /*1d4c0*/  STL [R1+0x5d4], R3 ;  /* 0x0005d40301007387 */ /* 0x002fe80000100800 */
[----:B------:R-:W1:Y:S04]  /*1d4d0*/  LDS.U8 R3, [R2+UR4+0x198] ;  /* 0x0001980402037984 */ /* 0x000e680008000000 */
[----:B------:R-:W-:Y:S04]  /*1d4e0*/  STL [R1+0x5d0], R0 ;  /* 0x0005d00001007387 */ /* 0x000fe80000100800 */
[----:B------:R-:W3:Y:S04]  /*1d4f0*/  LDS.U8 R0, [R2+UR4+0x8] ;  /* 0x0000080402007984 */ /* 0x000ee80008000000 */
[----:B--2---:R-:W-:Y:S04]  /*1d500*/  STL [R1+0x6d4], R4 ;  /* 0x0006d40401007387 */ /* 0x004fe80000100800 */
[----:B------:R-:W2:Y:S04]  /*1d510*/  LDS.U8 R4, [R2+UR4+0x80] ;  /* 0x0000800402047984 */ /* 0x000ea80008000000 */
[----:B-1----:R-:W-:Y:S04]  /*1d520*/  STL [R1+0x6d0], R3 ;  /* 0x0006d00301007387 */ /* 0x002fe80000100800 */
[----:B------:R-:W1:Y:S04]  /*1d530*/  LDS.U8 R3, [R2+UR4+0x118] ;  /* 0x0001180402037984 */ /* 0x000e680008000000 */
[----:B---3--:R-:W-:Y:S04]  /*1d540*/  STL [R1+0x5dc], R0 ;  /* 0x0005dc0001007387 */ /* 0x008fe80000100800 */
        /* <DEDUP_REMOVED lines=94> */
[----:B---3--:R-:W-:Y:S04]  /*1db30*/  STL [R1+0x10dc], R0 ;  /* 0x0010dc0001007387 */ /* 0x008fe80000100800 */
[----:B------:R-:W1:Y:S04]  /*1db40*/  LDS.U8 R3, [R2+UR4+0x1108] ;  /* 0x0011080402037984 */ /* 0x000e680008000000 */
[----:B------:R-:W3:Y:S04]  /*1db50*/  LDS.U8 R0, [R2+UR4+0x1180] ;  /* 0x0011800402007984 */ /* 0x000ee80008000000 */
[----:B--2---:R-:W-:Y:S04]  /*1db60*/  STL [R1+0x10d8], R4 ;  /* 0x0010d80401007387 */ /* 0x004fe80000100800 */
[----:B------:R-:W-:Y:S04]  /*1db70*/  LDS.U8 R4, [R2+UR4+0x1988] ;  /* 0x0019880402047984 */ /* 0x000fe80008000000 */
[----:B-1----:R-:W-:Y:S04]  /*1db80*/  STL [R1+0x11e0], R3 ;  /* 0x0011e00301007387 */ /* 0x002fe80000100800 */
[----:B---3--:R-:W-:Y:S04]  /*1db90*/  STL [R1+0x11dc], R0 ;  /* 0x0011dc0001007387 */ /* 0x008fe80000100800 */
[----:B------:R-:W1:Y:S04]  /*1dba0*/  LDS.U8 R3, [R2+UR4+0x1810] ;  /* 0x0018100402037984 */ /* 0x000e680008000000 */
[----:B------:R-:W2:Y:S01]  /*1dbb0*/  LDS.U8 R0, [R2+UR4+0x1898] ;  /* 0x0018980402007984 */ /* 0x000ea20008000000 */
[----:B0-----:R-:W-:-:S02]  /*1dbc0*/  LOP3.LUT R29, R28, 0x3, RZ, 0xc0, !PT ;  /* 0x000000031c1d7812 */ /* 0x001fc400078ec0ff */
[----:B------:R-:W-:Y:S01]  /*1dbd0*/  SHF.R.U32.HI R28, RZ, 0x2, R28 ;  /* 0x00000002ff1c7819 */ /* 0x000fe2000001161c */
[----:B-1----:R-:W-:Y:S04]  /*1dbe0*/  STL [R1+0x10e4], R3 ;  /* 0x0010e40301007387 */ /* 0x002fe80000100800 */
[----:B--2---:R-:W-:Y:S04]  /*1dbf0*/  STL [R1+0x10e0], R0 ;  /* 0x0010e00001007387 */ /* 0x004fe80000100800 */
[----:B------:R-:W0:Y:S04]  /*1dc00*/  LDS.U8 R0, [R2+UR4+0x1900] ;  /* 0x0019000402007984 */ /* 0x000e280008000000 */
[----:B------:R-:W1:Y:S01]  /*1dc10*/  LDS.U8 R3, [R2+UR4+0x1818] ;  /* 0x0018180402037984 */ /* 0x000e620008000000 */
[----:B------:R-:W-:Y:S01]  /*1dc20*/  IMAD R29, R29, 0x220, RZ ;  /* 0x000002201d1d7824 */ /* 0x000fe200078e02ff */
[----:B------:R-:W-:-:S02]  /*1dc30*/  SGXT.U32 R28, R28, 0x3 ;  /* 0x000000031c1c781a */ /* 0x000fc40000000000 */
[----:B0-----:R0:W-:Y:S04]  /*1dc40*/  STL [R1+0x11e8], R0 ;  /* 0x0011e80001007387 */ /* 0x0011e80000100800 */
[----:B------:R-:W-:Y:S04]  /*1dc50*/  STL [R1+0x11e4], R4 ;  /* 0x0011e40401007387 */ /* 0x000fe80000100800 */
[----:B-1----:R-:W-:Y:S04]  /*1dc60*/  STL [R1+0x10ec], R3 ;  /* 0x0010ec0301007387 */ /* 0x002fe80000100800 */
[----:B------:R-:W1:Y:S04]  /*1dc70*/  LDS.U8 R4, [R2+UR4+0x1908] ;  /* 0x0019080402047984 */ /* 0x000e680008000000 */
[----:B------:R-:W2:Y:S01]  /*1dc80*/  LDS.U8 R3, [R2+UR4+0x1980] ;  /* 0x0019800402037984 */ /* 0x000ea20008000000 */
[----:B0-----:R-:W-:-:S04]  /*1dc90*/  LOP3.LUT R0, R29, R28, RZ, 0xfc, !PT ;  /* 0x0000001c1d007212 */ /* 0x001fc800078efcff */
[----:B------:R-:W-:-:S05]  /*1dca0*/  LOP3.LUT R0, R0, 0x40, RZ, 0x3c, !PT ;  /* 0x0000004000007812 */ /* 0x000fca00078e3cff */
[----:B------:R-:W0:Y:S04]  /*1dcb0*/  LDS.U8 R2, [R0+UR4] ;  /* 0x0000000400027984 */ /* 0x000e280008000000 */
[----:B------:R-:W-:Y:S04]  /*1dcc0*/  STL [R1+0x10e8], R5 ;  /* 0x0010e80501007387 */ /* 0x000fe80000100800 */
        /* <DEDUP_REMOVED lines=119> */
[----:B------:R-:W0:Y:S01]  /*1e440*/  LDS.U8 R2, [R0+UR4+0x1818] ;  /* 0x0018180400027984 */ /* 0x000e220008000000 */
[----:B------:R-:W-:-:S04]  /*1e450*/  LOP3.LUT R12, R29, R28, RZ, 0xfc, !PT ;  /* 0x0000001c1d0c7212 */ /* 0x000fc800078efcff */
[----:B------:R-:W-:-:S05]  /*1e460*/  LOP3.LUT R12, R12, 0x60, RZ, 0x3c, !PT ;  /* 0x000000600c0c7812 */ /* 0x000fca00078e3cff */
[----:B------:R-:W-:Y:S04]  /*1e470*/  LDS.U8 R14, [R12+UR4+0x1890] ;  /* 0x001890040c0e7984 */ /* 0x000fe80008000000 */
[----:B-1----:R-:W-:Y:S04]  /*1e480*/  STL [R1+0x1228], R4 ;  /* 0x0012280401007387 */ /* 0x002fe80000100800 */
[----:B--2---:R-:W-:Y:S04]  /*1e490*/  STL [R1+0x1224], R3 ;  /* 0x0012240301007387 */ /* 0x004fe80000100800 */
[----:B------:R-:W1:Y:S04]  /*1e4a0*/  LDS.U8 R4, [R0+UR4+0x1890] ;  /* 0x0018900400047984 */ /* 0x000e680008000000 */
[----:B------:R-:W2:Y:S04]  /*1e4b0*/  LDS.U8 R3, [R0+UR4+0x1908] ;  /* 0x0019080400037984 */ /* 0x000ea80008000000 */
[----:B0-----:R-:W-:Y:S04]  /*1e4c0*/  STL [R1+0x112c], R2 ;  /* 0x00112c0201007387 */ /* 0x001fe80000100800 */
[----:B------:R-:W0:Y:S04]  /*1e4d0*/  LDS.U8 R2, [R0+UR4+0x1980] ;  /* 0x0019800400027984 */ /* 0x000e280008000000 */
[----:B------:R-:W3:Y:S04]  /*1e4e0*/  LDS.U8 R0, [R12+UR4] ;  /* 0x000000040c007984 */ /* 0x000ee80008000000 */
[----:B-1----:R-:W-:Y:S04]  /*1e4f0*/  STL [R1+0x1128], R4 ;  /* 0x0011280401007387 */ /* 0x002fe80000100800 */
[----:B--2---:R-:W-:Y:S04]  /*1e500*/  STL [R1+0x1230], R3 ;  /* 0x0012300301007387 */ /* 0x004fe80000100800 */
[----:B------:R-:W1:Y:S04]  /*1e510*/  LDS.U8 R3, [R12+UR4+0x88] ;  /* 0x000088040c037984 */ /* 0x000e680008000000 */
[----:B0-----:R-:W-:Y:S04]  /*1e520*/  STL [R1+0x122c], R2 ;  /* 0x00122c0201007387 */ /* 0x001fe80000100800 */
[----:B------:R-:W0:Y:S04]  /*1e530*/  LDS.U8 R2, [R12+UR4+0x110] ;  /* 0x000110040c027984 */ /* 0x000e280008000000 */
[----:B---3--:R-:W-:Y:S04]  /*1e540*/  STL [R1+0x654], R0 ;  /* 0x0006540001007387 */ /* 0x008fe80000100800 */
[----:B------:R-:W2:Y:S04]  /*1e550*/  LDS.U8 R0, [R12+UR4+0x198] ;  /* 0x000198040c007984 */ /* 0x000ea80008000000 */
[----:B-1----:R-:W-:Y:S04]  /*1e560*/  STL [R1+0x650], R3 ;  /* 0x0006500301007387 */ /* 0x002fe80000100800 */
[----:B------:R-:W1:Y:S04]  /*1e570*/  LDS.U8 R3, [R12+UR4+0x8] ;  /* 0x000008040c037984 */ /* 0x000e680008000000 */
[----:B0-----:R-:W-:Y:S04]  /*1e580*/  STL [R1+0x844], R2 ;  /* 0x0008440201007387 */ /* 0x001fe80000100800 */
[----:B------:R-:W0:Y:S04]  /*1e590*/  LDS.U8 R2, [R12+UR4+0x80] ;  /* 0x000080040c027984 */ /* 0x000e280008000000 */
[----:B--2---:R-:W-:Y:S04]  /*1e5a0*/  STL [R1+0x840], R0 ;  /* 0x0008400001007387 */ /* 0x004fe80000100800 */
        /* <DEDUP_REMOVED lines=76> */
[----:B--2---:R-:W-:Y:S04]  /*1ea70*/  STL [R1+0x874], R0 ;  /* 0x0008740001007387 */ /* 0x004fe80000100800 */
[----:B------:R-:W0:Y:S04]  /*1ea80*/  LDS.U8 R0, [R12+UR4+0x890] ;  /* 0x000890040c007984 */ /* 0x000e280008000000 */
        /* <DEDUP_REMOVED lines=31> */
[----:B-1----:R1:W-:Y:S04]  /*1ec80*/  STL [R1+0x1268], R3 ;  /* 0x0012680301007387 */ /* 0x0023e80000100800 */
[----:B------:R-:W3:Y:S04]  /*1ec90*/  LDL.LU R11, [R1+0x5ac] ;  /* 0x0005ac00010b7983 */ /* 0x000ee80000300800 */
[----:B0-----:R-:W-:Y:S04]  /*1eca0*/  STL [R1+0x1264], R2 ;  /* 0x0012640201007387 */ /* 0x001fe80000100800 */
[----:B------:R-:W4:Y:S04]  /*1ecb0*/  LDL.LU R4, [R1+0x5a8] ;  /* 0x0005a80001047983 */ /* 0x000f280000300800 */
[----:B--2---:R0:W-:Y:S04]  /*1ecc0*/  STL [R1+0x1170], R0 ;  /* 0x0011700001007387 */ /* 0x0041e80000100800 */
[----:B-1----:R-:W2:Y:S04]  /*1ecd0*/  LDL.LU R3, [R1+0x578] ;  /* 0x0005780001037983 */ /* 0x002ea80000300800 */
[----:B------:R-:W2:Y:S04]  /*1ece0*/  LDL.LU R25, [R1+0x574] ;  /* 0x0005740001197983 */ /* 0x000ea80000300800 */
[----:B------:R-:W2:Y:S04]  /*1ecf0*/  LDL.LU R26, [R1+0x550] ;  /* 0x00055000011a7983 */ /* 0x000ea80000300800 */
[----:B0-----:R-:W2:Y:S04]  /*1ed00*/  LDL.LU R0, [R1+0x54c] ;  /* 0x00054c0001007983 */ /* 0x001ea80000300800 */
        /* <DEDUP_REMOVED lines=20> */
[----:B------:R-:W-:Y:S04]  /*1ee50*/  STL [R1+0x116c], R14 ;  /* 0x00116c0e01007387 */ /* 0x000fe80000100800 */
[----:B------:R-:W0:Y:S04]  /*1ee60*/  LDS.U8 R14, [R12+UR4+0x1908] ;  /* 0x001908040c0e7984 */ /* 0x000e280008000000 */
[----:B------:R-:W1:Y:S01]  /*1ee70*/  LDS.U8 R12, [R12+UR4+0x1980] ;  /* 0x001980040c0c7984 */ /* 0x000e620008000000 */
[----:B------:R-:W0:Y:S01]  /*1ee80*/  S2R R15, SR_TID.X ;  /* 0x00000000000f7919 */ /* 0x000e220000002100 */
[----:B------:R-:W-:Y:S01]  /*1ee90*/  BAR.SYNC.DEFER_BLOCKING 0x0 ;  /* 0x0000000000007b1d */ /* 0x000fe20000010000 */
[----:B0-----:R-:W-:-:S05]  /*1eea0*/  LOP3.LUT R15, R15, 0x3f, RZ, 0xc0, !PT ;  /* 0x0000003f0f0f7812 */ /* 0x001fca00078ec0ff */
[----:B------:R0:W-:Y:S04]  /*1eeb0*/  STL [R1+0x1270], R14 ;  /* 0x0012700e01007387 */ /* 0x0001e80000100800 */
[----:B0-----:R-:W2:Y:S04]  /*1eec0*/  LDL.LU R14, [R1+0x20fc] ;  /* 0x0020fc00010e7983 */ /* 0x001ea80000300800 */
[----:B-1----:R0:W-:Y:S04]  /*1eed0*/  STL [R1+0x126c], R12 ;  /* 0x00126c0c01007387 */ /* 0x0021e80000100800 */
[----:B0-----:R-:W2:Y:S04]  /*1eee0*/  LDL.LU R12, [R1+0x20f8] ;  /* 0x0020f800010c7983 */ /* 0x001ea80000300800 */
[----:B---3--:R0:W-:Y:S04]  /*1eef0*/  STS.U8 [R15+UR4], R11 ;  /* 0x0000000b0f007988 */ /* 0x0081e80008000004 */
[----:B0-----:R-:W3:Y:S04]  /*1ef00*/  LDL.LU R11, [R1+0x20f4] ;  /* 0x0020f400010b7983 */ /* 0x001ee80000300800 */
[----:B----4-:R0:W-:Y:S04]  /*1ef10*/  STS.U8 [R15+UR4+0x40], R4 ;  /* 0x000040040f007988 */ /* 0x0101e80008000004 */
[----:B--2---:R1:W-:Y:S04]  /*1ef20*/  STS.U8 [R15+UR4+0x200], R3 ;  /* 0x000200030f007988 */ /* 0x0043e80008000004 */
[----:B------:R2:W-:Y:S04]  /*1ef30*/  STS.U8 [R15+UR4+0x240], R25 ;  /* 0x000240190f007988 */ /* 0x0005e80008000004 */
[----:B------:R4:W-:Y:S04]  /*1ef40*/  STS.U8 [R15+UR4+0x400], R26 ;  /* 0x0004001a0f007988 */ /* 0x0009e80008000004 */
[----:B0-----:R-:W3:Y:S04]  /*1ef50*/  LDL.LU R4, [R1+0x20f0] ;  /* 0x0020f00001047983 */ /* 0x001ee80000300800 */
[----:B-1----:R-:W3:Y:S04]  /*1ef60*/  LDL.LU R3, [R1+0x20ec] ;  /* 0x0020ec0001037983 */ /* 0x002ee80000300800 */
[----:B--2---:R-:W2:Y:S04]  /*1ef70*/  LDL.LU R25, [R1+0x20e8] ;  /* 0x0020e80001197983 */ /* 0x004ea80000300800 */
[----:B----4-:R-:W4:Y:S04]  /*1ef80*/  LDL.LU R26, [R1+0x20e4] ;  /* 0x0020e400011a7983 */ /* 0x010f280000300800 */
[----:B------:R-:W-:Y:S04]  /*1ef90*/  STS.U8 [R15+UR4+0x440], R0 ;  /* 0x000440000f007988 */ /* 0x000fe80008000004 */
[----:B------:R-:W-:Y:S04]  /*1efa0*/  STS.U8 [R15+UR4+0x600], R19 ;  /* 0x000600130f007988 */ /* 0x000fe80008000004 */
[----:B------:R-:W-:Y:S04]  /*1efb0*/  STS.U8 [R15+UR4+0x640], R18 ;  /* 0x000640120f007988 */ /* 0x000fe80008000004 */
[----:B------:R-:W-:Y:S04]  /*1efc0*/  STS.U8 [R15+UR4+0x800], R17 ;  /* 0x000800110f007988 */ /* 0x000fe80008000004 */
[----:B------:R0:W-:Y:S04]  /*1efd0*/  STS.U8 [R15+UR4+0x840], R16 ;  /* 0x000840100f007988 */ /* 0x0001e80008000004 */
[----:B------:R1:W-:Y:S04]  /*1efe0*/  STS.U8 [R15+UR4+0xa00], R13 ;  /* 0x000a000d0f007988 */ /* 0x0003e80008000004 */
        /* <DEDUP_REMOVED lines=12> */
[----:B------:R1:W-:Y:S04]  /*1f0b0*/  STS.U8 [R15+UR4+0x1640], R27 ;  /* 0x0016401b0f007988 */ /* 0x0003e80008000004 */
[----:B------:R1:W-:Y:S04]  /*1f0c0*/  STS.U8 [R15+UR4+0x1800], R28 ;  /* 0x0018001c0f007988 */ /* 0x0003e80008000004 */
[----:B------:R1:W-:Y:S04]  /*1f0d0*/  STS.U8 [R15+UR4+0x1840], R29 ;  /* 0x0018401d0f007988 */ /* 0x0003e80008000004 */
[----:B0-----:R-:W3:Y:S04]  /*1f0e0*/  LDL.LU R16, [R1+0x5a0] ;  /* 0x0005a00001107983 */ /* 0x001ee80000300800 */
[----:B-1----:R-:W3:Y:S04]  /*1f0f0*/  LDL.LU R13, [R1+0x59c] ;  /* 0x00059c00010d7983 */ /* 0x002ee80000300800 */
[----:B------:R-:W3:Y:S04]  /*1f100*/  LDL.LU R6, [R1+0x570] ;  /* 0x0005700001067983 */ /* 0x000ee80000300800 */
        /* <DEDUP_REMOVED lines=18> */
[----:B----4-:R0:W-:Y:S04]  /*1f230*/  STS.U8 [R15+UR4+0x1a00], R26 ;  /* 0x001a001a0f007988 */ /* 0x0101e80008000004 */
[----:B--2---:R-:W-:Y:S04]  /*1f240*/  STS.U8 [R15+UR4+0x1a40], R25 ;  /* 0x001a40190f007988 */ /* 0x004fe80008000004 */
[----:B---3--:R1:W-:Y:S04]  /*1f250*/  STS.U8 [R15+UR4+0x1c00], R3 ;  /* 0x001c00030f007988 */ /* 0x0083e80008000004 */
[----:B0-----:R-:W2:Y:S01]  /*1f260*/  LDL.LU R26, [R1+0x4e8] ;  /* 0x0004e800011a7983 */ /* 0x001ea20000300800 */
[----:B-1----:R-:W0:Y:S03]  /*1f270*/  S2R R3, SR_TID.X ;  /* 0x0000000000037919 */ /* 0x002e260000002100 */
[----:B------:R-:W3:Y:S01]  /*1f280*/  LDL.LU R25, [R1+0x504] ;  /* 0x0005040001197983 */ /* 0x000ee20000300800 */
[----:B0-----:R-:W-:-:S05]  /*1f290*/  LOP3.LUT R3, R3, 0x3f, RZ, 0xc0, !PT ;  /* 0x0000003f03037812 */ /* 0x001fca00078ec0ff */
[----:B------:R0:W-:Y:S04]  /*1f2a0*/  STS.U8 [R3+UR4+0x1c40], R4 ;  /* 0x001c400403007988 */ /* 0x0001e80008000004 */
[----:B------:R1:W-:Y:S04]  /*1f2b0*/  STS.U8 [R3+UR4+0x1e00], R11 ;  /* 0x001e000b03007988 */ /* 0x0003e80008000004 */
[----:B------:R4:W-:Y:S04]  /*1f2c0*/  STS.U8 [R3+UR4+0x1e40], R12 ;  /* 0x001e400c03007988 */ /* 0x0009e80008000004 */
[----:B0-----:R-:W2:Y:S04]  /*1f2d0*/  LDL.LU R4, [R1+0x508] ;  /* 0x0005080001047983 */ /* 0x001ea80000300800 */
[----:B-1----:R-:W3:Y:S04]  /*1f2e0*/  LDL.LU R11, [R1+0x524] ;  /* 0x00052400010b7983 */ /* 0x002ee80000300800 */
[----:B----4-:R-:W4:Y:S01]  /*1f2f0*/  LDL.LU R12, [R1+0x528] ;  /* 0x00052800010c7983 */ /* 0x010f220000300800 */
[----:B------:R-:W-:-:S05]  /*1f300*/  LOP3.LUT R15, R15, 0x10, RZ, 0x3c, !PT ;  /* 0x000000100f0f7812 */ /* 0x000fca00078e3cff */
[----:B------:R0:W-:Y:S04]  /*1f310*/  STS.U8 [R15+UR4+0x80], R16 ;  /* 0x000080100f007988 */ /* 0x0001e80008000004 */
[----:B------:R1:W-:Y:S04]  /*1f320*/  STS.U8 [R15+UR4+0xc0], R13 ;  /* 0x0000c00d0f007988 */ /* 0x0003e80008000004 */
[----:B------:R1:W-:Y:S04]  /*1f330*/  STS.U8 [R15+UR4+0x280], R6 ;  /* 0x000280060f007988 */ /* 0x0003e80008000004 */
[----:B------:R1:W-:Y:S04]  /*1f340*/  STS.U8 [R15+UR4+0x2c0], R5 ;  /* 0x0002c0050f007988 */ /* 0x0003e80008000004 */
[----:B------:R1:W-:Y:S04]  /*1f350*/  STS.U8 [R15+UR4+0x480], R23 ;  /* 0x000480170f007988 */ /* 0x0003e80008000004 */
[----:B------:R1:W-:Y:S04]  /*1f360*/  STS.U8 [R15+UR4+0x4c0], R24 ;  /* 0x0004c0180f007988 */ /* 0x0003e80008000004 */
[----:B0-----:R-:W2:Y:S04]  /*1f370*/  LDL.LU R16, [R1+0x20e0] ;  /* 0x0020e00001107983 */ /* 0x001ea80000300800 */
[----:B-1----:R-:W2:Y:S04]  /*1f380*/  LDL.LU R13, [R1+0x20dc] ;  /* 0x0020dc00010d7983 */ /* 0x002ea80000300800 */
[----:B------:R-:W2:Y:S04]  /*1f390*/  LDL.LU R6, [R1+0x20d8] ;  /* 0x0020d80001067983 */ /* 0x000ea80000300800 */
[----:B------:R-:W2:Y:S04]  /*1f3a0*/  LDL.LU R5, [R1+0x20d4] ;  /* 0x0020d40001057983 */ /* 0x000ea80000300800 */
[----:B------:R-:W2:Y:S04]  /*1f3b0*/  LDL.LU R23, [R1+0x20d0] ;  /* 0x0020d00001177983 */ /* 0x000ea80000300800 */
[----:B------:R-:W2:Y:S04]  /*1f3c0*/  LDL.LU R24, [R1+0x20cc] ;  /* 0x0020cc0001187983 */ /* 0x000ea80000300800 */
[----:B----4-:R-:W-:Y:S04]  /*1f3d0*/  STS.U8 [R15+UR4+0x680], R12 ;  /* 0x0006800c0f007988 */ /* 0x010fe80008000004 */
[----:B---3--:R-:W-:Y:S04]  /*1f3e0*/  STS.U8 [R15+UR4+0x6c0], R11 ;  /* 0x0006c00b0f007988 */ /* 0x008fe80008000004 */
[----:B--2---:R-:W-:Y:S04]  /*1f3f0*/  STS.U8 [R15+UR4+0x880], R4 ;  /* 0x000880040f007988 */ /* 0x004fe80008000004 */
[----:B------:R-:W-:Y:S04]  /*1f400*/  STS.U8 [R15+UR4+0x8c0], R25 ;  /* 0x0008c0190f007988 */ /* 0x000fe80008000004 */
[----:B------:R-:W-:Y:S04]  /*1f410*/  STS.U8 [R15+UR4+0xa80], R26 ;  /* 0x000a801a0f007988 */ /* 0x000fe80008000004 */
[----:B------:R-:W-:Y:S04]  /*1f420*/  STS.U8 [R15+UR4+0xac0], R0 ;  /* 0x000ac0000f007988 */ /* 0x000fe80008000004 */
[----:B------:R0:W-:Y:S04]  /*1f430*/  STS.U8 [R15+UR4+0xc80], R19 ;  /* 0x000c80130f007988 */ /* 0x0001e80008000004 */
[----:B------:R1:W-:Y:S04]  /*1f440*/  STS.U8 [R15+UR4+0xcc0], R18 ;  /* 0x000cc0120f007988 */ /* 0x0003e80008000004 */
[----:B------:R2:W-:Y:S04]  /*1f450*/  STS.U8 [R15+UR4+0xe80], R17 ;  /* 0x000e80110f007988 */ /* 0x0005e80008000004 */
[----:B------:R-:W-:Y:S04]  /*1f460*/  STS.U8 [R15+UR4+0xec0], R10 ;  /* 0x000ec00a0f007988 */ /* 0x000fe80008000004 */
[----:B------:R-:W-:Y:S04]  /*1f470*/  STS.U8 [R15+UR4+0x1080], R9 ;  /* 0x001080090f007988 */ /* 0x000fe80008000004 */
[----:B------:R3:W-:Y:S04]  /*1f480*/  STS.U8 [R15+UR4+0x10c0], R8 ;  /* 0x0010c0080f007988 */ /* 0x0007e80008000004 */
[----:B------:R4:W-:Y:S04]  /*1f490*/  STS.U8 [R15+UR4+0x1280], R7 ;  /* 0x001280070f007988 */ /* 0x0009e80008000004 */
[----:B------:R-:W-:Y:S04]  /*1f4a0*/  STS.U8 [R15+UR4+0x12c0], R2 ;  /* 0x0012c0020f007988 */ /* 0x000fe80008000004 */
[----:B------:R-:W-:Y:S04]  /*1f4b0*/  STS.U8 [R15+UR4+0x1480], R20 ;  /* 0x001480140f007988 */ /* 0x000fe80008000004 */
[----:B0-----:R-:W4:Y:S04]  /*1f4c0*/  LDL.LU R19, [R1+0x598] ;  /* 0x0005980001137983 */ /* 0x001f280000300800 */
[----:B-1----:R-:W4:Y:S04]  /*1f4d0*/  LDL.LU R18, [R1+0x58c] ;  /* 0x00058c0001127983 */ /* 0x002f280000300800 */
[----:B------:R0:W-:Y:S04]  /*1f4e0*/  STS.U8 [R15+UR4+0x14c0], R21 ;  /* 0x0014c0150f007988 */ /* 0x0001e80008000004 */
[----:B--2---:R-:W2:Y:S04]  /*1f4f0*/  LDL.LU R17, [R1+0x564] ;  /* 0x0005640001117983 */ /* 0x004ea80000300800 */
[----:B------:R1:W-:Y:S04]  /*1f500*/  STS.U8 [R15+UR4+0x1680], R22 ;  /* 0x001680160f007988 */ /* 0x0003e80008000004 */
[----:B---3--:R-:W3:Y:S04]  /*1f510*/  LDL.LU R8, [R1+0x55c] ;  /* 0x00055c0001087983 */ /* 0x008ee80000300800 */
[----:B------:R-:W-:Y:S04]  /*1f520*/  STS.U8 [R15+UR4+0x16c0], R27 ;  /* 0x0016c01b0f007988 */ /* 0x000fe80008000004 */
[----:B----4-:R-:W4:Y:S04]  /*1f530*/  LDL.LU R7, [R1+0x540] ;  /* 0x0005400001077983 */ /* 0x010f280000300800 */
[----:B------:R-:W-:Y:S04]  /*1f540*/  STS.U8 [R15+UR4+0x1880], R28 ;  /* 0x0018801c0f007988 */ /* 0x000fe80008000004 */
[----:B------:R1:W-:Y:S04]  /*1f550*/  STS.U8 [R15+UR4+0x18c0], R29 ;  /* 0x0018c01d0f007988 */ /* 0x0003e80008000004 */
[----:B0-----:R-:W4:Y:S04]  /*1f560*/  LDL.LU R21, [R1+0x53c] ;  /* 0x00053c0001157983 */ /* 0x001f280000300800 */
[----:B-1----:R-:W4:Y:S04]  /*1f570*/  LDL.LU R22, [R1+0x520] ;  /* 0x0005200001167983 */ /* 0x002f280000300800 */
        /* <DEDUP_REMOVED lines=11> */
[----:B------:R-:W4:Y:S04]  /*1f630*/  LDL.LU R28, [R1] ;  /* 0x00000000011c7983 */ /* 0x000f280000300800 */
[----:B------:R0:W-:Y:S04]  /*1f640*/  STS.U8 [R15+UR4+0x1a80], R24 ;  /* 0x001a80180f007988 */ /* 0x0001e80008000004 */
[----:B------:R1:W-:Y:S04]  /*1f650*/  STS.U8 [R15+UR4+0x1ac0], R23 ;  /* 0x001ac0170f007988 */ /* 0x0003e80008000004 */
[----:B------:R1:W-:Y:S04]  /*1f660*/  STS.U8 [R15+UR4+0x1c80], R5 ;  /* 0x001c80050f007988 */ /* 0x0003e80008000004 */
[----:B------:R1:W-:Y:S04]  /*1f670*/  STS.U8 [R15+UR4+0x1cc0], R6 ;  /* 0x001cc0060f007988 */ /* 0x0003e80008000004 */
[----:B------:R1:W-:Y:S04]  /*1f680*/  STS.U8 [R15+UR4+0x1e80], R13 ;  /* 0x001e800d0f007988 */ /* 0x0003e80008000004 */
[----:B------:R1:W-:Y:S04]  /*1f690*/  STS.U8 [R15+UR4+0x1ec0], R16 ;  /* 0x001ec0100f007988 */ /* 0x0003e80008000004 */
[----:B0-----:R-:W4:Y:S04]  /*1f6a0*/  LDL.LU R24, [R1+0x4bc] ;  /* 0x0004bc0001187983 */ /* 0x001f280000300800 */
[----:B-1----:R-:W4:Y:S04]  /*1f6b0*/  LDL.LU R23, [R1+0x4c0] ;  /* 0x0004c00001177983 */ /* 0x002f280000300800 */
[----:B------:R-:W4:Y:S04]  /*1f6c0*/  LDL.LU R5, [R1+0x4dc] ;  /* 0x0004dc0001057983 */ /* 0x000f280000300800 */
[----:B------:R-:W4:Y:S04]  /*1f6d0*/  LDL.LU R6, [R1+0x4e0] ;  /* 0x0004e00001067983 */ /* 0x000f280000300800 */
[----:B------:R-:W4:Y:S04]  /*1f6e0*/  LDL.LU R13, [R1+0x4fc] ;  /* 0x0004fc00010d7983 */ /* 0x000f280000300800 */
[----:B------:R-:W4:Y:S04]  /*1f6f0*/  LDL.LU R15, [R1+0x20c8] ;  /* 0x0020c800010f7983 */ /* 0x000f280000300800 */
[----:B------:R-:W4:Y:S01]  /*1f700*/  LDL.LU R16, [R1+0x500] ;  /* 0x0005000001107983 */ /* 0x000f220000300800 */
[----:B------:R-:W-:-:S05]  /*1f710*/  LOP3.LUT R10, R3, 0x20, RZ, 0x3c, !PT ;  /* 0x00000020030a7812 */ /* 0x000fca00078e3cff */
[----:B------:R0:W-:Y:S04]  /*1f720*/  STS.U8 [R10+UR4+0x100], R19 ;  /* 0x000100130a007988 */ /* 0x0001e80008000004 */
[----:B------:R1:W-:Y:S04]  /*1f730*/  STS.U8 [R10+UR4+0x140], R18 ;  /* 0x000140120a007988 */ /* 0x0003e80008000004 */
[----:B--2---:R2:W-:Y:S04]  /*1f740*/  STS.U8 [R10+UR4+0x300], R17 ;  /* 0x000300110a007988 */ /* 0x0045e80008000004 */
[----:B---3--:R3:W-:Y:S04]  /*1f750*/  STS.U8 [R10+UR4+0x340], R8 ;  /* 0x000340080a007988 */ /* 0x0087e80008000004 */
[----:B----4-:R4:W-:Y:S04]  /*1f760*/  STS.U8 [R10+UR4+0x500], R7 ;  /* 0x000500070a007988 */ /* 0x0109e80008000004 */
[----:B0-----:R-:W4:Y:S04]  /*1f770*/  LDL.LU R19, [R1+0x20c4] ;  /* 0x0020c40001137983 */ /* 0x001f280000300800 */
[----:B-1----:R-:W4:Y:S04]  /*1f780*/  LDL.LU R18, [R1+0x20c0] ;  /* 0x0020c00001127983 */ /* 0x002f280000300800 */
[----:B--2---:R-:W2:Y:S04]  /*1f790*/  LDL.LU R17, [R1+0x20bc] ;  /* 0x0020bc0001117983 */ /* 0x004ea80000300800 */
[----:B------:R0:W-:Y:S04]  /*1f7a0*/  STS.U8 [R10+UR4+0x540], R21 ;  /* 0x000540150a007988 */ /* 0x0001e80008000004 */
[----:B---3--:R-:W3:Y:S04]  /*1f7b0*/  LDL.LU R8, [R1+0x20b8] ;  /* 0x0020b80001087983 */ /* 0x008ee80000300800 */
[----:B----4-:R-:W4:Y:S04]  /*1f7c0*/  LDL.LU R7, [R1+0x20b4] ;  /* 0x0020b40001077983 */ /* 0x010f280000300800 */
[----:B------:R1:W-:Y:S04]  /*1f7d0*/  STS.U8 [R10+UR4+0x700], R22 ;  /* 0x000700160a007988 */ /* 0x0003e80008000004 */
[----:B------:R1:W-:Y:S04]  /*1f7e0*/  STS.U8 [R10+UR4+0x740], R29 ;  /* 0x0007401d0a007988 */ /* 0x0003e80008000004 */
[----:B0-----:R-:W2:Y:S04]  /*1f7f0*/  LDL.LU R21, [R1+0x20b0] ;  /* 0x0020b00001157983 */ /* 0x001ea80000300800 */
[----:B-1----:R-:W3:Y:S04]  /*1f800*/  LDL.LU R22, [R1+0x20ac] ;  /* 0x0020ac0001167983 */ /* 0x002ee80000300800 */
[----:B------:R-:W4:Y:S04]  /*1f810*/  LDL.LU R29, [R1+0x20a8] ;  /* 0x0020a800011d7983 */ /* 0x000f280000300800 */
[----:B------:R-:W-:Y:S04]  /*1f820*/  STS.U8 [R10+UR4+0x900], R16 ;  /* 0x000900100a007988 */ /* 0x000fe80008000004 */
        /* <DEDUP_REMOVED lines=33> */
[----:B----4-:R0:W-:Y:S04]  /*1fa40*/  STS.U8 [R10+UR4+0x1940], R29 ;  /* 0x0019401d0a007988 */ /* 0x0101e80008000004 */
[----:B---3--:R1:W-:Y:S04]  /*1fa50*/  STS.U8 [R10+UR4+0x1b00], R22 ;  /* 0x001b00160a007988 */ /* 0x0083e80008000004 */
[----:B--2---:R2:W-:Y:S04]  /*1fa60*/  STS.U8 [R10+UR4+0x1b40], R21 ;  /* 0x001b40150a007988 */ /* 0x0045e80008000004 */
[----:B------:R3:W-:Y:S04]  /*1fa70*/  STS.U8 [R10+UR4+0x1d00], R7 ;  /* 0x001d00070a007988 */ /* 0x0007e80008000004 */
[----:B------:R4:W-:Y:S04]  /*1fa80*/  STS.U8 [R10+UR4+0x1d40], R8 ;  /* 0x001d40080a007988 */ /* 0x0009e80008000004 */
[----:B------:R4:W-:Y:S04]  /*1fa90*/  STS.U8 [R10+UR4+0x1f00], R17 ;  /* 0x001f00110a007988 */ /* 0x0009e80008000004 */
[----:B0-----:R-:W4:Y:S04]  /*1faa0*/  LDL.LU R29, [R1+0x4b8] ;  /* 0x0004b800011d7983 */ /* 0x001f280000300800 */
[----:B-1----:R-:W4:Y:S04]  /*1fab0*/  LDL.LU R22, [R1+0x4d4] ;  /* 0x0004d40001167983 */ /* 0x002f280000300800 */
[----:B--2---:R-:W2:Y:S04]  /*1fac0*/  LDL.LU R21, [R1+0x4d8] ;  /* 0x0004d80001157983 */ /* 0x004ea80000300800 */
[----:B---3--:R-:W3:Y:S04]  /*1fad0*/  LDL.LU R7, [R1+0x4f4] ;  /* 0x0004f40001077983 */ /* 0x008ee80000300800 */
[----:B----4-:R-:W4:Y:S04]  /*1fae0*/  LDL.LU R8, [R1+0x4f8] ;  /* 0x0004f80001087983 */ /* 0x010f280000300800 */
[----:B------:R-:W2:Y:S04]  /*1faf0*/  LDL.LU R17, [R1+0x514] ;  /* 0x0005140001117983 */ /* 0x000ea80000300800 */
[----:B------:R0:W-:Y:S04]  /*1fb00*/  STS.U8 [R10+UR4+0x1f40], R18 ;  /* 0x001f40120a007988 */ /* 0x0001e80008000004 */
[----:B0-----:R-:W3:Y:S04]  /*1fb10*/  LDL.LU R10, [R1+0x20a4] ;  /* 0x0020a400010a7983 */ /* 0x001ee80000300800 */
[----:B------:R-:W4:Y:S01]  /*1fb20*/  LDL.LU R18, [R1+0x518] ;  /* 0x0005180001127983 */ /* 0x000f220000300800 */
[----:B------:R-:W-:-:S05]  /*1fb30*/  LOP3.LUT R3, R3, 0x30, RZ, 0x3c, !PT ;  /* 0x0000003003037812 */ /* 0x000fca00078e3cff */
[----:B------:R0:W-:Y:S04]  /*1fb40*/  STS.U8 [R3+UR4+0x180], R9 ;  /* 0x0001800903007988 */ /* 0x0001e80008000004 */
        /* <DEDUP_REMOVED lines=11> */
[----:B----4-:R-:W-:Y:S04]  /*1fc00*/  STS.U8 [R3+UR4+0x780], R18 ;  /* 0x0007801203007988 */ /* 0x010fe80008000004 */
[----:B--2---:R-:W-:Y:S04]  /*1fc10*/  STS.U8 [R3+UR4+0x7c0], R17 ;  /* 0x0007c01103007988 */ /* 0x004fe80008000004 */
[----:B------:R-:W-:Y:S04]  /*1fc20*/  STS.U8 [R3+UR4+0x980], R8 ;  /* 0x0009800803007988 */ /* 0x000fe80008000004 */
[----:B---3--:R-:W-:Y:S04]  /*1fc30*/  STS.U8 [R3+UR4+0x9c0], R7 ;  /* 0x0009c00703007988 */ /* 0x008fe80008000004 */
        /* <DEDUP_REMOVED lines=8> */
[----:B0-----:R-:W2:Y:S04]  /*1fcc0*/  LDL R0, [R1+0x7c4] ;  /* 0x0007c40001007983 */ /* 0x001ea80000100800 */
        /* <DEDUP_REMOVED lines=10> */
[----:B------:R-:W-:Y:S04]  /*1fd70*/  STS.U8 [R3+UR4+0x1d80], R9 ;  /* 0x001d800903007988 */ /* 0x000fe80008000004 */
[----:B------:R-:W-:Y:S04]  /*1fd80*/  STS.U8 [R3+UR4+0x1dc0], R10 ;  /* 0x001dc00a03007988 */ /* 0x000fe80008000004 */
[----:B------:R-:W-:Y:S04]  /*1fd90*/  STS.U8 [R3+UR4+0x1f80], R19 ;  /* 0x001f801303007988 */ /* 0x000fe80008000004 */
[----:B------:R-:W-:Y:S01]  /*1fda0*/  STS.U8 [R3+UR4+0x1fc0], R26 ;  /* 0x001fc01a03007988 */ /* 0x000fe20008000004 */
[----:B------:R-:W-:Y:S06]  /*1fdb0*/  BAR.SYNC.DEFER_BLOCKING 0x0 ;  /* 0x0000000000007b1d */ /* 0x000fec0000010000 */
[----:B0-----:R-:W3:Y:S04]  /*1fdc0*/  LDL.LU R4, [R1+0x568] ;  /* 0x0005680001047983 */ /* 0x001ee80000300800 */
[----:B-1----:R-:W3:Y:S04]  /*1fdd0*/  LDL.LU R25, [R1+0x560] ;  /* 0x0005600001197983 */ /* 0x002ee80000300800 */
[----:B--2---:R-:W0:Y:S04]  /*1fde0*/  LDSM.16.M88.4 R8, [R0] ;  /* 0x000000000008783b */ /* 0x004e280000000200 */
[----:B------:R-:W-:Y:S01]  /*1fdf0*/  LDSM.16.M88.4 R16, [R0+0x800] ;  /* 0x000800000010783b */ /* 0x000fe20000000200 */
[----:B0-----:R-:W-:-:S03]  /*1fe00*/  IMAD.MOV.U32 R26, RZ, RZ, R8 ;  /* 0x000000ffff1a7224 */ /* 0x001fc600078e0008 */
[----:B------:R-:W-:Y:S01]  /*1fe10*/  STL.64 [R1+0x748], R10 ;  /* 0x0007480a01007387 */ /* 0x000fe20000100a00 */
[----:B------:R-:W-:-:S03]  /*1fe20*/  IMAD.MOV.U32 R27, RZ, RZ, R9 ;  /* 0x000000ffff1b7224 */ /* 0x000fc600078e0009 */
[----:B------:R-:W0:Y:S04]  /*1fe30*/  LDSM.16.M88.4 R8, [R0+0x400] ;  /* 0x000400000008783b */ /* 0x000e280000000200 */
[----:B0-----:R-:W-:Y:S01]  /*1fe40*/  STL.64 [R1+0x750], R8 ;  /* 0x0007500801007387 */ /* 0x001fe20000100a00 */
[----:B------:R-:W-:-:S03]  /*1fe50*/  IMAD.MOV.U32 R20, RZ, RZ, R8 ;  /* 0x000000ffff147224 */ /* 0x000fc600078e0008 */
[----:B------:R-:W-:Y:S01]  /*1fe60*/  STL.64 [R1+0x758], R10 ;  /* 0x0007580a01007387 */ /* 0x000fe20000100a00 */
[----:B------:R-:W-:-:S03]  /*1fe70*/  IMAD.MOV.U32 R21, RZ, RZ, R9 ;  /* 0x000000ffff157224 */ /* 0x000fc600078e0009 */
[----:B------:R-:W0:Y:S04]  /*1fe80*/  LDSM.16.M88.4 R8, [R0+0xc00] ;  /* 0x000c00000008783b */ /* 0x000e280000000200 */
[----:B------:R-:W-:Y:S04]  /*1fe90*/  STL.64 [R1+0x760], R16 ;  /* 0x0007601001007387 */ /* 0x000fe80000100a00 */
[----:B------:R1:W-:Y:S04]  /*1fea0*/  STL.64 [R1+0x768], R18 ;  /* 0x0007681201007387 */ /* 0x0003e80000100a00 */
[----:B0-----:R-:W-:Y:S04]  /*1feb0*/  STL.64 [R1+0x770], R8 ;  /* 0x0007700801007387 */ /* 0x001fe80000100a00 */
[----:B------:R-:W-:Y:S04]  /*1fec0*/  STL.64 [R1+0x778], R10 ;  /* 0x0007780a01007387 */ /* 0x000fe80000100a00 */
[----:B-1----:R-:W2:Y:S04]  /*1fed0*/  LDL.LU R19, [R1+0x584] ;  /* 0x0005840001137983 */ /* 0x002ea80000300800 */
[----:B------:R-:W2:Y:S04]  /*1fee0*/  LDL.LU R18, [R1+0x580] ;  /* 0x0005800001127983 */ /* 0x000ea80000300800 */
[----:B------:R-:W4:Y:S04]  /*1fef0*/  LDL.LU R22, [R1+0x594] ;  /* 0x0005940001167983 */ /* 0x000f280000300800 */
[----:B------:R-:W4:Y:S01]  /*1ff00*/  LDL.LU R23, [R1+0x590] ;  /* 0x0005900001177983 */ /* 0x000f220000300800 */
[----:B------:R-:W-:-:S02]  /*1ff10*/  IMAD.MOV.U32 R12, RZ, RZ, R8 ;  /* 0x000000ffff0c7224 */ /* 0x000fc400078e0008 */
[----:B------:R-:W-:Y:S02]  /*1ff20*/  IMAD.MOV.U32 R13, RZ, RZ, R9 ;  /* 0x000000ffff0d7224 */ /* 0x000fe400078e0009 */
[----:B------:R-:W-:Y:S01]  /*1ff30*/  IMAD R16, R14, 0x100, R15 ;  /* 0x000001000e107824 */ /* 0x000fe200078e020f */
[----:B----4-:R-:W-:Y:S04]  /*1ff40*/  STL.64 [R1+0x2088], R22 ;  /* 0x0020881601007387 */ /* 0x010fe80000100a00 */
[----:B------:R-:W-:Y:S04]  /*1ff50*/  STL.64 [R1+0x2080], R20 ;  /* 0x0020801401007387 */ /* 0x000fe80000100a00 */
[----:B------:R-:W0:Y:S04]  /*1ff60*/  LDSM.16.M88.4 R20, [R0+0x1000] ;  /* 0x001000000014783b */ /* 0x000e280000000200 */
[----:B0-----:R-:W-:Y:S01]  /*1ff70*/  STL.64 [R1+0x780], R20 ;  /* 0x0007801401007387 */ /* 0x001fe20000100a00 */
[----:B------:R-:W-:-:S03]  /*1ff80*/  IMAD.MOV.U32 R10, RZ, RZ, R20 ;  /* 0x000000ffff0a7224 */ /* 0x000fc600078e0014 */
[----:B------:R-:W-:Y:S01]  /*1ff90*/  STL.64 [R1+0x788], R22 ;  /* 0x0007881601007387 */ /* 0x000fe20000100a00 */
[----:B------:R-:W-:-:S03]  /*1ffa0*/  IMAD.MOV.U32 R7, RZ, RZ, R21 ;  /* 0x000000ffff077224 */ /* 0x000fc600078e0015 */
[----:B------:R-:W0:Y:S04]  /*1ffb0*/  LDSM.16.M88.4 R20, [R0+0x1400] ;  /* 0x001400000014783b */ /* 0x000e280000000200 */
[----:B------:R-:W-:Y:S04]  /*1ffc0*/  STL [R1+0x204c], R10 ;  /* 0x00204c0a01007387 */ /* 0x000fe80000100800 */
[----:B0-----:R-:W-:Y:S01]  /*1ffd0*/  STL.64 [R1+0x790], R20 ;  /* 0x0007901401007387 */ /* 0x001fe20000100a00 */
[----:B------:R-:W-:-:S03]  /*1ffe0*/  IMAD.MOV.U32 R8, RZ, RZ, R20 ;  /* 0x000000ffff087224 */ /* 0x000fc600078e0014 */
        /* <DEDUP_REMOVED lines=8> */
[----:B0-----:R-:W-:Y:S04]  /*20070*/  STL.64 [R1+0x7b0], R20 ;  /* 0x0007b01401007387 */ /* 0x001fe80000100a00 */
[----:B------:R0:W-:Y:S01]  /*20080*/  STL.64 [R1+0x7b8], R22 ;  /* 0x0007b81601007387 */ /* 0x0001e20000100a00 */
[----:B------:R-:W-:Y:S02]  /*20090*/  IMAD.MOV.U32 R24, RZ, RZ, R20 ;  /* 0x000000ffff187224 */ /* 0x000fe400078e0014 */
[----:B------:R-:W-:Y:S01]  /*200a0*/  IMAD.MOV.U32 R0, RZ, RZ, R21 ;  /* 0x000000ffff007224 */ /* 0x000fe200078e0015 */
[----:B0-----:R-:W4:Y:S04]  /*200b0*/  LDL.LU.64 R22, [R1+0x2088] ;  /* 0x0020880001167983 */ /* 0x001f280000300a00 */
[----:B------:R-:W4:Y:S04]  /*200c0*/  LDL.LU.64 R20, [R1+0x2080] ;  /* 0x0020800001147983 */ /* 0x000f280000300a00 */
[----:B------:R-:W2:Y:S04]  /*200d0*/  LDL R14, [R1+0x760] ;  /* 0x00076000010e7983 */ /* 0x000ea80000100800 */
[----:B------:R-:W2:Y:S01]  /*200e0*/  LDL R15, [R1+0x764] ;  /* 0x00076400010f7983 */ /* 0x000ea20000100800 */
[----:B---3--:R-:W-:-:S03]  /*200f0*/  IMAD R17, R25, 0x100, R4 ;  /* 0x0000010019117824 */ /* 0x008fc600078e0204 */
[----:B--2---:R-:W-:Y:S04]  /*20100*/  STL.64 [R1+0x2078], R14 ;  /* 0x0020780e01007387 */ /* 0x004fe80000100a00 */
[----:B------:R0:W-:Y:S04]  /*20110*/  STL.64 [R1+0x2070], R12 ;  /* 0x0020700c01007387 */ /* 0x0001e80000100a00 */
[----:B------:R-:W2:Y:S04]  /*20120*/  LDL.LU R10, [R1+0x5b4] ;  /* 0x0005b400010a7983 */ /* 0x000ea80000300800 */
[----:B------:R-:W3:Y:S04]  /*20130*/  LDL.LU R4, [R1+0x5b0] ;  /* 0x0005b00001047983 */ /* 0x000ee80000300800 */
[----:B------:R-:W2:Y:S04]  /*20140*/  LDL.LU R28, [R1+0x5bc] ;  /* 0x0005bc00011c7983 */ /* 0x000ea80000300800 */
[----:B------:R-:W3:Y:S04]  /*20150*/  LDL.LU R5, [R1+0x5b8] ;  /* 0x0005b80001057983 */ /* 0x000ee80000300800 */
[----:B------:R-:W4:Y:S04]  /*20160*/  LDL.LU R6, [R1+0x5c4] ;  /* 0x0005c40001067983 */ /* 0x000f280000300800 */
[----:B----4-:R-:W-:Y:S04]  /*20170*/  STL.64 [R1+0x2058], R6 ;  /* 0x0020580601007387 */ /* 0x010fe80000100a00 */
[----:B---3--:R-:W-:Y:S04]  /*20180*/  STL.64 [R1+0x2050], R4 ;  /* 0x0020500401007387 */ /* 0x008fe80000100a00 */
[----:B------:R-:W2:Y:S01]  /*20190*/  LDL.LU R11, [R1+0x5c0] ;  /* 0x0005c000010b7983 */ /* 0x000ea20000300800 */
[----:B------:R-:W-:-:S02]  /*201a0*/  IMAD R18, R18, 0x100, R19 ;  /* 0x0000010012127824 */ /* 0x000fc400078e0213 */
[----:B------:R-:W-:Y:S01]  /*201b0*/  IMAD R19, R23, 0x100, R22 ;  /* 0x0000010017137824 */ /* 0x000fe200078e0216 */
[----:B--2---:R-:W-:Y:S04]  /*201c0*/  STL.64 [R1+0x2068], R10 ;  /* 0x0020680a01007387 */ /* 0x004fe80000100a00 */
[----:B------:R1:W-:Y:S04]  /*201d0*/  STL.64 [R1+0x2060], R8 ;  /* 0x0020600801007387 */ /* 0x0003e80000100a00 */
[----:B------:R-:W2:Y:S04]  /*201e0*/  LDL.LU R29, [R1+0x5cc] ;  /* 0x0005cc00011d7983 */ /* 0x000ea80000300800 */
[----:B------:R-:W3:Y:S04]  /*201f0*/  LDL.LU R25, [R1+0x5c8] ;  /* 0x0005c80001197983 */ /* 0x000ee80000300800 */
[----:B0-----:R-:W4:Y:S04]  /*20200*/  LDL.LU.64 R12, [R1+0x400] ;  /* 0x00040000010c7983 */ /* 0x001f280000300a00 */
[----:B------:R-:W4:Y:S01]  /*20210*/  LDL.LU.64 R14, [R1+0x408] ;  /* 0x00040800010e7983 */ /* 0x000f220000300a00 */
[----:B------:R-:W-:-:S02]  /*20220*/  F2FP.F16.E5M2.UNPACK_B R16, R16 ;  /* 0x00000010ff10723e */ /* 0x000fc400020004ff */
[----:B------:R-:W-:Y:S02]  /*20230*/  F2FP.F16.E5M2.UNPACK_B R17, R17 ;  /* 0x00000011ff11723e */ /* 0x000fe400020004ff */
[----:B------:R-:W-:Y:S02]  /*20240*/  F2FP.F16.E5M2.UNPACK_B R18, R18 ;  /* 0x00000012ff12723e */ /* 0x000fe400020004ff */
[----:B------:R-:W-:Y:S02]  /*20250*/  F2FP.F16.E5M2.UNPACK_B R19, R19 ;  /* 0x00000013ff13723e */ /* 0x000fe400020004ff */
[----:B------:R-:W-:Y:S02]  /*20260*/  F2FP.F16.E5M2.UNPACK_B R22, R26 ;  /* 0x0000001aff16723e */ /* 0x000fe400020004ff */
[----:B------:R-:W-:Y:S01]  /*20270*/  F2FP.F16.E5M2.UNPACK_B R23, R27 ;  /* 0x0000001bff17723e */ /* 0x000fe200020004ff */
[----:B-1----:R-:W2:Y:S04]  /*20280*/  LDL.LU.64 R8, [R1+0x50] ;  /* 0x0000500001087983 */ /* 0x002ea80000300a00 */
[----:B------:R-:W2:Y:S04]  /*20290*/  LDL.LU.64 R10, [R1+0x58] ;  /* 0x00005800010a7983 */ /* 0x000ea80000300a00 */
[----:B------:R-:W2:Y:S04]  /*202a0*/  LDL.LU.64 R4, [R1+0x70] ;  /* 0x0000700001047983 */ /* 0x000ea80000300a00 */
[----:B------:R-:W2:Y:S04]  /*202b0*/  LDL.LU.64 R6, [R1+0x78] ;  /* 0x0000780001067983 */ /* 0x000ea80000300a00 */
[----:B------:R-:W-:Y:S04]  /*202c0*/  STL [R1+0x1e84], R26 ;  /* 0x001e841a01007387 */ /* 0x000fe80000100800 */
[----:B------:R-:W-:Y:S01]  /*202d0*/  STL [R1+0x2048], R27 ;  /* 0x0020481b01007387 */ /* 0x000fe20000100800 */
[----:B----4-:R-:W-:Y:S03]  /*202e0*/  HMMA.16816.F32 R12, R16, R22, R12 ;  /* 0x00000016100c723c */ /* 0x010fe6000000180c */
[----:B---3--:R0:W-:Y:S04]  /*202f0*/  STL.64 [R1+0x2040], R24 ;  /* 0x0020401801007387 */ /* 0x0081e80000100a00 */
[----:B0-----:R-:W3:Y:S04]  /*20300*/  LDL.LU.64 R24, [R1+0x90] ;  /* 0x0000900001187983 */ /* 0x001ee80000300a00 */
[----:B------:R-:W3:-:S12]  /*20310*/  LDL.LU.64 R26, [R1+0x98] ;  /* 0x00009800011a7983 */ /* 0x000ed80000300a00 */
[----:B------:R-:W-:Y:S04]  /*20320*/  STL.64 [R1+0x20], R12 ;  /* 0x0000200c01007387 */ /* 0x000fe80000100a00 */
[----:B------:R0:W-:Y:S04]  /*20330*/  STL.64 [R1+0x28], R14 ;  /* 0x0000280e01007387 */ /* 0x0001e80000100a00 */
[----:B0-----:R-:W4:Y:S01]  /*20340*/  LDL.LU.64 R14, [R1+0x2078] ;  /* 0x00207800010e7983 */ /* 0x001f220000300a00 */
[----:B------:R-:W-:Y:S02]  /*20350*/  F2FP.F16.E5M2.UNPACK_B R20, R20 ;  /* 0x00000014ff14723e */ /* 0x000fe400020004ff */
[----:B------:R-:W-:Y:S01]  /*20360*/  F2FP.F16.E5M2.UNPACK_B R21, R21 ;  /* 0x00000015ff15723e */ /* 0x000fe200020004ff */
[----:B------:R-:W3:Y:S06]  /*20370*/  LDL.LU.64 R12, [R1+0x2070] ;  /* 0x00207000010c7983 */ /* 0x000eec0000300a00 */
[----:B--2---:R-:W-:-:S15]  /*20380*/  HMMA.16816.F32 R8, R16, R20, R8 ;  /* 0x000000141008723c */ /* 0x004fde0000001808 */
[----:B------:R-:W-:-:S08]  /*20390*/  NOP ;  /* 0x0000000000007918 */ /* 0x000fd00000000000 */
[----:B------:R-:W-:Y:S04]  /*203a0*/  STL.64 [R1+0x50], R8 ;  /* 0x0000500801007387 */ /* 0x000fe80000100a00 */
[----:B------:R0:W-:Y:S04]  /*203b0*/  STL.64 [R1+0x58], R10 ;  /* 0x0000580a01007387 */ /* 0x0001e80000100a00 */
[----:B0-----:R-:W2:Y:S04]  /*203c0*/  LDL.LU.64 R10, [R1+0x2068] ;  /* 0x00206800010a7983 */ /* 0x001ea80000300a00 */
[----:B------:R-:W2:Y:S04]  /*203d0*/  LDL.LU.64 R8, [R1+0x2060] ;  /* 0x0020600001087983 */ /* 0x000ea80000300a00 */
[----:B------:R-:W-:Y:S04]  /*203e0*/  STL.64 [R1+0x2018], R22 ;  /* 0x0020181601007387 */ /* 0x000fe80000100a00 */
[----:B------:R0:W-:Y:S04]  /*203f0*/  STL.64 [R1+0x2010], R20 ;  /* 0x0020101401007387 */ /* 0x0001e80000100a00 */
[----:B0-----:R-:W2:Y:S04]  /*20400*/  LDL.LU.64 R20, [R1+0x420] ;  /* 0x0004200001147983 */ /* 0x001ea80000300a00 */
[----:B------:R-:W2:Y:S01]  /*20410*/  LDL.LU.64 R22, [R1+0x428] ;  /* 0x0004280001167983 */ /* 0x000ea20000300a00 */
[----:B----4-:R-:W-:-:S02]  /*20420*/  F2FP.F16.E5M2.UNPACK_B R14, R14 ;  /* 0x0000000eff0e723e */ /* 0x010fc400020004ff */
[----:B------:R-:W-:-:S07]  /*20430*/  F2FP.F16.E5M2.UNPACK_B R15, R15 ;  /* 0x0000000fff0f723e */ /* 0x000fce00020004ff */
[----:B------:R-:W-:-:S15]  /*20440*/  HMMA.16816.F32 R4, R16, R14, R4 ;  /* 0x0000000e1004723c */ /* 0x000fde0000001804 */
[----:B------:R-:W-:-:S08]  /*20450*/  NOP ;  /* 0x0000000000007918 */ /* 0x000fd00000000000 */
[----:B------:R-:W-:Y:S04]  /*20460*/  STL.64 [R1+0x70], R4 ;  /* 0x0000700401007387 */ /* 0x000fe80000100a00 */
[----:B------:R0:W-:Y:S04]  /*20470*/  STL.64 [R1+0x78], R6 ;  /* 0x0000780601007387 */ /* 0x0001e80000100a00 */
[----:B0-----:R-:W4:Y:S04]  /*20480*/  LDL.LU.64 R6, [R1+0x2058] ;  /* 0x0020580001067983 */ /* 0x001f280000300a00 */
[----:B------:R-:W2:Y:S01]  /*20490*/  LDL.LU.64 R4, [R1+0x2050] ;  /* 0x0020500001047983 */ /* 0x000ea20000300a00 */
[----:B---3--:R-:W-:-:S02]  /*204a0*/  F2FP.F16.E5M2.UNPACK_B R12, R12 ;  /* 0x0000000cff0c723e */ /* 0x008fc400020004ff */
[----:B------:R-:W-:-:S07]  /*204b0*/  F2FP.F16.E5M2.UNPACK_B R13, R13 ;  /* 0x0000000dff0d723e */ /* 0x000fce00020004ff */
[----:B------:R-:W-:Y:S01]  /*204c0*/  HMMA.16816.F32 R24, R16, R12, R24 ;  /* 0x0000000c1018723c */ /* 0x000fe20000001818 */
[----:B--2---:R-:W-:Y:S02]  /*204d0*/  IMAD R4, R4, 0x100, R10 ;  /* 0x0000010004047824 */ /* 0x004fe400078e020a */
[----:B------:R-:W2:Y:S01]  /*204e0*/  LDL.LU R10, [R1+0x204c] ;  /* 0x00204c00010a7983 */ /* 0x000ea20000300800 */
[----:B----4-:R-:W-:Y:S01]  /*204f0*/  IMAD R6, R11, 0x100, R6 ;  /* 0x000001000b067824 */ /* 0x010fe200078e0206 */
[----:B------:R-:W-:-:S15]  /*20500*/  F2FP.F16.E5M2.UNPACK_B R11, R7 ;  /* 0x00000007ff0b723e */ /* 0x000fde00020004ff */
[----:B------:R-:W-:-:S03]  /*20510*/  NOP ;  /* 0x0000000000007918 */ /* 0x000fc60000000000 */
[----:B------:R-:W-:Y:S04]  /*20520*/  STL.64 [R1+0x90], R24 ;  /* 0x0000901801007387 */ /* 0x000fe80000100a00 */
[----:B------:R0:W-:Y:S04]  /*20530*/  STL.64 [R1+0x98], R26 ;  /* 0x0000981a01007387 */ /* 0x0001e80000100a00 */
[----:B0-----:R-:W3:Y:S04]  /*20540*/  LDL.LU R27, [R1+0x2048] ;  /* 0x00204800011b7983 */ /* 0x001ee80000300800 */
[----:B------:R-:W4:Y:S04]  /*20550*/  LDL.LU.64 R24, [R1+0x2040] ;  /* 0x0020400001187983 */ /* 0x000f280000300a00 */
[----:B------:R-:W-:Y:S04]  /*20560*/  STL.64 [R1+0x1ff8], R14 ;  /* 0x001ff80e01007387 */ /* 0x000fe80000100a00 */
[----:B------:R0:W-:Y:S01]  /*20570*/  STL.64 [R1+0x1ff0], R12 ;  /* 0x001ff00c01007387 */ /* 0x0001e20000100a00 */
[----:B--2---:R-:W-:-:S07]  /*20580*/  F2FP.F16.E5M2.UNPACK_B R10, R10 ;  /* 0x0000000aff0a723e */ /* 0x004fce00020004ff */
[----:B0-----:R-:W-:Y:S01]  /*20590*/  HMMA.16816.F32 R12, R16, R10, R20 ;  /* 0x0000000a100c723c */ /* 0x001fe20000001814 */
[----:B------:R-:W2:Y:S04]  /*205a0*/  LDL.LU.64 R20, [R1+0x3e0] ;  /* 0x0003e00001147983 */ /* 0x000ea80000300a00 */
[----:B------:R-:W3:-:S15]  /*205b0*/  LDL.LU.64 R22, [R1+0x3e8] ;  /* 0x0003e80001167983 */ /* 0x000ede0000300a00 */
[----:B------:R-:W-:-:S03]  /*205c0*/  NOP ;  /* 0x0000000000007918 */ /* 0x000fc60000000000 */
[----:B------:R-:W-:Y:S04]  /*205d0*/  STL.64 [R1+0xd0], R12 ;  /* 0x0000d00c01007387 */ /* 0x000fe80000100a00 */
[----:B------:R-:W-:Y:S04]  /*205e0*/  STL.64 [R1+0xd8], R14 ;  /* 0x0000d80e01007387 */ /* 0x000fe80000100a00 */
[----:B---3--:R-:W-:Y:S04]  /*205f0*/  STL.64 [R1+0x2028], R22 ;  /* 0x0020281601007387 */ /* 0x008fe80000100a00 */
[----:B--2---:R0:W-:Y:S04]  /*20600*/  STL.64 [R1+0x2020], R20 ;  /* 0x0020201401007387 */ /* 0x0041e80000100a00 */
[----:B0-----:R-:W2:Y:S04]  /*20610*/  LDL.LU.64 R20, [R1+0x3f0] ;  /* 0x0003f00001147983 */ /* 0x001ea80000300a00 */
[----:B------:R-:W3:Y:S01]  /*20620*/  LDL.LU.64 R22, [R1+0x3f8] ;  /* 0x0003f80001167983 */ /* 0x000ee20000300a00 */
[----:B------:R-:W-:-:S02]  /*20630*/  F2FP.F16.E5M2.UNPACK_B R8, R8 ;  /* 0x00000008ff08723e */ /* 0x000fc400020004ff */
[----:B------:R-:W-:Y:S01]  /*20640*/  F2FP.F16.E5M2.UNPACK_B R9, R9 ;  /* 0x00000009ff09723e */ /* 0x000fe200020004ff */
[----:B---3--:R-:W-:Y:S04]  /*20650*/  STL.64 [R1+0x2038], R22 ;  /* 0x0020381601007387 */ /* 0x008fe80000100a00 */
[----:B--2---:R0:W-:Y:S04]  /*20660*/  STL.64 [R1+0x2030], R20 ;  /* 0x0020301401007387 */ /* 0x0041e80000100a00 */
[----:B0-----:R-:W2:Y:S04]  /*20670*/  LDL.LU.64 R20, [R1+0x440] ;  /* 0x0004400001147983 */ /* 0x001ea80000300a00 */
[----:B------:R-:W2:Y:S04]  /*20680*/  LDL.LU.64 R22, [R1+0x448] ;  /* 0x0004480001167983 */ /* 0x000ea80000300a00 */
[----:B------:R-:W3:Y:S04]  /*20690*/  LDL.LU.64 R12, [R1+0x300] ;  /* 0x00030000010c7983 */ /* 0x000ee80000300a00 */
[----:B------:R-:W4:Y:S01]  /*206a0*/  LDL.LU.64 R14, [R1+0x308] ;  /* 0x00030800010e7983 */ /* 0x000f220000300a00 */
[----:B--2---:R-:W-:Y:S03]  /*206b0*/  HMMA.16816.F32 R20, R16, R8, R20 ;  /* 0x000000081014723c */ /* 0x004fe60000001814 */
[----:B----4-:R-:W-:Y:S04]  /*206c0*/  STL.64 [R1+0x2008], R14 ;  /* 0x0020080e01007387 */ /* 0x010fe80000100a00 */
[----:B---3--:R0:W-:Y:S04]  /*206d0*/  STL.64 [R1+0x2000], R12 ;  /* 0x0020000c01007387 */ /* 0x0081e80000100a00 */
[----:B0-----:R-:W2:Y:S04]  /*206e0*/  LDL.LU.64 R12, [R1+0x310] ;  /* 0x00031000010c7983 */ /* 0x001ea80000300a00 */
[----:B------:R-:W2:Y:S08]  /*206f0*/  LDL.LU.64 R14, [R1+0x318] ;  /* 0x00031800010e7983 */ /* 0x000eb00000300a00 */
[----:B------:R-:W-:Y:S04]  /*20700*/  STL.64 [R1+0x400], R20 ;  /* 0x0004001401007387 */ /* 0x000fe80000100a00 */
[----:B------:R0:W-:Y:S04]  /*20710*/  STL.64 [R1+0x408], R22 ;  /* 0x0004081601007387 */ /* 0x0001e80000100a00 */
[----:B0-----:R-:W3:Y:S04]  /*20720*/  LDL.LU.64 R22, [R1+0x2038] ;  /* 0x0020380001167983 */ /* 0x001ee80000300a00 */
[----:B------:R-:W3:Y:S01]  /*20730*/  LDL.LU.64 R20, [R1+0x2030] ;  /* 0x0020300001147983 */ /* 0x000ee20000300a00 */
[----:B------:R-:W-:-:S02]  /*20740*/  F2FP.F16.E5M2.UNPACK_B R2, R2 ;  /* 0x00000002ff02723e */ /* 0x000fc400020004ff */
[----:B------:R-:W-:Y:S01]  /*20750*/  F2FP.F16.E5M2.UNPACK_B R3, R3 ;  /* 0x00000003ff03723e */ /* 0x000fe200020004ff */
[----:B------:R-:W-:Y:S04]  /*20760*/  STL.64 [R1+0x1fe8], R10 ;  /* 0x001fe80a01007387 */ /* 0x000fe80000100a00 */
[----:B------:R0:W-:Y:S04]  /*20770*/  STL.64 [R1+0x1fe0], R8 ;  /* 0x001fe00801007387 */ /* 0x0001e80000100a00 */
[----:B0-----:R-:W4:Y:S04]  /*20780*/  LDL.LU.64 R8, [R1+0x2f0] ;  /* 0x0002f00001087983 */ /* 0x001f280000300a00 */
[----:B------:R-:W4:Y:S01]  /*20790*/  LDL.LU.64 R10, [R1+0x2f8] ;  /* 0x0002f800010a7983 */ /* 0x000f220000300a00 */
[----:B---3--:R-:W-:-:S15]  /*207a0*/  HMMA.16816.F32 R20, R16, R2, R20 ;  /* 0x000000021014723c */ /* 0x008fde0000001814 */
[----:B------:R-:W-:-:S08]  /*207b0*/  NOP ;  /* 0x0000000000007918 */ /* 0x000fd00000000000 */
[----:B------:R-:W-:Y:S04]  /*207c0*/  STL.64 [R1+0x3f0], R20 ;  /* 0x0003f01401007387 */ /* 0x000fe80000100a00 */
[----:B------:R0:W-:Y:S04]  /*207d0*/  STL.64 [R1+0x3f8], R22 ;  /* 0x0003f81601007387 */ /* 0x0001e80000100a00 */
[----:B0-----:R-:W3:Y:S04]  /*207e0*/  LDL.LU.64 R22, [R1+0x2028] ;  /* 0x0020280001167983 */ /* 0x001ee80000300a00 */
[----:B------:R-:W3:Y:S01]  /*207f0*/  LDL.LU.64 R20, [R1+0x2020] ;  /* 0x0020200001147983 */ /* 0x000ee20000300a00 */
[----:B------:R-:W-:Y:S01]  /*20800*/  IMAD R7, R25, 0x100, R29 ;  /* 0x0000010019077824 */ /* 0x000fe200078e021d */
[----:B------:R-:W-:-:S02]  /*20810*/  F2FP.F16.E5M2.UNPACK_B R24, R24 ;  /* 0x00000018ff18723e */ /* 0x000fc400020004ff */
[----:B------:R-:W-:Y:S01]  /*20820*/  F2FP.F16.E5M2.UNPACK_B R25, R0 ;  /* 0x00000000ff19723e */ /* 0x000fe200020004ff */
[----:B------:R-:W-:Y:S01]  /*20830*/  IMAD R5, R5, 0x100, R28 ;  /* 0x0000010005057824 */ /* 0x000fe200078e021c */
[----:B------:R-:W-:Y:S02]  /*20840*/  F2FP.F16.E5M2.UNPACK_B R4, R4 ;  /* 0x00000004ff04723e */ /* 0x000fe400020004ff */
[----:B------:R-:W-:-:S03]  /*20850*/  F2FP.F16.E5M2.UNPACK_B R6, R6 ;  /* 0x00000006ff06723e */ /* 0x000fc600020004ff */
[----:B---3--:R-:W-:Y:S01]  /*20860*/  HMMA.16816.F32 R16, R16, R24, R20 ;  /* 0x000000181010723c */ /* 0x008fe20000001814 */
[----:B------:R-:W2:Y:S01]  /*20870*/  LDL.LU.64 R22, [R1+0x2018] ;  /* 0x0020180001167983 */ /* 0x000ea20000300a00 */
[----:B------:R-:W-:Y:S02]  /*20880*/  F2FP.F16.E5M2.UNPACK_B R5, R5 ;  /* 0x00000005ff05723e */ /* 0x000fe400020004ff */
[----:B------:R-:W-:Y:S01]  /*20890*/  F2FP.F16.E5M2.UNPACK_B R7, R7 ;  /* 0x00000007ff07723e */ /* 0x000fe200020004ff */
[----:B------:R-:W3:-:S15]  /*208a0*/  LDL.LU.64 R20, [R1+0x2010] ;  /* 0x0020100001147983 */ /* 0x000ede0000300a00 */
[----:B------:R-:W-:-:S03]  /*208b0*/  NOP ;  /* 0x0000000000007918 */ /* 0x000fc60000000000 */
[----:B------:R0:W-:Y:S04]  /*208c0*/  STL.64 [R1+0x320], R16 ;  /* 0x0003201001007387 */ /* 0x0001e80000100a00 */
[----:B------:R1:W-:Y:S04]  /*208d0*/  STL.64 [R1+0x328], R18 ;  /* 0x0003281201007387 */ /* 0x0003e80000100a00 */
[----:B0-----:R-:W4:Y:S04]  /*208e0*/  LDL.LU R16, [R1+0x5d0] ;  /* 0x0005d00001107983 */ /* 0x001f280000300800 */
[----:B------:R-:W4:Y:S04]  /*208f0*/  LDL.LU R17, [R1+0x5d8] ;  /* 0x0005d80001117983 */ /* 0x000f280000300800 */
[----:B-1----:R-:W4:Y:S04]  /*20900*/  LDL.LU R18, [R1+0x5e0] ;  /* 0x0005e00001127983 */ /* 0x002f280000300800 */
[----:B------:R-:W4:Y:S01]  /*20910*/  LDL.LU R19, [R1+0x5e8] ;  /* 0x0005e80001137983 */ /* 0x000f220000300800 */
[----:B--2---:R-:W-:-:S15]  /*20920*/  HMMA.16816.F32 R12, R4, R22, R12 ;  /* 0x00000016040c723c */ /* 0x004fde000000180c */
[----:B------:R-:W-:-:S08]  /*20930*/  NOP ;  /* 0x0000000000007918 */ /* 0x000fd00000000000 */
[----:B------:R-:W-:Y:S04]  /*20940*/  STL.64 [R1+0x310], R12 ;  /* 0x0003100c01007387 */ /* 0x000fe80000100a00 */
[----:B------:R0:W-:Y:S04]  /*20950*/  STL.64 [R1+0x318], R14 ;  /* 0x0003180e01007387 */ /* 0x0001e80000100a00 */
[----:B0-----:R-:W3:Y:S04]  /*20960*/  LDL.LU.64 R14, [R1+0x2008] ;  /* 0x00200800010e7983 */ /* 0x001ee80000300a00 */
[----:B------:R-:W3:Y:S02]  /*20970*/  LDL.LU.64 R12, [R1+0x2000] ;  /* 0x00200000010c7983 */ /* 0x000ee40000300a00 */
[----:B---3--:R-:W-:-:S15]  /*20980*/  HMMA.16816.F32 R12, R4, R20, R12 ;  /* 0x00000014040c723c */ /* 0x008fde000000180c */
[----:B------:R-:W-:-:S08]  /*20990*/  NOP ;  /* 0x0000000000007918 */ /* 0x000fd00000000000 */
[----:B------:R-:W-:Y:S04]  /*209a0*/  STL.64 [R1+0x300], R12 ;  /* 0x0003000c01007387 */ /* 0x000fe80000100a00 */
[----:B------:R0:W-:Y:S04]  /*209b0*/  STL.64 [R1+0x308], R14 ;  /* 0x0003080e01007387 */ /* 0x0001e80000100a00 */
[----:B0-----:R-:W4:Y:S04]  /*209c0*/  LDL.LU.64 R14, [R1+0x1ff8] ;  /* 0x001ff800010e7983 */ /* 0x001f280000300a00 */
[----:B------:R-:W2:Y:S04]  /*209d0*/  LDL.LU.64 R12, [R1+0x1ff0] ;  /* 0x001ff000010c7983 */ /* 0x000ea80000300a00 */
[----:B------:R0:W-:Y:S04]  /*209e0*/  STL.64 [R1+0x1fb0], R22 ;  /* 0x001fb01601007387 */ /* 0x0001e80000100a00 */
[----:B0-----:R-:W3:Y:S04]  /*209f0*/  LDL.LU R22, [R1+0x5d4] ;  /* 0x0005d40001167983 */ /* 0x001ee80000300800 */
[----:B------:R-:W3:Y:S04]  /*20a00*/  LDL.LU R23, [R1+0x5dc] ;  /* 0x0005dc0001177983 */ /* 0x000ee80000300800 */
[----:B------:R-:W-:Y:S01]  /*20a10*/  STL.64 [R1+0x1fa8], R20 ;  /* 0x001fa81401007387 */ /* 0x000fe20000100a00 */
[----:B----4-:R-:W-:-:S15]  /*20a20*/  HMMA.16816.F32 R8, R4, R14, R8 ;  /* 0x0000000e0408723c */ /* 0x010fde0000001808 */
[----:B------:R-:W-:-:S08]  /*20a30*/  NOP ;  /* 0x0000000000007918 */ /* 0x000fd00000000000 */
[----:B------:R-:W-:Y:S04]  /*20a40*/  STL.64 [R1+0x2f0], R8 ;  /* 0x0002f00801007387 */ /* 0x000fe80000100a00 */
[----:B------:R0:W-:Y:S04]  /*20a50*/  STL.64 [R1+0x2f8], R10 ;  /* 0x0002f80a01007387 */ /* 0x0001e80000100a00 */
[----:B0-----:R-:W4:Y:S04]  /*20a60*/  LDL.LU.64 R10, [R1+0x1fe8] ;  /* 0x001fe800010a7983 */ /* 0x001f280000300a00 */
[----:B------:R-:W4:Y:S04]  /*20a70*/  LDL.LU.64 R8, [R1+0x1fe0] ;  /* 0x001fe00001087983 */ /* 0x000f280000300a00 */
[----:B------:R-:W2:Y:S04]  /*20a80*/  LDL.LU R26, [R1+0x5f4] ;  /* 0x0005f400011a7983 */ /* 0x000ea80000300800 */
[----:B--2---:R-:W-:Y:S04]  /*20a90*/  STL.64 [R1+0x1fc0], R26 ;  /* 0x001fc01a01007387 */ /* 0x004fe80000100a00 */
[----:B------:R0:W-:Y:S04]  /*20aa0*/  STL.64 [R1+0x1fb8], R24 ;  /* 0x001fb81801007387 */ /* 0x0001e80000100a00 */
[----:B0-----:R-:W2:Y:S04]  /*20ab0*/  LDL.LU.64 R24, [R1+0x2e0] ;  /* 0x0002e00001187983 */ /* 0x001ea80000300a00 */
[----:B------:R-:W2:Y:S04]  /*20ac0*/  LDL.LU.64 R26, [R1+0x2e8] ;  /* 0x0002e800011a7983 */ /* 0x000ea80000300a00 */
[----:B------:R-:W4:Y:S04]  /*20ad0*/  LDL.LU R0, [R1+0x5f0] ;  /* 0x0005f00001007983 */ /* 0x000f280000300800 */
[----:B------:R0:W-:Y:S04]  /*20ae0*/  STL.64 [R1+0x1f90], R14 ;  /* 0x001f900e01007387 */ /* 0x0001e80000100a00 */
[----:B0-----:R-:W3:Y:S01]  /*20af0*/  LDL.LU R14, [R1+0x5e4] ;  /* 0x0005e400010e7983 */ /* 0x001ee20000300800 */
[----:B--2---:R-:W-:-:S15]  /*20b00*/  HMMA.16816.F32 R24, R4, R12, R24 ;  /* 0x0000000c0418723c */ /* 0x004fde0000001818 */
[----:B------:R-:W-:-:S08]  /*20b10*/  NOP ;  /* 0x0000000000007918 */ /* 0x000fd00000000000 */
[----:B------:R-:W-:Y:S04]  /*20b20*/  STL.64 [R1+0x2e0], R24 ;  /* 0x0002e01801007387 */ /* 0x000fe80000100a00 */
[----:B------:R-:W-:Y:S04]  /*20b30*/  STL.64 [R1+0x2e8], R26 ;  /* 0x0002e81a01007387 */ /* 0x000fe80000100a00 */
[----:B------:R-:W3:Y:S04]  /*20b40*/  LDL.LU R15, [R1+0x5ec] ;  /* 0x0005ec00010f7983 */ /* 0x000ee80000300800 */
[----:B------:R0:W-:Y:S04]  /*20b50*/  STL.64 [R1+0x1f88], R12 ;  /* 0x001f880c01007387 */ /* 0x0001e80000100a00 */
[----:B---3--:R1:W-:Y:S04]  /*20b60*/  STL.64 [R1+0x1fd8], R14 ;  /* 0x001fd80e01007387 */ /* 0x0083e80000100a00 */
[----:B0-----:R-:W4:Y:S04]  /*20b70*/  LDL.LU.64 R12, [R1+0x2d0] ;  /* 0x0002d000010c7983 */ /* 0x001f280000300a00 */
[----:B-1----:R-:W4:Y:S04]  /*20b80*/  LDL.LU.64 R14, [R1+0x2d8] ;  /* 0x0002d800010e7983 */ /* 0x002f280000300a00 */
[----:B------:R-:W2:Y:S04]  /*20b90*/  LDL.LU R28, [R1+0x604] ;  /* 0x00060400011c7983 */ /* 0x000ea80000300800 */
[----:B------:R-:W2:Y:S04]  /*20ba0*/  LDL.LU R29, [R1+0x600] ;  /* 0x00060000011d7983 */ /* 0x000ea80000300800 */
[----:B------:R-:W3:Y:S04]  /*20bb0*/  LDL.LU.64 R24, [R1+0x3d0] ;  /* 0x0003d00001187983 */ /* 0x000ee80000300a00 */
[----:B------:R-:W2:Y:S01]  /*20bc0*/  LDL.LU.64 R26, [R1+0x3d8] ;  /* 0x0003d800011a7983 */ /* 0x000ea20000300a00 */
[----:B------:R-:W-:-:S02]  /*20bd0*/  IMAD R16, R16, 0x100, R22 ;  /* 0x0000010010107824 */ /* 0x000fc400078e0216 */
[----:B------:R-:W-:Y:S01]  /*20be0*/  IMAD R17, R17, 0x100, R23 ;  /* 0x0000010011117824 */ /* 0x000fe200078e0217 */
[----:B----4-:R-:W-:Y:S01]  /*20bf0*/  HMMA.16816.F32 R12, R4, R10, R12 ;  /* 0x0000000a040c723c */ /* 0x010fe2000000180c */
[----:B--2---:R-:W-:Y:S04]  /*20c00*/  STL.64 [R1+0x1fd0], R26 ;  /* 0x001fd01a01007387 */ /* 0x004fe80000100a00 */
[----:B---3--:R0:W-:Y:S04]  /*20c10*/  STL.64 [R1+0x1fc8], R24 ;  /* 0x001fc81801007387 */ /* 0x0081e80000100a00 */
[----:B0-----:R-:W2:Y:S04]  /*20c20*/  LDL.LU.64 R24, [R1+0x430] ;  /* 0x0004300001187983 */ /* 0x001ea80000300a00 */
[----:B------:R-:W2:Y:S04]  /*20c30*/  LDL.LU.64 R26, [R1+0x438] ;  /* 0x00043800011a7983 */ /* 0x000ea80000300a00 */
[----:B------:R-:W3:Y:S04]  /*20c40*/  LDL.LU.64 R20, [R1+0x2c0] ;  /* 0x0002c00001147983 */ /* 0x000ee80000300a00 */
[----:B------:R-:W3:Y:S04]  /*20c50*/  LDL.LU.64 R22, [R1+0x2c8] ;  /* 0x0002c80001167983 */ /* 0x000ee80000300a00 */
[----:B------:R-:W-:Y:S04]  /*20c60*/  STL.64 [R1+0x2d0], R12 ;  /* 0x0002d00c01007387 */ /* 0x000fe80000100a00 */
[----:B------:R0:W-:Y:S04]  /*20c70*/  STL.64 [R1+0x2d8], R14 ;  /* 0x0002d80e01007387 */ /* 0x0001e80000100a00 */
[----:B0-----:R-:W4:Y:S04]  /*20c80*/  LDL.LU.64 R14, [R1+0x1fd8] ;  /* 0x001fd800010e7983 */ /* 0x001f280000300a00 */
[----:B------:R-:W3:Y:S01]  /*20c90*/  LDL.LU.64 R12, [R1+0x2a0] ;  /* 0x0002a000010c7983 */ /* 0x000ee20000300a00 */
[----:B----4-:R-:W-:-:S02]  /*20ca0*/  IMAD R18, R18, 0x100, R14 ;  /* 0x0000010012127824 */ /* 0x010fc400078e020e */
[----:B------:R-:W-:Y:S02]  /*20cb0*/  IMAD R19, R19, 0x100, R15 ;  /* 0x0000010013137824 */ /* 0x000fe400078e020f */
[----:B------:R-:W4:Y:S01]  /*20cc0*/  LDL.LU.64 R14, [R1+0x2a8] ;  /* 0x0002a800010e7983 */ /* 0x000f220000300a00 */
[C---:B--2---:R-:W-:Y:S03]  /*20cd0*/  HMMA.16816.F32 R24, R4.reuse, R8, R24 ;  /* 0x000000080418723c */ /* 0x044fe60000001818 */
[----:B----4-:R-:W-:Y:S04]  /*20ce0*/  STL.64 [R1+0x1fa0], R14 ;  /* 0x001fa00e01007387 */ /* 0x010fe80000100a00 */
[----:B---3--:R0:W-:Y:S04]  /*20cf0*/  STL.64 [R1+0x1f98], R12 ;  /* 0x001f980c01007387 */ /* 0x0081e80000100a00 */
[----:B0-----:R-:W2:Y:S04]  /*20d00*/  LDL.LU.64 R12, [R1+0x2b0] ;  /* 0x0002b000010c7983 */ /* 0x001ea80000300a00 */
[----:B------:R-:W2:Y:S08]  /*20d10*/  LDL.LU.64 R14, [R1+0x2b8] ;  /* 0x0002b800010e7983 */ /* 0x000eb00000300a00 */
[----:B------:R-:W-:Y:S04]  /*20d20*/  STL.64 [R1+0x3e0], R24 ;  /* 0x0003e01801007387 */ /* 0x000fe80000100a00 */
[----:B------:R0:W-:Y:S04]  /*20d30*/  STL.64 [R1+0x3e8], R26 ;  /* 0x0003e81a01007387 */ /* 0x0001e80000100a00 */
[----:B0-----:R-:W3:Y:S04]  /*20d40*/  LDL.LU.64 R26, [R1+0x1fd0] ;  /* 0x001fd000011a7983 */ /* 0x001ee80000300a00 */
[----:B------:R-:W3:Y:S04]  /*20d50*/  LDL.LU.64 R24, [R1+0x1fc8] ;  /* 0x001fc80001187983 */ /* 0x000ee80000300a00 */
[----:B------:R-:W-:Y:S01]  /*20d60*/  STL [R1+0x1f60], R9 ;  /* 0x001f600901007387 */ /* 0x000fe20000100800 */
[----:B---3--:R-:W-:-:S15]  /*20d70*/  HMMA.16816.F32 R24, R4, R2, R24 ;  /* 0x000000020418723c */ /* 0x008fde0000001818 */
[----:B------:R-:W-:-:S08]  /*20d80*/  NOP ;  /* 0x0000000000007918 */ /* 0x000fd00000000000 */
[----:B------:R-:W-:Y:S04]  /*20d90*/  STL.64 [R1+0x3d0], R24 ;  /* 0x0003d01801007387 */ /* 0x000fe80000100a00 */
[----:B------:R0:W-:Y:S04]  /*20da0*/  STL.64 [R1+0x3d8], R26 ;  /* 0x0003d81a01007387 */ /* 0x0001e80000100a00 */
[----:B0-----:R-:W3:Y:S04]  /*20db0*/  LDL.LU.64 R26, [R1+0x1fc0] ;  /* 0x001fc000011a7983 */ /* 0x001ee80000300a00 */
[----:B------:R-:W4:Y:S02]  /*20dc0*/  LDL.LU.64 R24, [R1+0x1fb8] ;  /* 0x001fb80001187983 */ /* 0x000f240000300a00 */
[----:B----4-:R-:W-:Y:S02]  /*20dd0*/  HMMA.16816.F32 R4, R4, R24, R20 ;  /* 0x000000180404723c */ /* 0x010fe40000001814 */
[----:B------:R-:W2:Y:S04]  /*20de0*/  LDL.LU.64 R22, [R1+0x1fb0] ;  /* 0x001fb00001167983 */ /* 0x000ea80000300a00 */
[----:B------:R-:W4:Y:S04]  /*20df0*/  LDL.LU.64 R20, [R1+0x1fa8] ;  /* 0x001fa80001147983 */ /* 0x000f280000300a00 */
[----:B---3--:R-:W-:Y:S04]  /*20e00*/  STL.64 [R1+0x1f70], R26 ;  /* 0x001f701a01007387 */ /* 0x008fe80000100a00 */
[----:B------:R0:W-:Y:S09]  /*20e10*/  STL.64 [R1+0x1f68], R24 ;  /* 0x001f681801007387 */ /* 0x0001f20000100a00 */
[----:B------:R-:W-:Y:S04]  /*20e20*/  STL.64 [R1+0x2c0], R4 ;  /* 0x0002c00401007387 */ /* 0x000fe80000100a00 */
[----:B------:R-:W-:Y:S04]  /*20e30*/  STL.64 [R1+0x2c8], R6 ;  /* 0x0002c80601007387 */ /* 0x000fe80000100a00 */
[----:B0-----:R-:W3:Y:S04]  /*20e40*/  LDL.LU.64 R24, [R1+0x280] ;  /* 0x0002800001187983 */ /* 0x001ee80000300a00 */
[----:B------:R-:W4:Y:S01]  /*20e50*/  LDL.LU.64 R26, [R1+0x288] ;  /* 0x00028800011a7983 */ /* 0x000f220000300a00 */
[----:B------:R-:W-:-:S02]  /*20e60*/  F2FP.F16.E5M2.UNPACK_B R16, R16 ;  /* 0x00000010ff10723e */ /* 0x000fc400020004ff */
[----:B------:R-:W-:Y:S02]  /*20e70*/  F2FP.F16.E5M2.UNPACK_B R17, R17 ;  /* 0x00000011ff11723e */ /* 0x000fe400020004ff */
[----:B------:R-:W-:Y:S02]  /*20e80*/  F2FP.F16.E5M2.UNPACK_B R18, R18 ;  /* 0x00000012ff12723e */ /* 0x000fe400020004ff */
[----:B------:R-:W-:-:S07]  /*20e90*/  F2FP.F16.E5M2.UNPACK_B R19, R19 ;  /* 0x00000013ff13723e */ /* 0x000fce00020004ff */
[C---:B--2---:R-:W-:Y:S01]  /*20ea0*/  HMMA.16816.F32 R12, R16.reuse, R22, R12 ;  /* 0x00000016100c723c */ /* 0x044fe2000000180c */
[----:B----4-:R-:W-:Y:S04]  /*20eb0*/  STL.64 [R1+0x1f80], R26 ;  /* 0x001f801a01007387 */ /* 0x010fe80000100a00 */
[----:B---3--:R0:W-:Y:S04]  /*20ec0*/  STL.64 [R1+0x1f78], R24 ;  /* 0x001f781801007387 */ /* 0x0081e80000100a00 */
[----:B0-----:R-:W2:Y:S04]  /*20ed0*/  LDL.LU.64 R24, [R1+0x290] ;  /* 0x0002900001187983 */ /* 0x001ea80000300a00 */
[----:B------:R-:W2:Y:S04]  /*20ee0*/  LDL.LU.64 R26, [R1+0x298] ;  /* 0x00029800011a7983 */ /* 0x000ea80000300a00 */
[----:B------:R-:W3:Y:S04]  /*20ef0*/  LDL.LU R5, [R1+0x5fc] ;  /* 0x0005fc0001057983 */ /* 0x000ee80000300800 */
[----:B------:R-:W3:Y:S04]  /*20f00*/  LDL.LU R6, [R1+0x5f8] ;  /* 0x0005f80001067983 */ /* 0x000ee80000300800 */
[----:B------:R-:W-:Y:S04]  /*20f10*/  STL.64 [R1+0x2b0], R12 ;  /* 0x0002b00c01007387 */ /* 0x000fe80000100a00 */
[----:B------:R0:W-:Y:S04]  /*20f20*/  STL.64 [R1+0x2b8], R14 ;  /* 0x0002b80e01007387 */ /* 0x0001e80000100a00 */
[----:B0-----:R-:W4:Y:S04]  /*20f30*/  LDL.LU.64 R14, [R1+0x1fa0] ;  /* 0x001fa000010e7983 */ /* 0x001f280000300a00 */
[----:B------:R-:W4:Y:S02]  /*20f40*/  LDL.LU.64 R12, [R1+0x1f98] ;  /* 0x001f9800010c7983 */ /* 0x000f240000300a00 */
[----:B----4-:R-:W-:-:S15]  /*20f50*/  HMMA.16816.F32 R12, R16, R20, R12 ;  /* 0x00000014100c723c */ /* 0x010fde000000180c */
[----:B------:R-:W-:-:S08]  /*20f60*/  NOP ;  /* 0x0000000000007918 */ /* 0x000fd00000000000 */
[----:B------:R-:W-:Y:S04]  /*20f70*/  STL.64 [R1+0x2a0], R12 ;  /* 0x0002a00c01007387 */ /* 0x000fe80000100a00 */
[----:B------:R0:W-:Y:S04]  /*20f80*/  STL.64 [R1+0x2a8], R14 ;  /* 0x0002a80e01007387 */ /* 0x0001e80000100a00 */
[----:B0-----:R-:W2:Y:S04]  /*20f90*/  LDL.LU.64 R14, [R1+0x1f90] ;  /* 0x001f9000010e7983 */ /* 0x001ea80000300a00 */
[----:B------:R-:W4:Y:S04]  /*20fa0*/  LDL.LU.64 R12, [R1+0x1f88] ;  /* 0x001f8800010c7983 */ /* 0x000f280000300a00 */
[----:B------:R-:W3:Y:S04]  /*20fb0*/  LDL.LU R9, [R1+0x60c] ;  /* 0x00060c0001097983 */ /* 0x000ee80000300800 */
[----:B------:R-:W3:Y:S04]  /*20fc0*/  LDL.LU R7, [R1+0x608] ;  /* 0x0006080001077983 */ /* 0x000ee80000300800 */
[----:B------:R-:W-:Y:S04]  /*20fd0*/  STL.64 [R1+0x1f38], R22 ;  /* 0x001f381601007387 */ /* 0x000fe80000100a00 */
[----:B------:R0:W-:Y:S04]  /*20fe0*/  STL.64 [R1+0x1f30], R20 ;  /* 0x001f301401007387 */ /* 0x0001e80000100a00 */
[----:B0-----:R-:W3:Y:S04]  /*20ff0*/  LDL.LU.64 R20, [R1+0x270] ;  /* 0x0002700001147983 */ /* 0x001ee80000300a00 */
[----:B------:R-:W3:Y:S01]  /*21000*/  LDL.LU.64 R22, [R1+0x278] ;  /* 0x0002780001167983 */ /* 0x000ee20000300a00 */
[----:B--2---:R-:W-:-:S15]  /*21010*/  HMMA.16816.F32 R24, R16, R14, R24 ;  /* 0x0000000e1018723c */ /* 0x004fde0000001818 */
[----:B------:R-:W-:-:S08]  /*21020*/  NOP ;  /* 0x0000000000007918 */ /* 0x000fd00000000000 */
        /* <DEDUP_REMOVED lines=10> */
[----:B------:R-:W-:Y:S04]  /*210d0*/  STL.64 [R1+0x1f18], R14 ;  /* 0x001f180e01007387 */ /* 0x000fe80000100a00 */
[----:B------:R3:W-:Y:S02]  /*210e0*/  STL.64 [R1+0x1f10], R12 ;  /* 0x001f100c01007387 */ /* 0x0007e40000100a00 */
[----:B---3--:R-:W-:Y:S01]  /*210f0*/  HMMA.16816.F32 R12, R16, R10, R20 ;  /* 0x0000000a100c723c */ /* 0x008fe20000001814 */
[----:B--2---:R-:W-:-:S02]  /*21100*/  IMAD R4, R0, 0x100, R26 ;  /* 0x0000010000047824 */ /* 0x004fc400078e021a */
[----:B------:R-:W2:Y:S04]  /*21110*/  LDL.LU R26, [R1+0x614] ;  /* 0x00061400011a7983 */ /* 0x000ea80000300800 */
[----:B--2---:R-:W-:Y:S04]  /*21120*/  STL.64 [R1+0x1f48], R26 ;  /* 0x001f481a01007387 */ /* 0x004fe80000100a00 */
[----:B----4-:R0:W-:Y:S04]  /*21130*/  STL.64 [R1+0x1f40], R24 ;  /* 0x001f401801007387 */ /* 0x0101e80000100a00 */
[----:B------:R-:W2:Y:S04]  /*21140*/  LDL.LU R0, [R1+0x610] ;  /* 0x0006100001007983 */ /* 0x000ea80000300800 */
[----:B0-----:R-:W3:Y:S04]  /*21150*/  LDL.LU.64 R24, [R1+0x3b0] ;  /* 0x0003b00001187983 */ /* 0x001ee80000300a00 */
[----:B------:R-:W-:Y:S04]  /*21160*/  STL.64 [R1+0x270], R12 ;  /* 0x0002700c01007387 */ /* 0x000fe80000100a00 */
[----:B------:R-:W-:Y:S04]  /*21170*/  STL.64 [R1+0x278], R14 ;  /* 0x0002780e01007387 */ /* 0x000fe80000100a00 */
[----:B------:R-:W4:Y:S04]  /*21180*/  LDL.LU.64 R26, [R1+0x3b8] ;  /* 0x0003b800011a7983 */ /* 0x000f280000300a00 */
[----:B----4-:R-:W-:Y:S04]  /*21190*/  STL.64 [R1+0x1f58], R26 ;  /* 0x001f581a01007387 */ /* 0x010fe80000100a00 */
[----:B---3--:R0:W-:Y:S04]  /*211a0*/  STL.64 [R1+0x1f50], R24 ;  /* 0x001f501801007387 */ /* 0x0081e80000100a00 */
[----:B0-----:R-:W3:Y:S04]  /*211b0*/  LDL.LU.64 R24, [R1+0x3c0] ;  /* 0x0003c00001187983 */ /* 0x001ee80000300a00 */
[----:B------:R-:W3:Y:S04]  /*211c0*/  LDL.LU.64 R26, [R1+0x3c8] ;  /* 0x0003c800011a7983 */ /* 0x000ee80000300a00 */
[----:B------:R-:W4:Y:S04]  /*211d0*/  LDL.LU.64 R20, [R1+0x260] ;  /* 0x0002600001147983 */ /* 0x000f280000300a00 */
[----:B------:R-:W4:Y:S04]  /*211e0*/  LDL.LU.64 R22, [R1+0x268] ;  /* 0x0002680001167983 */ /* 0x000f280000300a00 */
[----:B------:R-:W2:Y:S04]  /*211f0*/  LDL.LU.64 R12, [R1+0x240] ;  /* 0x00024000010c7983 */ /* 0x000ea80000300a00 */
[----:B------:R-:W3:Y:S01]  /*21200*/  LDL.LU.64 R14, [R1+0x248] ;  /* 0x00024800010e7983 */ /* 0x000ee20000300a00 */
[----:B------:R-:W-:-:S02]  /*21210*/  IMAD R5, R6, 0x100, R5 ;  /* 0x0000010006057824 */ /* 0x000fc400078e0205 */
[----:B------:R-:W-:Y:S02]  /*21220*/  IMAD R6, R29, 0x100, R28 ;  /* 0x000001001d067824 */ /* 0x000fe400078e021c */
[----:B------:R-:W-:Y:S01]  /*21230*/  IMAD R7, R7, 0x100, R9 ;  /* 0x0000010007077824 */ /* 0x000fe200078e0209 */
[----:B---3--:R-:W-:Y:S04]  /*21240*/  STL.64 [R1+0x1f28], R14 ;  /* 0x001f280e01007387 */ /* 0x008fe80000100a00 */
[----:B--2---:R0:W-:Y:S04]  /*21250*/  STL.64 [R1+0x1f20], R12 ;  /* 0x001f200c01007387 */ /* 0x0041e80000100a00 */
[----:B0-----:R-:W2:Y:S04]  /*21260*/  LDL.LU.64 R12, [R1+0x250] ;  /* 0x00025000010c7983 */ /* 0x001ea80000300a00 */
[----:B------:R-:W2:Y:S04]  /*21270*/  LDL.LU.64 R14, [R1+0x258] ;  /* 0x00025800010e7983 */ /* 0x000ea80000300a00 */
[----:B------:R-:W3:Y:S04]  /*21280*/  LDL.LU R28, [R1+0x62c] ;  /* 0x00062c00011c7983 */ /* 0x000ee80000300800 */
[----:B------:R-:W3:Y:S04]  /*21290*/  LDL.LU R29, [R1+0x628] ;  /* 0x00062800011d7983 */ /* 0x000ee80000300800 */
[----:B------:R-:W4:Y:S02]  /*212a0*/  LDL.LU R9, [R1+0x1f60] ;  /* 0x001f600001097983 */ /* 0x000f240000300800 */
[----:B----4-:R-:W-:-:S15]  /*212b0*/  HMMA.16816.F32 R24, R16, R8, R24 ;  /* 0x000000081018723c */ /* 0x010fde0000001818 */
[----:B------:R-:W-:-:S08]  /*212c0*/  NOP ;  /* 0x0000000000007918 */ /* 0x000fd00000000000 */
[----:B------:R-:W-:Y:S04]  /*212d0*/  STL.64 [R1+0x3c0], R24 ;  /* 0x0003c01801007387 */ /* 0x000fe80000100a00 */
[----:B------:R0:W-:Y:S04]  /*212e0*/  STL.64 [R1+0x3c8], R26 ;  /* 0x0003c81a01007387 */ /* 0x0001e80000100a00 */
[----:B0-----:R-:W4:Y:S04]  /*212f0*/  LDL.LU.64 R26, [R1+0x1f58] ;  /* 0x001f5800011a7983 */ /* 0x001f280000300a00 */
[----:B------:R-:W4:Y:S04]  /*21300*/  LDL.LU.64 R24, [R1+0x1f50] ;  /* 0x001f500001187983 */ /* 0x000f280000300a00 */
[----:B------:R-:W-:Y:S04]  /*21310*/  STL.64 [R1+0x1f08], R10 ;  /* 0x001f080a01007387 */ /* 0x000fe80000100a00 */
[----:B------:R0:W-:Y:S04]  /*21320*/  STL.64 [R1+0x1f00], R8 ;  /* 0x001f000801007387 */ /* 0x0001e80000100a00 */
[----:B0-----:R-:W3:Y:S04]  /*21330*/  LDL.LU.64 R8, [R1+0x230] ;  /* 0x0002300001087983 */ /* 0x001ee80000300a00 */
[----:B------:R-:W3:Y:S01]  /*21340*/  LDL.LU.64 R10, [R1+0x238] ;  /* 0x00023800010a7983 */ /* 0x000ee20000300a00 */
[----:B----4-:R-:W-:-:S15]  /*21350*/  HMMA.16816.F32 R24, R16, R2, R24 ;  /* 0x000000021018723c */ /* 0x010fde0000001818 */
[----:B------:R-:W-:-:S08]  /*21360*/  NOP ;  /* 0x0000000000007918 */ /* 0x000fd00000000000 */
[----:B------:R-:W-:Y:S04]  /*21370*/  STL.64 [R1+0x3b0], R24 ;  /* 0x0003b01801007387 */ /* 0x000fe80000100a00 */
[----:B------:R0:W-:Y:S04]  /*21380*/  STL.64 [R1+0x3b8], R26 ;  /* 0x0003b81a01007387 */ /* 0x0001e80000100a00 */
[----:B0-----:R-:W4:Y:S04]  /*21390*/  LDL.LU.64 R26, [R1+0x1f48] ;  /* 0x001f4800011a7983 */ /* 0x001f280000300a00 */
[----:B------:R-:W2:Y:S01]  /*213a0*/  LDL.LU.64 R24, [R1+0x1f40] ;  /* 0x001f400001187983 */ /* 0x000ea20000300a00 */
[----:B------:R-:W-:-:S02]  /*213b0*/  F2FP.F16.E5M2.UNPACK_B R4, R4 ;  /* 0x00000004ff04723e */ /* 0x000fc400020004ff */
[----:B------:R-:W-:Y:S02]  /*213c0*/  F2FP.F16.E5M2.UNPACK_B R5, R5 ;  /* 0x00000005ff05723e */ /* 0x000fe400020004ff */
[----:B------:R-:W-:Y:S02]  /*213d0*/  F2FP.F16.E5M2.UNPACK_B R6, R6 ;  /* 0x00000006ff06723e */ /* 0x000fe400020004ff */
[----:B------:R-:W-:Y:S01]  /*213e0*/  F2FP.F16.E5M2.UNPACK_B R7, R7 ;  /* 0x00000007ff07723e */ /* 0x000fe200020004ff */
[----:B--2---:R-:W-:Y:S01]  /*213f0*/  HMMA.16816.F32 R16, R16, R24, R20 ;  /* 0x000000181010723c */ /* 0x004fe20000001814 */
[----:B------:R-:W2:Y:S04]  /*21400*/  LDL.LU.64 R22, [R1+0x1f38] ;  /* 0x001f380001167983 */ /* 0x000ea80000300a00 */
[----:B------:R-:W3:-:S15]  /*21410*/  LDL.LU.64 R20, [R1+0x1f30] ;  /* 0x001f300001147983 */ /* 0x000ede0000300a00 */
[----:B------:R-:W-:-:S03]  /*21420*/  NOP ;  /* 0x0000000000007918 */ /* 0x000fc60000000000 */
[----:B------:R0:W-:Y:S04]  /*21430*/  STL.64 [R1+0x260], R16 ;  /* 0x0002601001007387 */ /* 0x0001e80000100a00 */
[----:B------:R1:W-:Y:S04]  /*21440*/  STL.64 [R1+0x268], R18 ;  /* 0x0002681201007387 */ /* 0x0003e80000100a00 */
[----:B0-----:R-:W4:Y:S04]  /*21450*/  LDL.LU R17, [R1+0x618] ;  /* 0x0006180001117983 */ /* 0x001f280000300800 */
        /* <DEDUP_REMOVED lines=12> */
[----:B0-----:R-:W2:Y:S04]  /*21520*/  LDL.LU.64 R14, [R1+0x1f18] ;  /* 0x001f1800010e7983 */ /* 0x001ea80000300a00 */
[----:B------:R-:W3:Y:S04]  /*21530*/  LDL.LU.64 R12, [R1+0x1f10] ;  /* 0x001f1000010c7983 */ /* 0x000ee80000300a00 */
[----:B------:R-:W-:Y:S04]  /*21540*/  STL.64 [R1+0x1ee8], R22 ;  /* 0x001ee81601007387 */ /* 0x000fe80000100a00 */
[----:B------:R0:W-:Y:S04]  /*21550*/  STL.64 [R1+0x1ee0], R20 ;  /* 0x001ee01401007387 */ /* 0x0001e80000100a00 */
[----:B0-----:R-:W3:Y:S04]  /*21560*/  LDL.LU.64 R20, [R1+0x220] ;  /* 0x0002200001147983 */ /* 0x001ee80000300a00 */
[----:B------:R-:W3:Y:S01]  /*21570*/  LDL.LU.64 R22, [R1+0x228] ;  /* 0x0002280001167983 */ /* 0x000ee20000300a00 */
[C---:B--2---:R-:W-:Y:S06]  /*21580*/  HMMA.16816.F32 R8, R4.reuse, R14, R8 ;  /* 0x0000000e0408723c */ /* 0x044fec0000001808 */
[----:B---3--:R-:W-:-:S15]  /*21590*/  HMMA.16816.F32 R20, R4, R12, R20 ;  /* 0x0000000c0414723c */ /* 0x008fde0000001814 */
[----:B------:R-:W-:-:S02]  /*215a0*/  NOP ;  /* 0x0000000000007918 */ /* 0x000fc40000000000 */
[----:B------:R-:W-:Y:S04]  /*215b0*/  STL.64 [R1+0x230], R8 ;  /* 0x0002300801007387 */ /* 0x000fe80000100a00 */
[----:B------:R0:W-:Y:S04]  /*215c0*/  STL.64 [R1+0x238], R10 ;  /* 0x0002380a01007387 */ /* 0x0001e80000100a00 */
[----:B0-----:R-:W2:Y:S04]  /*215d0*/  LDL.LU.64 R10, [R1+0x1f08] ;  /* 0x001f0800010a7983 */ /* 0x001ea80000300a00 */
[----:B------:R-:W3:Y:S04]  /*215e0*/  LDL.LU.64 R8, [R1+0x1f00] ;  /* 0x001f000001087983 */ /* 0x000ee80000300a00 */
[----:B------:R0:W-:Y:S04]  /*215f0*/  STL.64 [R1+0x220], R20 ;  /* 0x0002201401007387 */ /* 0x0001e80000100a00 */
[----:B------:R1:W-:Y:S04]  /*21600*/  STL.64 [R1+0x228], R22 ;  /* 0x0002281601007387 */ /* 0x0003e80000100a00 */
[----:B0-----:R-:W2:Y:S04]  /*21610*/  LDL.LU.64 R20, [R1+0x3a0] ;  /* 0x0003a00001147983 */ /* 0x001ea80000300a00 */
[----:B-1----:R-:W3:Y:S01]  /*21620*/  LDL.LU.64 R22, [R1+0x3a8] ;  /* 0x0003a80001167983 */ /* 0x002ee20000300a00 */
[----:B----4-:R-:W-:-:S03]  /*21630*/  IMAD R16, R0, 0x100, R26 ;  /* 0x0000010000107824 */ /* 0x010fc600078e021a */
[----:B---3--:R-:W-:Y:S04]  /*21640*/  STL.64 [R1+0x1ef8], R22 ;  /* 0x001ef81601007387 */ /* 0x008fe80000100a00 */
[----:B--2---:R0:W-:Y:S04]  /*21650*/  STL.64 [R1+0x1ef0], R20 ;  /* 0x001ef01401007387 */ /* 0x0041e80000100a00 */
[----:B0-----:R-:W2:Y:S04]  /*21660*/  LDL.LU.64 R20, [R1+0x210] ;  /* 0x0002100001147983 */ /* 0x001ea80000300a00 */
[----:B------:R-:W2:Y:S04]  /*21670*/  LDL.LU.64 R22, [R1+0x218] ;  /* 0x0002180001167983 */ /* 0x000ea80000300a00 */
[----:B------:R-:W-:Y:S04]  /*21680*/  STL.64 [R1+0x1ec8], R14 ;  /* 0x001ec80e01007387 */ /* 0x000fe80000100a00 */
[----:B------:R0:W-:Y:S04]  /*21690*/  STL.64 [R1+0x1ec0], R12 ;  /* 0x001ec00c01007387 */ /* 0x0001e80000100a00 */
[----:B0-----:R-:W3:Y:S04]  /*216a0*/  LDL.LU.64 R12, [R1+0x390] ;  /* 0x00039000010c7983 */ /* 0x001ee80000300a00 */
[----:B------:R-:W3:Y:S04]  /*216b0*/  LDL.LU.64 R14, [R1+0x398] ;  /* 0x00039800010e7983 */ /* 0x000ee80000300a00 */
[----:B------:R-:W4:Y:S04]  /*216c0*/  LDL.LU R26, [R1+0x644] ;  /* 0x00064400011a7983 */ /* 0x000f280000300800 */
[----:B------:R-:W3:Y:S01]  /*216d0*/  LDL.LU R0, [R1+0x64c] ;  /* 0x00064c0001007983 */ /* 0x000ee20000300800 */
[----:B--2---:R-:W-:Y:S03]  /*216e0*/  HMMA.16816.F32 R20, R4, R10, R20 ;  /* 0x0000000a0414723c */ /* 0x004fe60000001814 */
[----:B---3--:R0:W-:Y:S04]  /*216f0*/  STL [R1+0x1e98], R0 ;  /* 0x001e980001007387 */ /* 0x0081e80000100800 */
[----:B0-----:R-:W2:-:S15]  /*21700*/  LDL.LU R0, [R1+0x61c] ;  /* 0x00061c0001007983 */ /* 0x001e9e0000300800 */
[----:B------:R-:W-:-:S01]  /*21710*/  NOP ;  /* 0x0000000000007918 */ /* 0x000fc20000000000 */
[----:B------:R-:W-:Y:S04]  /*21720*/  STL.64 [R1+0x210], R20 ;  /* 0x0002101401007387 */ /* 0x000fe80000100a00 */
[----:B------:R0:W-:Y:S04]  /*21730*/  STL.64 [R1+0x218], R22 ;  /* 0x0002181601007387 */ /* 0x0001e80000100a00 */
[----:B0-----:R-:W3:Y:S04]  /*21740*/  LDL.LU.64 R22, [R1+0x1ef8] ;  /* 0x001ef80001167983 */ /* 0x001ee80000300a00 */
[----:B------:R-:W3:Y:S04]  /*21750*/  LDL.LU.64 R20, [R1+0x1ef0] ;  /* 0x001ef00001147983 */ /* 0x000ee80000300a00 */
[----:B------:R0:W-:Y:S04]  /*21760*/  STL [R1+0x1e9c], R11 ;  /* 0x001e9c0b01007387 */ /* 0x0001e80000100800 */
[----:B0-----:R-:W4:Y:S01]  /*21770*/  LDL.LU R11, [R1+0x634] ;  /* 0x00063400010b7983 */ /* 0x001f220000300800 */
[C---:B------:R-:W-:Y:S06]  /*21780*/  HMMA.16816.F32 R12, R4.reuse, R2, R12 ;  /* 0x00000002040c723c */ /* 0x040fec000000180c */
[----:B---3--:R-:W-:Y:S01]  /*21790*/  HMMA.16816.F32 R20, R4, R8, R20 ;  /* 0x000000080414723c */ /* 0x008fe20000001814 */
[----:B--2---:R-:W-:-:S02]  /*217a0*/  IMAD R17, R17, 0x100, R0 ;  /* 0x0000010011117824 */ /* 0x004fc400078e0200 */
[----:B------:R-:W2:-:S15]  /*217b0*/  LDL.LU R0, [R1+0x63c] ;  /* 0x00063c0001007983 */ /* 0x000e9e0000300800 */
[----:B------:R-:W-:-:S05]  /*217c0*/  NOP ;  /* 0x0000000000007918 */ /* 0x000fca0000000000 */
[----:B------:R-:W-:Y:S04]  /*217d0*/  STL.64 [R1+0x3a0], R20 ;  /* 0x0003a01401007387 */ /* 0x000fe80000100a00 */
[----:B------:R0:W-:Y:S04]  /*217e0*/  STL.64 [R1+0x3a8], R22 ;  /* 0x0003a81601007387 */ /* 0x0001e80000100a00 */
[----:B0-----:R-:W3:Y:S04]  /*217f0*/  LDL.LU.64 R22, [R1+0x1ee8] ;  /* 0x001ee80001167983 */ /* 0x001ee80000300a00 */
[----:B------:R-:W2:Y:S04]  /*21800*/  LDL.LU.64 R20, [R1+0x1ee0] ;  /* 0x001ee00001147983 */ /* 0x000ea80000300a00 */
[----:B----4-:R-:W-:Y:S04]  /*21810*/  STL.64 [R1+0x1ea8], R10 ;  /* 0x001ea80a01007387 */ /* 0x010fe80000100a00 */
[----:B------:R0:W-:Y:S04]  /*21820*/  STL.64 [R1+0x1ea0], R8 ;  /* 0x001ea00801007387 */ /* 0x0001e80000100a00 */
[----:B0-----:R-:W4:Y:S04]  /*21830*/  LDL.LU.64 R8, [R1+0x200] ;  /* 0x0002000001087983 */ /* 0x001f280000300a00 */
[----:B------:R-:W4:Y:S04]  /*21840*/  LDL.LU.64 R10, [R1+0x208] ;  /* 0x00020800010a7983 */ /* 0x000f280000300a00 */
[----:B------:R0:W-:Y:S04]  /*21850*/  STL.64 [R1+0x390], R12 ;  /* 0x0003900c01007387 */ /* 0x0001e80000100a00 */
[----:B------:R1:W-:Y:S04]  /*21860*/  STL.64 [R1+0x398], R14 ;  /* 0x0003980e01007387 */ /* 0x0003e80000100a00 */
[----:B0-----:R-:W3:Y:S04]  /*21870*/  LDL.LU.64 R12, [R1+0x1e0] ;  /* 0x0001e000010c7983 */ /* 0x001ee80000300a00 */
[----:B-1----:R-:W2:Y:S01]  /*21880*/  LDL.LU.64 R14, [R1+0x1e8] ;  /* 0x0001e800010e7983 */ /* 0x002ea20000300a00 */
        /* <DEDUP_REMOVED lines=8> */
[----:B------:R-:W4:Y:S01]  /*21910*/  LDL.LU.64 R10, [R1+0x1c8] ;  /* 0x0001c800010a7983 */ /* 0x000f220000300a00 */
[----:B------:R-:W-:-:S02]  /*21920*/  F2FP.F16.E5M2.UNPACK_B R16, R16 ;  /* 0x00000010ff10723e */ /* 0x000fc400020004ff */
[----:B------:R-:W-:Y:S02]  /*21930*/  F2FP.F16.E5M2.UNPACK_B R17, R17 ;  /* 0x00000011ff11723e */ /* 0x000fe400020004ff */
[----:B------:R-:W-:Y:S02]  /*21940*/  F2FP.F16.E5M2.UNPACK_B R18, R18 ;  /* 0x00000012ff12723e */ /* 0x000fe400020004ff */
[----:B------:R-:W-:Y:S01]  /*21950*/  F2FP.F16.E5M2.UNPACK_B R19, R19 ;  /* 0x00000013ff13723e */ /* 0x000fe200020004ff */
[----:B------:R-:W-:Y:S04]  /*21960*/  STL.64 [R1+0x200], R4 ;  /* 0x0002000401007387 */ /* 0x000fe80000100a00 */
[----:B------:R-:W-:Y:S02]  /*21970*/  STL.64 [R1+0x208], R6 ;  /* 0x0002080601007387 */ /* 0x000fe40000100a00 */
[C---:B--2---:R-:W-:Y:S02]  /*21980*/  HMMA.16816.F32 R12, R16.reuse, R22, R12 ;  /* 0x00000016100c723c */ /* 0x044fe4000000180c */
[----:B----4-:R-:W-:Y:S04]  /*21990*/  STL.64 [R1+0x1eb8], R10 ;  /* 0x001eb80a01007387 */ /* 0x010fe80000100a00 */
[----:B---3--:R0:W-:Y:S04]  /*219a0*/  STL.64 [R1+0x1eb0], R8 ;  /* 0x001eb00801007387 */ /* 0x0081e80000100a00 */
[----:B0-----:R-:W2:Y:S04]  /*219b0*/  LDL.LU.64 R8, [R1+0x1d0] ;  /* 0x0001d00001087983 */ /* 0x001ea80000300a00 */
[----:B------:R-:W2:Y:S04]  /*219c0*/  LDL.LU.64 R10, [R1+0x1d8] ;  /* 0x0001d800010a7983 */ /* 0x000ea80000300a00 */
[----:B------:R-:W3:Y:S04]  /*219d0*/  LDL.LU R4, [R1+0x630] ;  /* 0x0006300001047983 */ /* 0x000ee80000300800 */
[----:B------:R-:W4:Y:S04]  /*219e0*/  LDL.LU R5, [R1+0x638] ;  /* 0x0006380001057983 */ /* 0x000f280000300800 */
[----:B------:R-:W-:Y:S04]  /*219f0*/  STL.64 [R1+0x1e90], R26 ;  /* 0x001e901a01007387 */ /* 0x000fe80000100a00 */
[----:B------:R0:W-:Y:S04]  /*21a00*/  STL.64 [R1+0x1e88], R24 ;  /* 0x001e881801007387 */ /* 0x0001e80000100a00 */
[----:B0-----:R-:W4:Y:S04]  /*21a10*/  LDL.LU.64 R24, [R1+0x1b0] ;  /* 0x0001b00001187983 */ /* 0x001f280000300a00 */
[----:B------:R-:W4:Y:S04]  /*21a20*/  LDL.LU.64 R26, [R1+0x1b8] ;  /* 0x0001b800011a7983 */ /* 0x000f280000300a00 */
[----:B------:R-:W4:Y:S04]  /*21a30*/  LDL.LU R6, [R1+0x640] ;  /* 0x0006400001067983 */ /* 0x000f280000300800 */
[----:B------:R-:W4:Y:S04]  /*21a40*/  LDL.LU R7, [R1+0x648] ;  /* 0x0006480001077983 */ /* 0x000f280000300800 */
[----:B------:R-:W-:Y:S04]  /*21a50*/  STL.64 [R1+0x1f0], R12 ;  /* 0x0001f00c01007387 */ /* 0x000fe80000100a00 */
[----:B------:R0:W-:Y:S04]  /*21a60*/  STL.64 [R1+0x1f8], R14 ;  /* 0x0001f80e01007387 */ /* 0x0001e80000100a00 */
[----:B0-----:R-:W2:Y:S04]  /*21a70*/  LDL.LU.64 R14, [R1+0x1ed8] ;  /* 0x001ed800010e7983 */ /* 0x001ea80000300a00 */
[----:B------:R-:W2:Y:S02]  /*21a80*/  LDL.LU.64 R12, [R1+0x1ed0] ;  /* 0x001ed000010c7983 */ /* 0x000ea40000300a00 */
[----:B--2---:R-:W-:-:S15]  /*21a90*/  HMMA.16816.F32 R12, R16, R20, R12 ;  /* 0x00000014100c723c */ /* 0x004fde000000180c */
[----:B------:R-:W-:-:S08]  /*21aa0*/  NOP ;  /* 0x0000000000007918 */ /* 0x000fd00000000000 */
[----:B------:R-:W-:Y:S04]  /*21ab0*/  STL.64 [R1+0x1e0], R12 ;  /* 0x0001e00c01007387 */ /* 0x000fe80000100a00 */
[----:B------:R0:W-:Y:S04]  /*21ac0*/  STL.64 [R1+0x1e8], R14 ;  /* 0x0001e80e01007387 */ /* 0x0001e80000100a00 */
[----:B0-----:R-:W2:Y:S04]  /*21ad0*/  LDL.LU.64 R14, [R1+0x1ec8] ;  /* 0x001ec800010e7983 */ /* 0x001ea80000300a00 */
[----:B------:R-:W3:Y:S04]  /*21ae0*/  LDL.LU.64 R12, [R1+0x1ec0] ;  /* 0x001ec000010c7983 */ /* 0x000ee80000300a00 */
[----:B------:R-:W-:Y:S04]  /*21af0*/  STL.64 [R1+0x1e78], R22 ;  /* 0x001e781601007387 */ /* 0x000fe80000100a00 */
[----:B------:R0:W-:Y:S04]  /*21b00*/  STL.64 [R1+0x1e70], R20 ;  /* 0x001e701401007387 */ /* 0x0001e80000100a00 */
[----:B0-----:R-:W4:Y:S04]  /*21b10*/  LDL.LU.64 R20, [R1+0x380] ;  /* 0x0003800001147983 */ /* 0x001f280000300a00 */
[----:B------:R-:W4:Y:S01]  /*21b20*/  LDL.LU.64 R22, [R1+0x388] ;  /* 0x0003880001167983 */ /* 0x000f220000300a00 */
[----:B--2---:R-:W-:-:S15]  /*21b30*/  HMMA.16816.F32 R8, R16, R14, R8 ;  /* 0x0000000e1008723c */ /* 0x004fde0000001808 */
[----:B------:R-:W-:-:S08]  /*21b40*/  NOP ;  /* 0x0000000000007918 */ /* 0x000fd00000000000 */
[----:B------:R-:W-:Y:S04]  /*21b50*/  STL.64 [R1+0x1d0], R8 ;  /* 0x0001d00801007387 */ /* 0x000fe80000100a00 */
[----:B------:R0:W-:Y:S04]  /*21b60*/  STL.64 [R1+0x1d8], R10 ;  /* 0x0001d80a01007387 */ /* 0x0001e80000100a00 */
[----:B0-----:R-:W3:Y:S04]  /*21b70*/  LDL.LU.64 R10, [R1+0x1eb8] ;  /* 0x001eb800010a7983 */ /* 0x001ee80000300a00 */
[----:B------:R-:W3:Y:S04]  /*21b80*/  LDL.LU.64 R8, [R1+0x1eb0] ;  /* 0x001eb00001087983 */ /* 0x000ee80000300a00 */
[----:B------:R-:W2:Y:S04]  /*21b90*/  LDL.LU R28, [R1+0x65c] ;  /* 0x00065c00011c7983 */ /* 0x000ea80000300800 */
[----:B------:R-:W2:Y:S01]  /*21ba0*/  LDL.LU R29, [R1+0x658] ;  /* 0x00065800011d7983 */ /* 0x000ea20000300800 */
[----:B---3--:R-:W-:-:S15]  /*21bb0*/  HMMA.16816.F32 R8, R16, R12, R8 ;  /* 0x0000000c1008723c */ /* 0x008fde0000001808 */
[----:B------:R-:W-:-:S08]  /*21bc0*/  NOP ;  /* 0x0000000000007918 */ /* 0x000fd00000000000 */
[----:B------:R-:W-:Y:S04]  /*21bd0*/  STL.64 [R1+0x1c0], R8 ;  /* 0x0001c00801007387 */ /* 0x000fe80000100a00 */
[----:B------:R0:W-:Y:S04]  /*21be0*/  STL.64 [R1+0x1c8], R10 ;  /* 0x0001c80a01007387 */ /* 0x0001e80000100a00 */
[----:B0-----:R-:W3:Y:S04]  /*21bf0*/  LDL.LU.64 R10, [R1+0x1ea8] ;  /* 0x001ea800010a7983 */ /* 0x001ee80000300a00 */
[----:B------:R-:W2:Y:S04]  /*21c00*/  LDL.LU.64 R8, [R1+0x1ea0] ;  /* 0x001ea00001087983 */ /* 0x000ea80000300a00 */
[----:B------:R-:W-:Y:S04]  /*21c10*/  STL.64 [R1+0x1e58], R14 ;  /* 0x001e580e01007387 */ /* 0x000fe80000100a00 */
[----:B------:R0:W-:Y:S04]  /*21c20*/  STL.64 [R1+0x1e50], R12 ;  /* 0x001e500c01007387 */ /* 0x0001e80000100a00 */
[----:B0-----:R-:W2:Y:S04]  /*21c30*/  LDL.LU.64 R12, [R1+0x370] ;  /* 0x00037000010c7983 */ /* 0x001ea80000300a00 */
[----:B------:R-:W2:Y:S01]  /*21c40*/  LDL.LU.64 R14, [R1+0x378] ;  /* 0x00037800010e7983 */ /* 0x000ea20000300a00 */
[----:B---3--:R-:W-:-:S03]  /*21c50*/  IMAD R4, R4, 0x100, R11 ;  /* 0x0000010004047824 */ /* 0x008fc600078e020b */
[----:B------:R-:W3:Y:S01]  /*21c60*/  LDL.LU R11, [R1+0x1e9c] ;  /* 0x001e9c00010b7983 */ /* 0x000ee20000300800 */
[----:B----4-:R-:W-:-:S03]  /*21c70*/  IMAD R5, R5, 0x100, R0 ;  /* 0x0000010005057824 */ /* 0x010fc600078e0200 */
[----:B------:R-:W4:Y:S01]  /*21c80*/  LDL.LU R0, [R1+0x1e98] ;  /* 0x001e980001007983 */ /* 0x000f220000300800 */
[----:B---3--:R-:W-:-:S15]  /*21c90*/  HMMA.16816.F32 R24, R16, R10, R24 ;  /* 0x0000000a1018723c */ /* 0x008fde0000001818 */
[----:B------:R-:W-:-:S08]  /*21ca0*/  NOP ;  /* 0x0000000000007918 */ /* 0x000fd00000000000 */
[----:B------:R-:W-:Y:S04]  /*21cb0*/  STL.64 [R1+0x1b0], R24 ;  /* 0x0001b01801007387 */ /* 0x000fe80000100a00 */
[----:B------:R0:W-:Y:S04]  /*21cc0*/  STL.64 [R1+0x1b8], R26 ;  /* 0x0001b81a01007387 */ /* 0x0001e80000100a00 */
[----:B0-----:R-:W3:Y:S01]  /*21cd0*/  LDL.LU.64 R26, [R1+0x1e90] ;  /* 0x001e9000011a7983 */ /* 0x001ee20000300a00 */
[----:B--2---:R-:W-:Y:S03]  /*21ce0*/  HMMA.16816.F32 R20, R16, R8, R20 ;  /* 0x000000081014723c */ /* 0x004fe60000001814 */
[----:B------:R-:W2:Y:S01]  /*21cf0*/  LDL.LU.64 R24, [R1+0x1e88] ;  /* 0x001e880001187983 */ /* 0x000ea20000300a00 */
[----:B----4-:R-:W-:-:S02]  /*21d00*/  IMAD R7, R7, 0x100, R0 ;  /* 0x0000010007077824 */ /* 0x010fc400078e0200 */
[----:B---3--:R-:W-:Y:S02]  /*21d10*/  IMAD R6, R6, 0x100, R26 ;  /* 0x0000010006067824 */ /* 0x008fe400078e021a */
[----:B------:R-:W3:Y:S04]  /*21d20*/  LDL.LU R26, [R1+0x1e84] ;  /* 0x001e8400011a7983 */ /* 0x000ee80000300800 */
[----:B------:R-:W4:Y:S11]  /*21d30*/  LDL.LU R0, [R1+0x1e80] ;  /* 0x001e800001007983 */ /* 0x000f360000300800 */
[----:B------:R0:W-:Y:S04]  /*21d40*/  STL.64 [R1+0x380], R20 ;  /* 0x0003801401007387 */ /* 0x0001e80000100a00 */
[----:B------:R1:W-:Y:S04]  /*21d50*/  STL.64 [R1+0x388], R22 ;  /* 0x0003881601007387 */ /* 0x0003e80000100a00 */
[----:B0-----:R-:W2:Y:S04]  /*21d60*/  LDL.LU.64 R20, [R1+0x1a0] ;  /* 0x0001a00001147983 */ /* 0x001ea80000300a00 */
[----:B-1----:R-:W2:Y:S04]  /*21d70*/  LDL.LU.64 R22, [R1+0x1a8] ;  /* 0x0001a80001167983 */ /* 0x002ea80000300a00 */
[----:B------:R-:W-:Y:S04]  /*21d80*/  STL.64 [R1+0x1e38], R10 ;  /* 0x001e380a01007387 */ /* 0x000fe80000100a00 */
[----:B------:R0:W-:Y:S02]  /*21d90*/  STL.64 [R1+0x1e30], R8 ;  /* 0x001e300801007387 */ /* 0x0001e40000100a00 */
[----:B0-----:R-:W-:Y:S02]  /*21da0*/  HMMA.16816.F32 R8, R16, R2, R12 ;  /* 0x000000021008723c */ /* 0x001fe4000000180c */
[----:B------:R-:W3:Y:S04]  /*21db0*/  LDL.LU.64 R12, [R1+0x180] ;  /* 0x00018000010c7983 */ /* 0x000ee80000300a00 */
[----:B------:R-:W4:-:S15]  /*21dc0*/  LDL.LU.64 R14, [R1+0x188] ;  /* 0x00018800010e7983 */ /* 0x000f1e0000300a00 */
[----:B------:R-:W-:-:S02]  /*21dd0*/  NOP ;  /* 0x0000000000007918 */ /* 0x000fc40000000000 */
[----:B------:R-:W-:Y:S04]  /*21de0*/  STL.64 [R1+0x370], R8 ;  /* 0x0003700801007387 */ /* 0x000fe80000100a00 */
[----:B------:R-:W-:Y:S04]  /*21df0*/  STL.64 [R1+0x378], R10 ;  /* 0x0003780a01007387 */ /* 0x000fe80000100a00 */
[----:B----4-:R-:W-:Y:S04]  /*21e00*/  STL.64 [R1+0x1e68], R14 ;  /* 0x001e680e01007387 */ /* 0x010fe80000100a00 */
[----:B---3--:R0:W-:Y:S04]  /*21e10*/  STL.64 [R1+0x1e60], R12 ;  /* 0x001e600c01007387 */ /* 0x0081e80000100a00 */
[----:B0-----:R-:W3:Y:S04]  /*21e20*/  LDL.LU.64 R12, [R1+0x190] ;  /* 0x00019000010c7983 */ /* 0x001ee80000300a00 */
[----:B------:R-:W3:Y:S04]  /*21e30*/  LDL.LU.64 R14, [R1+0x198] ;  /* 0x00019800010e7983 */ /* 0x000ee80000300a00 */
[----:B------:R-:W4:Y:S04]  /*21e40*/  LDL.LU.64 R8, [R1+0x160] ;  /* 0x0001600001087983 */ /* 0x000f280000300a00 */
[----:B------:R-:W3:Y:S01]  /*21e50*/  LDL.LU.64 R10, [R1+0x168] ;  /* 0x00016800010a7983 */ /* 0x000ee20000300a00 */
[----:B--2---:R-:W-:Y:S01]  /*21e60*/  HMMA.16816.F32 R16, R16, R24, R20 ;  /* 0x000000181010723c */ /* 0x004fe20000001814 */
[----:B------:R-:W-:-:S02]  /*21e70*/  F2FP.F16.E5M2.UNPACK_B R4, R4 ;  /* 0x00000004ff04723e */ /* 0x000fc400020004ff */
[----:B------:R-:W-:Y:S01]  /*21e80*/  F2FP.F16.E5M2.UNPACK_B R5, R5 ;  /* 0x00000005ff05723e */ /* 0x000fe200020004ff */
[----:B---3--:R-:W-:Y:S04]  /*21e90*/  STL.64 [R1+0x1e48], R10 ;  /* 0x001e480a01007387 */ /* 0x008fe80000100a00 */
[----:B----4-:R0:W-:Y:S04]  /*21ea0*/  STL.64 [R1+0x1e40], R8 ;  /* 0x001e400801007387 */ /* 0x0101e80000100a00 */
[----:B0-----:R-:W2:Y:S04]  /*21eb0*/  LDL.LU.64 R8, [R1+0x170] ;  /* 0x0001700001087983 */ /* 0x001ea80000300a00 */
[----:B------:R-:W2:Y:S04]  /*21ec0*/  LDL.LU.64 R10, [R1+0x178] ;  /* 0x00017800010a7983 */ /* 0x000ea80000300a00 */
[----:B------:R-:W3:Y:S01]  /*21ed0*/  LDL.LU.64 R22, [R1+0x1e78] ;  /* 0x001e780001167983 */ /* 0x000ee20000300a00 */
[----:B------:R-:W-:-:S02]  /*21ee0*/  F2FP.F16.E5M2.UNPACK_B R6, R6 ;  /* 0x00000006ff06723e */ /* 0x000fc400020004ff */
[----:B------:R-:W-:Y:S01]  /*21ef0*/  F2FP.F16.E5M2.UNPACK_B R7, R7 ;  /* 0x00000007ff07723e */ /* 0x000fe200020004ff */
[----:B------:R-:W4:Y:S04]  /*21f00*/  LDL.LU.64 R20, [R1+0x1e70] ;  /* 0x001e700001147983 */ /* 0x000f280000300a00 */
[----:B------:R0:W-:Y:S04]  /*21f10*/  STL.64 [R1+0x1a0], R16 ;  /* 0x0001a01001007387 */ /* 0x0001e80000100a00 */
[----:B------:R1:W-:Y:S04]  /*21f20*/  STL.64 [R1+0x1a8], R18 ;  /* 0x0001a81201007387 */ /* 0x0003e80000100a00 */
[----:B0-----:R-:W2:Y:S04]  /*21f30*/  LDL.LU R16, [R1+0x654] ;  /* 0x0006540001107983 */ /* 0x001ea80000300800 */
[----:B------:R-:W2:Y:S04]  /*21f40*/  LDL.LU R17, [R1+0x650] ;  /* 0x0006500001117983 */ /* 0x000ea80000300800 */
[----:B-1----:R-:W2:Y:S04]  /*21f50*/  LDL.LU R18, [R1+0x660] ;  /* 0x0006600001127983 */ /* 0x002ea80000300800 */
[----:B------:R-:W2:Y:S04]  /*21f60*/  LDL.LU R19, [R1+0x668] ;  /* 0x0006680001137983 */ /* 0x000ea80000300800 */
[----:B------:R0:W-:Y:S04]  /*21f70*/  STL.64 [R1+0x1e18], R26 ;  /* 0x001e181a01007387 */ /* 0x0001e80000100a00 */
[----:B0-----:R-:W2:Y:S04]  /*21f80*/  LDL.LU R26, [R1+0x664] ;  /* 0x00066400011a7983 */ /* 0x001ea80000300800 */
[----:B------:R-:W2:Y:S04]  /*21f90*/  LDL.LU R27, [R1+0x66c] ;  /* 0x00066c00011b7983 */ /* 0x000ea80000300800 */
[----:B------:R-:W-:Y:S01]  /*21fa0*/  STL.64 [R1+0x1e10], R24 ;  /* 0x001e101801007387 */ /* 0x000fe20000100a00 */
[----:B---3--:R-:W-:-:S15]  /*21fb0*/  HMMA.16816.F32 R12, R4, R22, R12 ;  /* 0x00000016040c723c */ /* 0x008fde000000180c */
        /* <DEDUP_REMOVED lines=27> */
[----:B------:R-:W-:Y:S04]  /*22170*/  STL.64 [R1+0x1de8], R14 ;  /* 0x001de80e01007387 */ /* 0x000fe80000100a00 */
[----:B------:R4:W-:Y:S01]  /*22180*/  STL.64 [R1+0x1de0], R12 ;  /* 0x001de00c01007387 */ /* 0x0009e20000100a00 */
[----:B------:R-:W-:-:S02]  /*22190*/  IMAD R16, R17, 0x100, R16 ;  /* 0x0000010011107824 */ /* 0x000fc400078e0210 */
[----:B------:R-:W-:Y:S02]  /*221a0*/  IMAD R17, R29, 0x100, R28 ;  /* 0x000001001d117824 */ /* 0x000fe400078e021c */
[----:B------:R-:W3:Y:S04]  /*221b0*/  LDL.LU R28, [R1+0x680] ;  /* 0x00068000011c7983 */ /* 0x000ee80000300800 */
[----:B------:R-:W3:Y:S01]  /*221c0*/  LDL.LU R29, [R1+0x68c] ;  /* 0x00068c00011d7983 */ /* 0x000ee20000300800 */
[----:B------:R-:W-:Y:S02]  /*221d0*/  IMAD R18, R18, 0x100, R26 ;  /* 0x0000010012127824 */ /* 0x000fe400078e021a */
[----:B------:R-:W-:Y:S01]  /*221e0*/  IMAD R19, R19, 0x100, R27 ;  /* 0x0000010013137824 */ /* 0x000fe200078e021b */
[----:B----4-:R-:W-:-:S15]  /*221f0*/  HMMA.16816.F32 R12, R4, R10, R20 ;  /* 0x0000000a040c723c */ /* 0x010fde0000001814 */
[----:B------:R-:W-:-:S08]  /*22200*/  NOP ;  /* 0x0000000000007918 */ /* 0x000fd00000000000 */
[----:B------:R-:W-:Y:S04]  /*22210*/  STL.64 [R1+0x150], R12 ;  /* 0x0001500c01007387 */ /* 0x000fe80000100a00 */
[----:B------:R-:W-:Y:S04]  /*22220*/  STL.64 [R1+0x158], R14 ;  /* 0x0001580e01007387 */ /* 0x000fe80000100a00 */
[----:B------:R-:W4:Y:S04]  /*22230*/  LDL.LU.64 R24, [R1+0x350] ;  /* 0x0003500001187983 */ /* 0x000f280000300a00 */
[----:B------:R-:W2:Y:S04]  /*22240*/  LDL.LU.64 R26, [R1+0x358] ;  /* 0x00035800011a7983 */ /* 0x000ea80000300a00 */
[----:B--2---:R-:W-:Y:S04]  /*22250*/  STL.64 [R1+0x1e28], R26 ;  /* 0x001e281a01007387 */ /* 0x004fe80000100a00 */
[----:B----4-:R0:W-:Y:S04]  /*22260*/  STL.64 [R1+0x1e20], R24 ;  /* 0x001e201801007387 */ /* 0x0101e80000100a00 */
[----:B0-----:R-:W2:Y:S04]  /*22270*/  LDL.LU.64 R24, [R1+0x360] ;  /* 0x0003600001187983 */ /* 0x001ea80000300a00 */
[----:B------:R-:W2:Y:S04]  /*22280*/  LDL.LU.64 R26, [R1+0x368] ;  /* 0x00036800011a7983 */ /* 0x000ea80000300a00 */
[----:B------:R-:W4:Y:S04]  /*22290*/  LDL.LU.64 R20, [R1+0x140] ;  /* 0x0001400001147983 */ /* 0x000f280000300a00 */
[----:B------:R-:W4:Y:S04]  /*222a0*/  LDL.LU.64 R22, [R1+0x148] ;  /* 0x0001480001167983 */ /* 0x000f280000300a00 */
[----:B------:R-:W3:Y:S04]  /*222b0*/  LDL.LU.64 R12, [R1+0x120] ;  /* 0x00012000010c7983 */ /* 0x000ee80000300a00 */
        /* <DEDUP_REMOVED lines=19> */
[----:B------:R-:W2:Y:S01]  /*223f0*/  LDL.LU.64 R24, [R1+0x1e10] ;  /* 0x001e100001187983 */ /* 0x000ea20000300a00 */
[----:B------:R-:W-:-:S02]  /*22400*/  F2FP.F16.E5M2.UNPACK_B R16, R16 ;  /* 0x00000010ff10723e */ /* 0x000fc400020004ff */
[----:B------:R-:W-:Y:S02]  /*22410*/  F2FP.F16.E5M2.UNPACK_B R17, R17 ;  /* 0x00000011ff11723e */ /* 0x000fe400020004ff */
[----:B------:R-:W-:Y:S02]  /*22420*/  F2FP.F16.E5M2.UNPACK_B R18, R18 ;  /* 0x00000012ff12723e */ /* 0x000fe400020004ff */
[----:B------:R-:W-:Y:S01]  /*22430*/  F2FP.F16.E5M2.UNPACK_B R19, R19 ;  /* 0x00000013ff13723e */ /* 0x000fe200020004ff */
[----:B--2---:R-:W-:Y:S01]  /*22440*/  HMMA.16816.F32 R4, R4, R24, R20 ;  /* 0x000000180404723c */ /* 0x004fe20000001814 */
[----:B------:R-:W2:Y:S04]  /*22450*/  LDL.LU.64 R22, [R1+0x1e08] ;  /* 0x001e080001167983 */ /* 0x000ea80000300a00 */
[----:B------:R-:W4:-:S15]  /*22460*/  LDL.LU.64 R20, [R1+0x1e00] ;  /* 0x001e000001147983 */ /* 0x000f1e0000300a00 */
[----:B------:R-:W-:-:S03]  /*22470*/  NOP ;  /* 0x0000000000007918 */ /* 0x000fc60000000000 */
[----:B------:R0:W-:Y:S04]  /*22480*/  STL.64 [R1+0x140], R4 ;  /* 0x0001400401007387 */ /* 0x0001e80000100a00 */
[----:B------:R1:W-:Y:S04]  /*22490*/  STL.64 [R1+0x148], R6 ;  /* 0x0001480601007387 */ /* 0x0003e80000100a00 */
[----:B0-----:R-:W4:Y:S04]  /*224a0*/  LDL.LU R4, [R1+0x670] ;  /* 0x0006700001047983 */ /* 0x001f280000300800 */
[----:B------:R-:W4:Y:S04]  /*224b0*/  LDL.LU R5, [R1+0x67c] ;  /* 0x00067c0001057983 */ /* 0x000f280000300800 */
[----:B-1----:R-:W4:Y:S04]  /*224c0*/  LDL.LU R6, [R1+0x678] ;  /* 0x0006780001067983 */ /* 0x002f280000300800 */
[----:B------:R-:W4:Y:S04]  /*224d0*/  LDL.LU R7, [R1+0x684] ;  /* 0x0006840001077983 */ /* 0x000f280000300800 */
[----:B---3--:R0:W-:Y:S04]  /*224e0*/  STL.64 [R1+0x1db8], R26 ;  /* 0x001db81a01007387 */ /* 0x0081e80000100a00 */
[----:B0-----:R-:W3:Y:S04]  /*224f0*/  LDL.LU R27, [R1+0x674] ;  /* 0x00067400011b7983 */ /* 0x001ee80000300800 */
[----:B------:R-:W-:Y:S01]  /*22500*/  STL.64 [R1+0x1db0], R24 ;  /* 0x001db01801007387 */ /* 0x000fe20000100a00 */
        /* <DEDUP_REMOVED lines=13> */
[----:B------:R0:W-:Y:S04]  /*225e0*/  STL.64 [R1+0x1da0], R20 ;  /* 0x001da01401007387 */ /* 0x0001e80000100a00 */
[----:B0-----:R-:W4:Y:S04]  /*225f0*/  LDL.LU.64 R20, [R1+0x100] ;  /* 0x0001000001147983 */ /* 0x001f280000300a00 */
[----:B------:R-:W4:Y:S01]  /*22600*/  LDL.LU.64 R22, [R1+0x108] ;  /* 0x0001080001167983 */ /* 0x000f220000300a00 */
[C---:B--2---:R-:W-:Y:S06]  /*22610*/  HMMA.16816.F32 R8, R16.reuse, R14, R8 ;  /* 0x0000000e1008723c */ /* 0x044fec0000001808 */
[----:B----4-:R-:W-:-:S15]  /*22620*/  HMMA.16816.F32 R20, R16, R12, R20 ;  /* 0x0000000c1014723c */ /* 0x010fde0000001814 */
[----:B------:R-:W-:-:S02]  /*22630*/  NOP ;  /* 0x0000000000007918 */ /* 0x000fc40000000000 */
[----:B------:R-:W-:Y:S04]  /*22640*/  STL.64 [R1+0x110], R8 ;  /* 0x0001100801007387 */ /* 0x000fe80000100a00 */
[----:B------:R0:W-:Y:S04]  /*22650*/  STL.64 [R1+0x118], R10 ;  /* 0x0001180a01007387 */ /* 0x0001e80000100a00 */
[----:B0-----:R-:W2:Y:S04]  /*22660*/  LDL.LU.64 R10, [R1+0x1dd8] ;  /* 0x001dd800010a7983 */ /* 0x001ea80000300a00 */
[----:B------:R-:W4:Y:S04]  /*22670*/  LDL.LU.64 R8, [R1+0x1dd0] ;  /* 0x001dd00001087983 */ /* 0x000f280000300a00 */
[----:B------:R-:W-:Y:S04]  /*22680*/  STL.64 [R1+0x1d88], R14 ;  /* 0x001d880e01007387 */ /* 0x000fe80000100a00 */
[----:B------:R0:W-:Y:S04]  /*22690*/  STL.64 [R1+0x1d80], R12 ;  /* 0x001d800c01007387 */ /* 0x0001e80000100a00 */
[----:B------:R-:W-:Y:S04]  /*226a0*/  STL.64 [R1+0x100], R20 ;  /* 0x0001001401007387 */ /* 0x000fe80000100a00 */
[----:B------:R-:W-:Y:S04]  /*226b0*/  STL.64 [R1+0x108], R22 ;  /* 0x0001081601007387 */ /* 0x000fe80000100a00 */
[----:B0-----:R-:W3:Y:S04]  /*226c0*/  LDL.LU.64 R12, [R1+0x340] ;  /* 0x00034000010c7983 */ /* 0x001ee80000300a00 */
[----:B------:R-:W2:Y:S04]  /*226d0*/  LDL.LU.64 R14, [R1+0x348] ;  /* 0x00034800010e7983 */ /* 0x000ea80000300a00 */
[----:B--2---:R-:W-:Y:S04]  /*226e0*/  STL.64 [R1+0x1dc8], R14 ;  /* 0x001dc80e01007387 */ /* 0x004fe80000100a00 */
[----:B---3--:R0:W-:Y:S04]  /*226f0*/  STL.64 [R1+0x1dc0], R12 ;  /* 0x001dc00c01007387 */ /* 0x0081e80000100a00 */
[----:B0-----:R-:W2:Y:S04]  /*22700*/  LDL.LU.64 R12, [R1+0xf0] ;  /* 0x0000f000010c7983 */ /* 0x001ea80000300a00 */
[----:B------:R-:W2:Y:S01]  /*22710*/  LDL.LU.64 R14, [R1+0xf8] ;  /* 0x0000f800010e7983 */ /* 0x000ea20000300a00 */
[----:B------:R-:W-:-:S03]  /*22720*/  IMAD R4, R4, 0x100, R27 ;  /* 0x0000010004047824 */ /* 0x000fc600078e021b */
[----:B------:R-:W3:Y:S04]  /*22730*/  LDL.LU.64 R24, [R1+0x330] ;  /* 0x0003300001187983 */ /* 0x000ee80000300a00 */
[----:B------:R-:W3:Y:S04]  /*22740*/  LDL.LU.64 R26, [R1+0x338] ;  /* 0x00033800011a7983 */ /* 0x000ee80000300a00 */
[----:B------:R-:W4:Y:S04]  /*22750*/  LDL.LU.64 R20, [R1+0xe0] ;  /* 0x0000e00001147983 */ /* 0x000f280000300a00 */
[----:B------:R-:W4:Y:S01]  /*22760*/  LDL.LU.64 R22, [R1+0xe8] ;  /* 0x0000e80001167983 */ /* 0x000f220000300a00 */
[----:B--2---:R-:W-:-:S15]  /*22770*/  HMMA.16816.F32 R12, R16, R10, R12 ;  /* 0x0000000a100c723c */ /* 0x004fde000000180c */
[----:B------:R-:W-:-:S08]  /*22780*/  NOP ;  /* 0x0000000000007918 */ /* 0x000fd00000000000 */
[----:B------:R-:W-:Y:S04]  /*22790*/  STL.64 [R1+0xf0], R12 ;  /* 0x0000f00c01007387 */ /* 0x000fe80000100a00 */
[----:B------:R0:W-:Y:S04]  /*227a0*/  STL.64 [R1+0xf8], R14 ;  /* 0x0000f80e01007387 */ /* 0x0001e80000100a00 */
[----:B0-----:R-:W2:Y:S04]  /*227b0*/  LDL.LU.64 R14, [R1+0x1dc8] ;  /* 0x001dc800010e7983 */ /* 0x001ea80000300a00 */
[----:B------:R-:W2:Y:S01]  /*227c0*/  LDL.LU.64 R12, [R1+0x1dc0] ;  /* 0x001dc000010c7983 */ /* 0x000ea20000300a00 */
[C---:B---3--:R-:W-:Y:S03]  /*227d0*/  HMMA.16816.F32 R24, R16.reuse, R2, R24 ;  /* 0x000000021018723c */ /* 0x048fe60000001818 */
[----:B------:R-:W-:Y:S04]  /*227e0*/  STL.64 [R1+0x1d98], R10 ;  /* 0x001d980a01007387 */ /* 0x000fe80000100a00 */
[----:B----4-:R0:W-:Y:S01]  /*227f0*/  STL.64 [R1+0x1d90], R8 ;  /* 0x001d900801007387 */ /* 0x0101e20000100a00 */
[----:B--2---:R-:W-:-:S15]  /*22800*/  HMMA.16816.F32 R12, R16, R8, R12 ;  /* 0x00000008100c723c */ /* 0x004fde000000180c */
[----:B------:R-:W-:-:S08]  /*22810*/  NOP ;  /* 0x0000000000007918 */ /* 0x000fd00000000000 */
[----:B------:R1:W-:Y:S04]  /*22820*/  STL.64 [R1+0x340], R12 ;  /* 0x0003400c01007387 */ /* 0x0003e80000100a00 */
[----:B------:R2:W-:Y:S04]  /*22830*/  STL.64 [R1+0x348], R14 ;  /* 0x0003480e01007387 */ /* 0x0005e80000100a00 */
[----:B0-----:R-:W3:Y:S04]  /*22840*/  LDL.LU.64 R8, [R1+0xc0] ;  /* 0x0000c00001087983 */ /* 0x001ee80000300a00 */
[----:B------:R-:W3:Y:S04]  /*22850*/  LDL.LU.64 R10, [R1+0xc8] ;  /* 0x0000c800010a7983 */ /* 0x000ee80000300a00 */
[----:B-1----:R-:W4:Y:S04]  /*22860*/  LDL.LU.64 R12, [R1+0xb0] ;  /* 0x0000b000010c7983 */ /* 0x002f280000300a00 */
[----:B--2---:R-:W4:Y:S04]  /*22870*/  LDL.LU.64 R14, [R1+0xb8] ;  /* 0x0000b800010e7983 */ /* 0x004f280000300a00 */
[----:B------:R-:W-:Y:S04]  /*22880*/  STL.64 [R1+0x330], R24 ;  /* 0x0003301801007387 */ /* 0x000fe80000100a00 */
[----:B------:R0:W-:Y:S04]  /*22890*/  STL.64 [R1+0x338], R26 ;  /* 0x0003381a01007387 */ /* 0x0001e80000100a00 */
[----:B0-----:R-:W2:Y:S04]  /*228a0*/  LDL.LU.64 R26, [R1+0x1db8] ;  /* 0x001db800011a7983 */ /* 0x001ea80000300a00 */
[----:B------:R-:W3:Y:S01]  /*228b0*/  LDL.LU.64 R24, [R1+0x1db0] ;  /* 0x001db00001187983 */ /* 0x000ee20000300a00 */
[----:B------:R-:W-:Y:S01]  /*228c0*/  IMAD R5, R6, 0x100, R5 ;  /* 0x0000010006057824 */ /* 0x000fe200078e0205 */
[----:B---3--:R-:W-:Y:S02]  /*228d0*/  HMMA.16816.F32 R16, R16, R24, R20 ;  /* 0x000000181010723c */ /* 0x008fe40000001814 */
[----:B------:R-:W3:Y:S04]  /*228e0*/  LDL.LU.64 R22, [R1+0x1da8] ;  /* 0x001da80001167983 */ /* 0x000ee80000300a00 */
[----:B------:R-:W4:-:S15]  /*228f0*/  LDL.LU.64 R20, [R1+0x1da0] ;  /* 0x001da00001147983 */ /* 0x000f1e0000300a00 */
[----:B------:R-:W-:-:S02]  /*22900*/  NOP ;  /* 0x0000000000007918 */ /* 0x000fc40000000000 */
[----:B------:R0:W-:Y:S04]  /*22910*/  STL.64 [R1+0xe0], R16 ;  /* 0x0000e01001007387 */ /* 0x0001e80000100a00 */
[----:B------:R1:W-:Y:S04]  /*22920*/  STL.64 [R1+0xe8], R18 ;  /* 0x0000e81201007387 */ /* 0x0003e80000100a00 */
[----:B0-----:R-:W2:Y:S04]  /*22930*/  LDL.LU R16, [R1+0x690] ;  /* 0x0006900001107983 */ /* 0x001ea80000300800 */
[----:B------:R-:W2:Y:S04]  /*22940*/  LDL.LU R17, [R1+0x698] ;  /* 0x0006980001117983 */ /* 0x000ea80000300800 */
[----:B-1----:R-:W2:Y:S04]  /*22950*/  LDL.LU R18, [R1+0x6a0] ;  /* 0x0006a00001127983 */ /* 0x002ea80000300800 */
[----:B------:R-:W2:Y:S01]  /*22960*/  LDL.LU R19, [R1+0x6a8] ;  /* 0x0006a80001137983 */ /* 0x000ea20000300800 */
[----:B------:R-:W-:-:S02]  /*22970*/  IMAD R6, R28, 0x100, R7 ;  /* 0x000001001c067824 */ /* 0x000fc400078e0207 */
[----:B------:R-:W-:Y:S01]  /*22980*/  IMAD R7, R0, 0x100, R29 ;  /* 0x0000010000077824 */ /* 0x000fe200078e021d */
[----:B------:R-:W-:Y:S02]  /*22990*/  F2FP.F16.E5M2.UNPACK_B R4, R4 ;  /* 0x00000004ff04723e */ /* 0x000fe400020004ff */
[----:B------:R-:W-:Y:S02]  /*229a0*/  F2FP.F16.E5M2.UNPACK_B R5, R5 ;  /* 0x00000005ff05723e */ /* 0x000fe400020004ff */
[----:B------:R-:W-:Y:S02]  /*229b0*/  F2FP.F16.E5M2.UNPACK_B R6, R6 ;  /* 0x00000006ff06723e */ /* 0x000fe400020004ff */
[----:B------:R-:W-:-:S07]  /*229c0*/  F2FP.F16.E5M2.UNPACK_B R7, R7 ;  /* 0x00000007ff07723e */ /* 0x000fce00020004ff */
[C---:B---3--:R-:W-:Y:S06]  /*229d0*/  HMMA.16816.F32 R8, R4.reuse, R22, R8 ;  /* 0x000000160408723c */ /* 0x048fec0000001808 */
[C---:B----4-:R-:W-:Y:S01]  /*229e0*/  HMMA.16816.F32 R20, R4.reuse, R20, R12 ;  /* 0x000000140414723c */ /* 0x050fe2000000180c */
[----:B--2---:R-:W-:Y:S04]  /*229f0*/  STL.64 [R1+0x1d78], R18 ;  /* 0x001d781201007387 */ /* 0x004fe80000100a00 */
[----:B------:R0:W-:Y:S04]  /*22a00*/  STL.64 [R1+0x1d70], R16 ;  /* 0x001d701001007387 */ /* 0x0001e80000100a00 */
[----:B0-----:R-:W2:Y:S04]  /*22a10*/  LDL.LU.64 R16, [R1+0x40] ;  /* 0x0000400001107983 */ /* 0x001ea80000300a00 */
[----:B------:R-:W2:Y:S04]  /*22a20*/  LDL.LU.64 R18, [R1+0x48] ;  /* 0x0000480001127983 */ /* 0x000ea80000300a00 */
[----:B------:R-:W-:Y:S04]  /*22a30*/  STL.64 [R1+0x1d68], R26 ;  /* 0x001d681a01007387 */ /* 0x000fe80000100a00 */
[----:B------:R0:W-:Y:S04]  /*22a40*/  STL.64 [R1+0x1d60], R24 ;  /* 0x001d601801007387 */ /* 0x0001e80000100a00 */
[----:B0-----:R-:W3:Y:S04]  /*22a50*/  LDL.LU.64 R24, [R1+0x60] ;  /* 0x0000600001187983 */ /* 0x001ee80000300a00 */
[----:B------:R-:W3:Y:S04]  /*22a60*/  LDL.LU.64 R26, [R1+0x68] ;  /* 0x00006800011a7983 */ /* 0x000ee80000300a00 */
[----:B------:R-:W-:Y:S04]  /*22a70*/  STL.64 [R1+0xc0], R8 ;  /* 0x0000c00801007387 */ /* 0x000fe80000100a00 */
[----:B------:R0:W-:Y:S04]  /*22a80*/  STL.64 [R1+0xc8], R10 ;  /* 0x0000c80a01007387 */ /* 0x0001e80000100a00 */
[----:B0-----:R-:W2:Y:S04]  /*22a90*/  LDL.LU.64 R10, [R1+0x1d98] ;  /* 0x001d9800010a7983 */ /* 0x001ea80000300a00 */
[----:B------:R-:W4:Y:S04]  /*22aa0*/  LDL.LU.64 R8, [R1+0x1d90] ;  /* 0x001d900001087983 */ /* 0x000f280000300a00 */
[----:B------:R-:W3:Y:S04]  /*22ab0*/  LDL.LU.64 R14, [R1+0x1d88] ;  /* 0x001d8800010e7983 */ /* 0x000ee80000300a00 */
[----:B------:R-:W4:Y:S04]  /*22ac0*/  LDL.LU.64 R12, [R1+0x1d80] ;  /* 0x001d8000010c7983 */ /* 0x000f280000300a00 */
[----:B------:R0:W-:Y:S04]  /*22ad0*/  STL.64 [R1+0xb0], R20 ;  /* 0x0000b01401007387 */ /* 0x0001e80000100a00 */
[----:B------:R1:W-:Y:S04]  /*22ae0*/  STL.64 [R1+0xb8], R22 ;  /* 0x0000b81601007387 */ /* 0x0003e80000100a00 */
[----:B0-----:R-:W3:Y:S04]  /*22af0*/  LDL.LU.64 R20, [R1+0x80] ;  /* 0x0000800001147983 */ /* 0x001ee80000300a00 */
[----:B-1----:R-:W3:Y:S02]  /*22b00*/  LDL.LU.64 R22, [R1+0x88] ;  /* 0x0000880001167983 */ /* 0x002ee40000300a00 */
[C---:B---3--:R-:W-:Y:S06]  /*22b10*/  HMMA.16816.F32 R20, R4.reuse, R14, R20 ;  /* 0x0000000e0414723c */ /* 0x048fec0000001814 */
[----:B--2---:R-:W-:-:S15]  /*22b20*/  HMMA.16816.F32 R16, R4, R10, R16 ;  /* 0x0000000a0410723c */ /* 0x004fde0000001810 */
[----:B------:R-:W-:-:S02]  /*22b30*/  NOP ;  /* 0x0000000000007918 */ /* 0x000fc40000000000 */
[----:B------:R-:W-:Y:S04]  /*22b40*/  STL.64 [R1+0x80], R20 ;  /* 0x0000801401007387 */ /* 0x000fe80000100a00 */
[----:B------:R4:W-:Y:S02]  /*22b50*/  STL.64 [R1+0x88], R22 ;  /* 0x0000881601007387 */ /* 0x0009e40000100a00 */
[----:B----4-:R-:W-:Y:S02]  /*22b60*/  HMMA.16816.F32 R20, R4, R12, R24 ;  /* 0x0000000c0414723c */ /* 0x010fe40000001818 */
[----:B------:R-:W2:Y:S01]  /*22b70*/  LDL.LU R13, [R1+0x694] ;  /* 0x00069400010d7983 */ /* 0x000ea20000300800 */
[----:B------:R-:W-:Y:S02]  /*22b80*/  IMAD.MOV.U32 R29, RZ, RZ, R17 ;  /* 0x000000ffff1d7224 */ /* 0x000fe400078e0011 */
[----:B------:R-:W-:-:S02]  /*22b90*/  IMAD.MOV.U32 R28, RZ, RZ, R18 ;  /* 0x000000ffff1c7224 */ /* 0x000fc400078e0012 */
[----:B------:R-:W-:-:S15]  /*22ba0*/  IMAD.MOV.U32 R0, RZ, RZ, R19 ;  /* 0x000000ffff007224 */ /* 0x000fde00078e0013 */
[----:B------:R-:W-:-:S01]  /*22bb0*/  NOP ;  /* 0x0000000000007918 */ /* 0x000fc20000000000 */
[----:B------:R-:W-:Y:S04]  /*22bc0*/  STL.64 [R1+0x60], R20 ;  /* 0x0000601401007387 */ /* 0x000fe80000100a00 */
[----:B------:R-:W-:Y:S04]  /*22bd0*/  STL.64 [R1+0x68], R22 ;  /* 0x0000681601007387 */ /* 0x000fe80000100a00 */
[----:B------:R0:W-:Y:S04]  /*22be0*/  STL [R1+0x40], R16 ;  /* 0x0000401001007387 */ /* 0x0001e80000100800 */
[----:B0-----:R-:W3:Y:S04]  /*22bf0*/  LDL.LU.64 R16, [R1+0x410] ;  /* 0x0004100001107983 */ /* 0x001ee80000300a00 */
[----:B------:R-:W3:Y:S04]  /*22c00*/  LDL.LU.64 R18, [R1+0x418] ;  /* 0x0004180001127983 */ /* 0x000ee80000300a00 */
[----:B------:R-:W4:Y:S04]  /*22c10*/  LDL.LU.64 R24, [R1+0xa0] ;  /* 0x0000a00001187983 */ /* 0x000f280000300a00 */
[----:B------:R-:W4:Y:S04]  /*22c20*/  LDL.LU.64 R26, [R1+0xa8] ;  /* 0x0000a800011a7983 */ /* 0x000f280000300a00 */
[----:B------:R-:W2:Y:S04]  /*22c30*/  LDL.LU R20, [R1+0x750] ;  /* 0x0007500001147983 */ /* 0x000ea80000300800 */
[----:B------:R-:W2:Y:S04]  /*22c40*/  LDL.LU R21, [R1+0x754] ;  /* 0x0007540001157983 */ /* 0x000ea80000300800 */
[----:B------:R-:W3:Y:S04]  /*22c50*/  LDL.LU R14, [R1+0x760] ;  /* 0x00076000010e7983 */ /* 0x000ee80000300800 */
[----:B------:R-:W3:Y:S04]  /*22c60*/  LDL.LU R15, [R1+0x764] ;  /* 0x00076400010f7983 */ /* 0x000ee80000300800 */
[----:B---3--:R-:W-:Y:S04]  /*22c70*/  STL.64 [R1+0x1d58], R14 ;  /* 0x001d580e01007387 */ /* 0x008fe80000100a00 */
[----:B------:R-:W3:Y:S04]  /*22c80*/  LDL.LU R22, [R1+0x770] ;  /* 0x0007700001167983 */ /* 0x000ee80000300800 */
[----:B------:R-:W3:Y:S04]  /*22c90*/  LDL.LU R23, [R1+0x774] ;  /* 0x0007740001177983 */ /* 0x000ee80000300800 */
[----:B------:R0:W-:Y:S01]  /*22ca0*/  STL [R1+0x1a48], R0 ;  /* 0x001a480001007387 */ /* 0x0001e20000100800 */
[C---:B------:R-:W-:Y:S03]  /*22cb0*/  HMMA.16816.F32 R8, R4.reuse, R8, R16 ;  /* 0x000000080408723c */ /* 0x040fe60000001810 */
[----:B0-----:R-:W3:Y:S04]  /*22cc0*/  LDL.LU R0, [R1+0x6ac] ;  /* 0x0006ac0001007983 */ /* 0x001ee80000300800 */
[----:B------:R0:W-:Y:S04]  /*22cd0*/  STL [R1+0x1a44], R28 ;  /* 0x001a441c01007387 */ /* 0x0001e80000100800 */
[----:B0-----:R-:W3:Y:S04]  /*22ce0*/  LDL.LU R28, [R1+0x6a4] ;  /* 0x0006a400011c7983 */ /* 0x001ee80000300800 */
[----:B------:R0:W-:Y:S04]  /*22cf0*/  STL [R1+0x1a40], R29 ;  /* 0x001a401d01007387 */ /* 0x0001e80000100800 */
[----:B0-----:R-:W3:Y:S04]  /*22d00*/  LDL.LU R29, [R1+0x69c] ;  /* 0x00069c00011d7983 */ /* 0x001ee80000300800 */
[----:B------:R-:W3:Y:S04]  /*22d10*/  LDL.LU.64 R18, [R1+0x1d78] ;  /* 0x001d780001127983 */ /* 0x000ee80000300a00 */
[----:B------:R-:W2:Y:S01]  /*22d20*/  LDL.LU.64 R16, [R1+0x1d70] ;  /* 0x001d700001107983 */ /* 0x000ea20000300a00 */
[----:B----4-:R-:W-:Y:S03]  /*22d30*/  HMMA.16816.F32 R24, R4, R2, R24 ;  /* 0x000000020418723c */ /* 0x010fe60000001818 */
[----:B------:R0:W-:Y:S04]  /*22d40*/  STL.64 [R1+0x10], R8 ;  /* 0x0000100801007387 */ /* 0x0001e80000100a00 */
[----:B------:R1:W-:Y:S04]  /*22d50*/  STL.64 [R1+0x18], R10 ;  /* 0x0000180a01007387 */ /* 0x0003e80000100a00 */
[----:B0-----:R-:W4:Y:S04]  /*22d60*/  LDL.LU R8, [R1+0x50] ;  /* 0x0000500001087983 */ /* 0x001f280000300800 */
[----:B------:R-:W4:Y:S04]  /*22d70*/  LDL.LU R9, [R1+0x54] ;  /* 0x0000540001097983 */ /* 0x000f280000300800 */
[----:B-1----:R-:W4:Y:S04]  /*22d80*/  LDL.LU R10, [R1+0x58] ;  /* 0x00005800010a7983 */ /* 0x002f280000300800 */
[----:B------:R-:W4:Y:S01]  /*22d90*/  LDL.LU R11, [R1+0x5c] ;  /* 0x00005c00010b7983 */ /* 0x000f220000300800 */
[----:B--2---:R-:W-:-:S02]  /*22da0*/  IMAD R16, R16, 0x100, R13 ;  /* 0x0000010010107824 */ /* 0x004fc400078e020d */
[----:B---3--:R-:W-:Y:S01]  /*22db0*/  IMAD R17, R17, 0x100, R29 ;  /* 0x0000010011117824 */ /* 0x008fe200078e021d */
[----:B------:R-:W2:Y:S04]  /*22dc0*/  LDL.LU.64 R12, [R1+0x30] ;  /* 0x00003000010c7983 */ /* 0x000ea80000300a00 */
[----:B------:R-:W2:Y:S01]  /*22dd0*/  LDL.LU.64 R14, [R1+0x38] ;  /* 0x00003800010e7983 */ /* 0x000ea20000300a00 */
[----:B------:R-:W-:Y:S02]  /*22de0*/  IMAD R18, R18, 0x100, R28 ;  /* 0x0000010012127824 */ /* 0x000fe400078e021c */
[----:B------:R-:W-:Y:S02]  /*22df0*/  IMAD R19, R19, 0x100, R0 ;  /* 0x0000010013137824 */ /* 0x000fe400078e0200 */
[----:B------:R-:W-:Y:S01]  /*22e00*/  IMAD.MOV.U32 R28, RZ, RZ, R26 ;  /* 0x000000ffff1c7224 */ /* 0x000fe200078e001a */
[----:B------:R0:W-:Y:S01]  /*22e10*/  STL [R1], R24 ;  /* 0x0000001801007387 */ /* 0x0001e20000100800 */
[----:B------:R-:W-:-:S02]  /*22e20*/  IMAD.MOV.U32 R29, RZ, RZ, R27 ;  /* 0x000000ffff1d7224 */ /* 0x000fc400078e001b */
[----:B------:R-:W-:Y:S01]  /*22e30*/  IMAD.MOV.U32 R0, RZ, RZ, R25 ;  /* 0x000000ffff007224 */ /* 0x000fe200078e0019 */
[----:B------:R-:W3:Y:S04]  /*22e40*/  LDL.LU.64 R26, [R1+0x1d68] ;  /* 0x001d6800011a7983 */ /* 0x000ee80000300a00 */
[----:B0-----:R-:W2:Y:S04]  /*22e50*/  LDL.LU.64 R24, [R1+0x1d60] ;  /* 0x001d600001187983 */ /* 0x001ea80000300a00 */
[----:B------:R-:W-:Y:S04]  /*22e60*/  STL [R1+0x1a90], R29 ;  /* 0x001a901d01007387 */ /* 0x000fe80000100800 */
[----:B------:R-:W-:Y:S04]  /*22e70*/  STL [R1+0x1a7c], R28 ;  /* 0x001a7c1c01007387 */ /* 0x000fe80000100800 */
[----:B------:R-:W-:Y:S01]  /*22e80*/  STL [R1+0x1a78], R0 ;  /* 0x001a780001007387 */ /* 0x000fe20000100800 */
[----:B--2---:R-:W-:Y:S03]  /*22e90*/  HMMA.16816.F32 R4, R4, R24, R12 ;  /* 0x000000180404723c */ /* 0x004fe6000000180c */
[----:B------:R-:W2:-:S15]  /*22ea0*/  LDL.LU.64 R14, [R1+0x1d58] ;  /* 0x001d5800010e7983 */ /* 0x000e9e0000300a00 */
[----:B------:R-:W-:-:S05]  /*22eb0*/  NOP ;  /* 0x0000000000007918 */ /* 0x000fca0000000000 */
[----:B------:R0:W-:Y:S04]  /*22ec0*/  STL.64 [R1+0x30], R4 ;  /* 0x0000300401007387 */ /* 0x0001e80000100a00 */
[----:B------:R1:W-:Y:S04]  /*22ed0*/  STL.64 [R1+0x38], R6 ;  /* 0x0000380601007387 */ /* 0x0003e80000100a00 */
[----:B0-----:R-:W4:Y:S04]  /*22ee0*/  LDL.LU R4, [R1+0x20] ;  /* 0x0000200001047983 */ /* 0x001f280000300800 */
[----:B------:R-:W4:Y:S04]  /*22ef0*/  LDL.LU R5, [R1+0x24] ;  /* 0x0000240001057983 */ /* 0x000f280000300800 */
[----:B-1----:R-:W4:Y:S04]  /*22f00*/  LDL.LU R6, [R1+0x28] ;  /* 0x0000280001067983 */ /* 0x002f280000300800 */
[----:B------:R-:W4:Y:S01]  /*22f10*/  LDL.LU R7, [R1+0x2c] ;  /* 0x00002c0001077983 */ /* 0x000f220000300800 */
[----:B------:R-:W-:-:S02]  /*22f20*/  F2FP.F16.E5M2.UNPACK_B R16, R16 ;  /* 0x00000010ff10723e */ /* 0x000fc400020004ff */
[----:B------:R-:W-:Y:S02]  /*22f30*/  F2FP.F16.E5M2.UNPACK_B R17, R17 ;  /* 0x00000011ff11723e */ /* 0x000fe400020004ff */
[----:B------:R-:W-:Y:S02]  /*22f40*/  F2FP.F16.E5M2.UNPACK_B R18, R18 ;  /* 0x00000012ff12723e */ /* 0x000fe400020004ff */
[----:B------:R-:W-:Y:S02]  /*22f50*/  F2FP.F16.E5M2.UNPACK_B R19, R19 ;  /* 0x00000013ff13723e */ /* 0x000fe400020004ff */
[----:B---3--:R-:W-:Y:S02]  /*22f60*/  F2FP.F16.E5M2.UNPACK_B R26, R26.H1 ;  /* 0x0000001aff1a723e */ /* 0x008fe400030004ff */
[----:B------:R-:W-:Y:S02]  /*22f70*/  F2FP.F16.E5M2.UNPACK_B R27, R27.H1 ;  /* 0x0000001bff1b723e */ /* 0x000fe400030004ff */
[----:B------:R-:W-:-:S02]  /*22f80*/  F2FP.F16.E5M2.UNPACK_B R20, R20.H1 ;  /* 0x00000014ff14723e */ /* 0x000fc400030004ff */
[----:B------:R-:W-:Y:S01]  /*22f90*/  F2FP.F16.E5M2.UNPACK_B R21, R21.H1 ;  /* 0x00000015ff15723e */ /* 0x000fe200030004ff */
[----:B------:R-:W-:Y:S01]  /*22fa0*/  STL.64 [R1+0x1d08], R26 ;  /* 0x001d081a01007387 */ /* 0x000fe20000100a00 */
[----:B------:R-:W-:Y:S01]  /*22fb0*/  F2FP.F16.E5M2.UNPACK_B R12, R22.H1 ;  /* 0x00000016ff0c723e */ /* 0x000fe200030004ff */
[----:B----4-:R-:W-:-:S15]  /*22fc0*/  HMMA.16816.F32 R4, R16, R26, R4 ;  /* 0x0000001a1004723c */ /* 0x010fde0000001804 */
[----:B------:R-:W-:-:S08]  /*22fd0*/  NOP ;  /* 0x0000000000007918 */ /* 0x000fd00000000000 */
[----:B------:R-:W-:Y:S04]  /*22fe0*/  STL.64 [R1+0xa0], R4 ;  /* 0x0000a00401007387 */ /* 0x000fe80000100a00 */
[----:B------:R0:W-:Y:S02]  /*22ff0*/  STL.64 [R1+0xa8], R6 ;  /* 0x0000a80601007387 */ /* 0x0001e40000100a00 */
[----:B0-----:R-:W-:Y:S02]  /*23000*/  HMMA.16816.F32 R4, R16, R20, R8 ;  /* 0x000000141004723c */ /* 0x001fe40000001808 */
[----:B------:R0:W-:-:S15]  /*23010*/  STL [R1+0x1d40], R12 ;  /* 0x001d400c01007387 */ /* 0x0001de0000100800 */
[----:B------:R-:W-:-:S06]  /*23020*/  NOP ;  /* 0x0000000000007918 */ /* 0x000fcc0000000000 */
[----:B------:R1:W-:Y:S04]  /*23030*/  STL.64 [R1+0x50], R4 ;  /* 0x0000500401007387 */ /* 0x0003e80000100a00 */
[----:B------:R3:W-:Y:S04]  /*23040*/  STL.64 [R1+0x58], R6 ;  /* 0x0000580601007387 */ /* 0x0007e80000100a00 */
[----:B------:R-:W4:Y:S04]  /*23050*/  LDL.LU R24, [R1+0x3f0] ;  /* 0x0003f00001187983 */ /* 0x000f280000300800 */
[----:B------:R-:W4:Y:S04]  /*23060*/  LDL.LU R25, [R1+0x3f4] ;  /* 0x0003f40001197983 */ /* 0x000f280000300800 */
[----:B------:R-:W4:Y:S04]  /*23070*/  LDL.LU R26, [R1+0x3f8] ;  /* 0x0003f800011a7983 */ /* 0x000f280000300800 */
[----:B------:R-:W4:Y:S04]  /*23080*/  LDL.LU R27, [R1+0x3fc] ;  /* 0x0003fc00011b7983 */ /* 0x000f280000300800 */
[----:B0-----:R-:W4:Y:S04]  /*23090*/  LDL.LU R12, [R1+0x6b4] ;  /* 0x0006b400010c7983 */ /* 0x001f280000300800 */
[----:B-1----:R-:W2:Y:S04]  /*230a0*/  LDL.LU R4, [R1+0x6b0] ;  /* 0x0006b00001047983 */ /* 0x002ea80000300800 */
[----:B------:R-:W2:Y:S04]  /*230b0*/  LDL.LU R5, [R1+0x6bc] ;  /* 0x0006bc0001057983 */ /* 0x000ea80000300800 */
[----:B---3--:R-:W3:Y:S04]  /*230c0*/  LDL.LU R6, [R1+0x6b8] ;  /* 0x0006b80001067983 */ /* 0x008ee80000300800 */
[----:B------:R-:W3:Y:S01]  /*230d0*/  LDL.LU R7, [R1+0x6c4] ;  /* 0x0006c40001077983 */ /* 0x000ee20000300800 */
[----:B------:R-:W-:-:S03]  /*230e0*/  F2FP.F16.E5M2.UNPACK_B R13, R23.H1 ;  /* 0x00000017ff0d723e */ /* 0x000fc600030004ff */
[----:B---3--:R-:W-:Y:S04]  /*230f0*/  STL.64 [R1+0x1d50], R6 ;  /* 0x001d500601007387 */ /* 0x008fe80000100a00 */
[----:B--2---:R0:W-:Y:S04]  /*23100*/  STL.64 [R1+0x1d48], R4 ;  /* 0x001d480401007387 */ /* 0x0041e80000100a00 */
[----:B0-----:R-:W2:Y:S04]  /*23110*/  LDL.LU R4, [R1+0x70] ;  /* 0x0000700001047983 */ /* 0x001ea80000300800 */
[----:B------:R-:W2:Y:S04]  /*23120*/  LDL.LU R5, [R1+0x74] ;  /* 0x0000740001057983 */ /* 0x000ea80000300800 */
[----:B------:R-:W2:Y:S04]  /*23130*/  LDL.LU R6, [R1+0x78] ;  /* 0x0000780001067983 */ /* 0x000ea80000300800 */
[----:B------:R-:W2:Y:S04]  /*23140*/  LDL.LU R7, [R1+0x7c] ;  /* 0x00007c0001077983 */ /* 0x000ea80000300800 */
        /* <DEDUP_REMOVED lines=9> */
[----:B------:R-:W4:Y:S04]  /*231e0*/  LDL.LU R22, [R1+0x7b0] ;  /* 0x0007b00001167983 */ /* 0x000f280000300800 */
[----:B------:R-:W4:Y:S01]  /*231f0*/  LDL.LU R23, [R1+0x7b4] ;  /* 0x0007b40001177983 */ /* 0x000f220000300800 */
[----:B------:R-:W-:-:S02]  /*23200*/  F2FP.F16.E5M2.UNPACK_B R14, R14.H1 ;  /* 0x0000000eff0e723e */ /* 0x000fc400030004ff */
[----:B------:R-:W-:Y:S01]  /*23210*/  F2FP.F16.E5M2.UNPACK_B R15, R15.H1 ;  /* 0x0000000fff0f723e */ /* 0x000fe200030004ff */
[----:B----4-:R-:W-:Y:S04]  /*23220*/  STL.64 [R1+0x1d28], R22 ;  /* 0x001d281601007387 */ /* 0x010fe80000100a00 */
[----:B------:R0:W-:Y:S04]  /*23230*/  STL.64 [R1+0x1d20], R20 ;  /* 0x001d201401007387 */ /* 0x0001e80000100a00 */
[----:B0-----:R-:W4:Y:S04]  /*23240*/  LDL.LU R20, [R1+0xd0] ;  /* 0x0000d00001147983 */ /* 0x001f280000300800 */
[----:B------:R-:W4:Y:S04]  /*23250*/  LDL.LU R21, [R1+0xd4] ;  /* 0x0000d40001157983 */ /* 0x000f280000300800 */
[----:B------:R-:W3:Y:S04]  /*23260*/  LDL.LU R22, [R1+0xd8] ;  /* 0x0000d80001167983 */ /* 0x000ee80000300800 */
[----:B------:R-:W3:Y:S01]  /*23270*/  LDL.LU R23, [R1+0xdc] ;  /* 0x0000dc0001177983 */ /* 0x000ee20000300800 */
[----:B--2---:R-:W-:Y:S03]  /*23280*/  HMMA.16816.F32 R4, R16, R14, R4 ;  /* 0x0000000e1004723c */ /* 0x004fe60000001804 */
[----:B---3--:R-:W-:Y:S04]  /*23290*/  STL.64 [R1+0x1d38], R22 ;  /* 0x001d381601007387 */ /* 0x008fe80000100a00 */
[----:B----4-:R0:W-:Y:S04]  /*232a0*/  STL.64 [R1+0x1d30], R20 ;  /* 0x001d301401007387 */ /* 0x0101e80000100a00 */
[----:B0-----:R-:W2:Y:S04]  /*232b0*/  LDL.LU R20, [R1+0x90] ;  /* 0x0000900001147983 */ /* 0x001ea80000300800 */
[----:B------:R-:W2:Y:S04]  /*232c0*/  LDL.LU R21, [R1+0x94] ;  /* 0x0000940001157983 */ /* 0x000ea80000300800 */
[----:B------:R-:W2:Y:S04]  /*232d0*/  LDL.LU R22, [R1+0x98] ;  /* 0x0000980001167983 */ /* 0x000ea80000300800 */
[----:B------:R-:W2:Y:S04]  /*232e0*/  LDL.LU R23, [R1+0x9c] ;  /* 0x00009c0001177983 */ /* 0x000ea80000300800 */
[----:B------:R-:W-:Y:S04]  /*232f0*/  STL.64 [R1+0x1d18], R26 ;  /* 0x001d181a01007387 */ /* 0x000fe80000100a00 */
[----:B------:R0:W-:Y:S04]  /*23300*/  STL.64 [R1+0x1d10], R24 ;  /* 0x001d101801007387 */ /* 0x0001e80000100a00 */
[----:B0-----:R-:W3:Y:S04]  /*23310*/  LDL.LU R24, [R1+0x400] ;  /* 0x0004000001187983 */ /* 0x001ee80000300800 */
[----:B------:R-:W3:Y:S04]  /*23320*/  LDL.LU R25, [R1+0x404] ;  /* 0x0004040001197983 */ /* 0x000ee80000300800 */
[----:B------:R-:W3:Y:S04]  /*23330*/  LDL.LU R26, [R1+0x408] ;  /* 0x00040800011a7983 */ /* 0x000ee80000300800 */
[----:B------:R-:W3:Y:S04]  /*23340*/  LDL.LU R27, [R1+0x40c] ;  /* 0x00040c00011b7983 */ /* 0x000ee80000300800 */
[----:B------:R-:W-:Y:S04]  /*23350*/  STL.64 [R1+0x70], R4 ;  /* 0x0000700401007387 */ /* 0x000fe80000100a00 */
[----:B------:R0:W-:Y:S04]  /*23360*/  STL.64 [R1+0x78], R6 ;  /* 0x0000780601007387 */ /* 0x0001e80000100a00 */
[----:B0-----:R-:W4:Y:S04]  /*23370*/  LDL.LU.64 R6, [R1+0x1d50] ;  /* 0x001d500001067983 */ /* 0x001f280000300a00 */
[----:B------:R-:W2:Y:S02]  /*23380*/  LDL.LU.64 R4, [R1+0x1d48] ;  /* 0x001d480001047983 */ /* 0x000ea40000300a00 */
[----:B--2---:R-:W-:-:S02]  /*23390*/  IMAD R4, R4, 0x100, R12 ;  /* 0x0000010004047824 */ /* 0x004fc400078e020c */
[----:B------:R-:W2:Y:S02]  /*233a0*/  LDL.LU R12, [R1+0x1d40] ;  /* 0x001d4000010c7983 */ /* 0x000ea40000300800 */
[----:B--2---:R-:W-:-:S15]  /*233b0*/  HMMA.16816.F32 R20, R16, R12, R20 ;  /* 0x0000000c1014723c */ /* 0x004fde0000001814 */
[----:B------:R-:W-:-:S08]  /*233c0*/  NOP ;  /* 0x0000000000007918 */ /* 0x000fd00000000000 */
[----:B------:R-:W-:Y:S04]  /*233d0*/  STL.64 [R1+0x90], R20 ;  /* 0x0000901401007387 */ /* 0x000fe80000100a00 */
[----:B------:R0:W-:Y:S04]  /*233e0*/  STL.64 [R1+0x98], R22 ;  /* 0x0000981601007387 */ /* 0x0001e80000100a00 */
[----:B0-----:R-:W2:Y:S04]  /*233f0*/  LDL.LU.64 R22, [R1+0x1d38] ;  /* 0x001d380001167983 */ /* 0x001ea80000300a00 */
[----:B------:R-:W2:Y:S01]  /*23400*/  LDL.LU.64 R20, [R1+0x1d30] ;  /* 0x001d300001147983 */ /* 0x000ea20000300a00 */
[----:B------:R-:W-:-:S02]  /*23410*/  F2FP.F16.E5M2.UNPACK_B R10, R10.H1 ;  /* 0x0000000aff0a723e */ /* 0x000fc400030004ff */
[----:B------:R-:W-:Y:S02]  /*23420*/  F2FP.F16.E5M2.UNPACK_B R11, R11.H1 ;  /* 0x0000000bff0b723e */ /* 0x000fe400030004ff */
[----:B------:R-:W-:Y:S02]  /*23430*/  F2FP.F16.E5M2.UNPACK_B R8, R8.H1 ;  /* 0x00000008ff08723e */ /* 0x000fe400030004ff */
[----:B------:R-:W-:-:S07]  /*23440*/  F2FP.F16.E5M2.UNPACK_B R9, R9.H1 ;  /* 0x00000009ff09723e */ /* 0x000fce00030004ff */
[C---:B---3--:R-:W-:Y:S01]  /*23450*/  HMMA.16816.F32 R24, R16.reuse, R8, R24 ;  /* 0x000000081018723c */ /* 0x048fe20000001818 */
[----:B------:R-:W-:Y:S04]  /*23460*/  STL.64 [R1+0x1cf0], R14 ;  /* 0x001cf00e01007387 */ /* 0x000fe80000100a00 */
[----:B------:R0:W-:Y:S01]  /*23470*/  STL.64 [R1+0x1ce8], R12 ;  /* 0x001ce80c01007387 */ /* 0x0001e20000100a00 */
[----:B----4-:R-:W-:Y:S02]  /*23480*/  IMAD R5, R6, 0x100, R5 ;  /* 0x0000010006057824 */ /* 0x010fe400078e0205 */
[----:B------:R-:W-:Y:S02]  /*23490*/  IMAD R6, R0, 0x100, R7 ;  /* 0x0000010000067824 */ /* 0x000fe400078e0207 */
[----:B------:R-:W-:Y:S01]  /*234a0*/  IMAD R7, R29, 0x100, R28 ;  /* 0x000001001d077824 */ /* 0x000fe200078e021c */
[----:B0-----:R-:W3:Y:S04]  /*234b0*/  LDL.LU R12, [R1+0x320] ;  /* 0x00032000010c7983 */ /* 0x001ee80000300800 */
[----:B------:R-:W3:Y:S04]  /*234c0*/  LDL.LU R13, [R1+0x324] ;  /* 0x00032400010d7983 */ /* 0x000ee80000300800 */
[----:B------:R-:W3:Y:S04]  /*234d0*/  LDL.LU R14, [R1+0x328] ;  /* 0x00032800010e7983 */ /* 0x000ee80000300800 */
[----:B------:R-:W3:Y:S01]  /*234e0*/  LDL.LU R15, [R1+0x32c] ;  /* 0x00032c00010f7983 */ /* 0x000ee20000300800 */
[----:B--2---:R-:W-:-:S15]  /*234f0*/  HMMA.16816.F32 R20, R16, R10, R20 ;  /* 0x0000000a1014723c */ /* 0x004fde0000001814 */
[----:B------:R-:W-:-:S08]  /*23500*/  NOP ;  /* 0x0000000000007918 */ /* 0x000fd00000000000 */
[----:B------:R-:W-:Y:S04]  /*23510*/  STL.64 [R1+0xd0], R20 ;  /* 0x0000d01401007387 */ /* 0x000fe80000100a00 */
[----:B------:R0:W-:Y:S04]  /*23520*/  STL.64 [R1+0xd8], R22 ;  /* 0x0000d81601007387 */ /* 0x0001e80000100a00 */
[----:B0-----:R-:W2:Y:S04]  /*23530*/  LDL.LU.64 R22, [R1+0x1d28] ;  /* 0x001d280001167983 */ /* 0x001ea80000300a00 */
[----:B------:R-:W4:Y:S04]  /*23540*/  LDL.LU.64 R20, [R1+0x1d20] ;  /* 0x001d200001147983 */ /* 0x000f280000300a00 */
[----:B------:R-:W-:Y:S04]  /*23550*/  STL [R1+0x1cc0], R11 ;  /* 0x001cc00b01007387 */ /* 0x000fe80000100800 */
[----:B------:R-:W4:Y:S04]  /*23560*/  LDL.LU R0, [R1+0x6e0] ;  /* 0x0006e00001007983 */ /* 0x000f280000300800 */
[----:B------:R-:W4:Y:S04]  /*23570*/  LDL.LU R28, [R1+0x6ec] ;  /* 0x0006ec00011c7983 */ /* 0x000f280000300800 */
[----:B------:R-:W4:Y:S04]  /*23580*/  LDL.LU R29, [R1+0x6e8] ;  /* 0x0006e800011d7983 */ /* 0x000f280000300800 */
[----:B------:R-:W-:Y:S04]  /*23590*/  STL.64 [R1+0x730], R24 ;  /* 0x0007301801007387 */ /* 0x000fe80000100a00 */
[----:B------:R0:W-:Y:S04]  /*235a0*/  STL.64 [R1+0x738], R26 ;  /* 0x0007381a01007387 */ /* 0x0001e80000100a00 */
[----:B0-----:R-:W4:Y:S04]  /*235b0*/  LDL.LU.64 R26, [R1+0x1d18] ;  /* 0x001d1800011a7983 */ /* 0x001f280000300a00 */
[----:B------:R-:W4:Y:S01]  /*235c0*/  LDL.LU.64 R24, [R1+0x1d10] ;  /* 0x001d100001187983 */ /* 0x000f220000300a00 */
[----:B------:R-:W-:-:S02]  /*235d0*/  F2FP.F16.E5M2.UNPACK_B R2, R2.H1 ;  /* 0x00000002ff02723e */ /* 0x000fc400030004ff */
[----:B------:R-:W-:Y:S02]  /*235e0*/  F2FP.F16.E5M2.UNPACK_B R3, R3.H1 ;  /* 0x00000003ff03723e */ /* 0x000fe400030004ff */
[----:B--2---:R-:W-:Y:S02]  /*235f0*/  F2FP.F16.E5M2.UNPACK_B R22, R22.H1 ;  /* 0x00000016ff16723e */ /* 0x004fe400030004ff */
[----:B------:R-:W-:-:S07]  /*23600*/  F2FP.F16.E5M2.UNPACK_B R23, R23.H1 ;  /* 0x00000017ff17723e */ /* 0x000fce00030004ff */
[C---:B---3--:R-:W-:Y:S06]  /*23610*/  HMMA.16816.F32 R12, R16.reuse, R22, R12 ;  /* 0x00000016100c723c */ /* 0x048fec000000180c */
[----:B----4-:R-:W-:-:S15]  /*23620*/  HMMA.16816.F32 R24, R16, R2, R24 ;  /* 0x000000021018723c */ /* 0x010fde0000001818 */
[----:B------:R-:W-:-:S08]  /*23630*/  NOP ;  /* 0x0000000000007918 */ /* 0x000fd00000000000 */
[----:B------:R-:W-:Y:S04]  /*23640*/  STL.64 [R1+0x720], R24 ;  /* 0x0007201801007387 */ /* 0x000fe80000100a00 */
[----:B------:R0:W-:Y:S04]  /*23650*/  STL.64 [R1+0x728], R26 ;  /* 0x0007281a01007387 */ /* 0x0001e80000100a00 */
[----:B0-----:R-:W2:Y:S04]  /*23660*/  LDL.LU.64 R26, [R1+0x1d08] ;  /* 0x001d0800011a7983 */ /* 0x001ea80000300a00 */
[----:B------:R-:W-:Y:S04]  /*23670*/  STL.64 [R1+0x1d00], R22 ;  /* 0x001d001601007387 */ /* 0x000fe80000100a00 */
[----:B------:R0:W-:Y:S04]  /*23680*/  STL.64 [R1+0x1cf8], R20 ;  /* 0x001cf81401007387 */ /* 0x0001e80000100a00 */
[----:B------:R1:W-:Y:S04]  /*23690*/  STL.64 [R1+0x650], R12 ;  /* 0x0006500c01007387 */ /* 0x0003e80000100a00 */
[----:B------:R3:W-:Y:S04]  /*236a0*/  STL.64 [R1+0x658], R14 ;  /* 0x0006580e01007387 */ /* 0x0007e80000100a00 */
[----:B0-----:R-:W2:Y:S04]  /*236b0*/  LDL.LU R20, [R1+0x310] ;  /* 0x0003100001147983 */ /* 0x001ea80000300800 */
[----:B------:R-:W2:Y:S04]  /*236c0*/  LDL.LU R21, [R1+0x314] ;  /* 0x0003140001157983 */ /* 0x000ea80000300800 */
[----:B------:R-:W2:Y:S04]  /*236d0*/  LDL.LU R22, [R1+0x318] ;  /* 0x0003180001167983 */ /* 0x000ea80000300800 */
[----:B------:R-:W2:Y:S04]  /*236e0*/  LDL.LU R23, [R1+0x31c] ;  /* 0x00031c0001177983 */ /* 0x000ea80000300800 */
[----:B-1----:R-:W4:Y:S04]  /*236f0*/  LDL.LU R12, [R1+0x300] ;  /* 0x00030000010c7983 */ /* 0x002f280000300800 */
[----:B------:R-:W4:Y:S04]  /*23700*/  LDL.LU R13, [R1+0x304] ;  /* 0x00030400010d7983 */ /* 0x000f280000300800 */
[----:B---3--:R-:W4:Y:S04]  /*23710*/  LDL.LU R14, [R1+0x308] ;  /* 0x00030800010e7983 */ /* 0x008f280000300800 */
[----:B------:R-:W4:Y:S04]  /*23720*/  LDL.LU R15, [R1+0x30c] ;  /* 0x00030c00010f7983 */ /* 0x000f280000300800 */
[----:B------:R-:W3:Y:S01]  /*23730*/  LDL.LU R11, [R1+0x6d4] ;  /* 0x0006d400010b7983 */ /* 0x000ee20000300800 */
[----:B------:R-:W-:-:S02]  /*23740*/  F2FP.F16.E5M2.UNPACK_B R4, R4 ;  /* 0x00000004ff04723e */ /* 0x000fc400020004ff */
[----:B------:R-:W-:Y:S02]  /*23750*/  F2FP.F16.E5M2.UNPACK_B R5, R5 ;  /* 0x00000005ff05723e */ /* 0x000fe400020004ff */
[----:B------:R-:W-:Y:S02]  /*23760*/  F2FP.F16.E5M2.UNPACK_B R6, R6 ;  /* 0x00000006ff06723e */ /* 0x000fe400020004ff */
[----:B------:R-:W-:Y:S01]  /*23770*/  F2FP.F16.E5M2.UNPACK_B R7, R7 ;  /* 0x00000007ff07723e */ /* 0x000fe200020004ff */
[----:B---3--:R-:W-:Y:S04]  /*23780*/  STL.64 [R1+0x1cd0], R10 ;  /* 0x001cd00a01007387 */ /* 0x008fe80000100a00 */
[----:B------:R0:W-:Y:S04]  /*23790*/  STL.64 [R1+0x1cc8], R8 ;  /* 0x001cc80801007387 */ /* 0x0001e80000100a00 */
[----:B0-----:R-:W3:Y:S04]  /*237a0*/  LDL.LU R8, [R1+0x2e0] ;  /* 0x0002e00001087983 */ /* 0x001ee80000300800 */
[----:B------:R-:W3:Y:S04]  /*237b0*/  LDL.LU R9, [R1+0x2e4] ;  /* 0x0002e40001097983 */ /* 0x000ee80000300800 */
[----:B------:R-:W4:Y:S04]  /*237c0*/  LDL.LU R10, [R1+0x2e8] ;  /* 0x0002e800010a7983 */ /* 0x000f280000300800 */
[----:B------:R-:W4:Y:S01]  /*237d0*/  LDL.LU R11, [R1+0x2ec] ;  /* 0x0002ec00010b7983 */ /* 0x000f220000300800 */
[C---:B--2---:R-:W-:Y:S03]  /*237e0*/  HMMA.16816.F32 R20, R4.reuse, R26, R20 ;  /* 0x0000001a0414723c */ /* 0x044fe60000001814 */
[----:B----4-:R-:W-:Y:S04]  /*237f0*/  STL.64 [R1+0x1ce0], R10 ;  /* 0x001ce00a01007387 */ /* 0x010fe80000100a00 */
[----:B---3--:R0:W-:Y:S04]  /*23800*/  STL.64 [R1+0x1cd8], R8 ;  /* 0x001cd80801007387 */ /* 0x0081e80000100a00 */
[----:B0-----:R-:W2:Y:S04]  /*23810*/  LDL.LU R8, [R1+0x2f0] ;  /* 0x0002f00001087983 */ /* 0x001ea80000300800 */
[----:B------:R-:W2:Y:S04]  /*23820*/  LDL.LU R9, [R1+0x2f4] ;  /* 0x0002f40001097983 */ /* 0x000ea80000300800 */
[----:B------:R-:W2:Y:S04]  /*23830*/  LDL.LU R10, [R1+0x2f8] ;  /* 0x0002f800010a7983 */ /* 0x000ea80000300800 */
[----:B------:R-:W2:Y:S04]  /*23840*/  LDL.LU R11, [R1+0x2fc] ;  /* 0x0002fc00010b7983 */ /* 0x000ea80000300800 */
[----:B------:R-:W3:Y:S04]  /*23850*/  LDL.LU R16, [R1+0x6d0] ;  /* 0x0006d00001107983 */ /* 0x000ee80000300800 */
[----:B------:R-:W4:Y:S04]  /*23860*/  LDL.LU R17, [R1+0x6dc] ;  /* 0x0006dc0001117983 */ /* 0x000f280000300800 */
[----:B------:R-:W4:Y:S04]  /*23870*/  LDL.LU R18, [R1+0x6d8] ;  /* 0x0006d80001127983 */ /* 0x000f280000300800 */
[----:B------:R-:W4:Y:S04]  /*23880*/  LDL.LU R19, [R1+0x6e4] ;  /* 0x0006e40001137983 */ /* 0x000f280000300800 */
[----:B------:R-:W-:Y:S04]  /*23890*/  STL.64 [R1+0x640], R20 ;  /* 0x0006401401007387 */ /* 0x000fe80000100a00 */
[----:B------:R0:W-:Y:S04]  /*238a0*/  STL.64 [R1+0x648], R22 ;  /* 0x0006481601007387 */ /* 0x0001e80000100a00 */
[----:B0-----:R-:W4:Y:S04]  /*238b0*/  LDL.LU.64 R22, [R1+0x1d00] ;  /* 0x001d000001167983 */ /* 0x001f280000300a00 */
[----:B------:R-:W2:Y:S04]  /*238c0*/  LDL.LU.64 R20, [R1+0x1cf8] ;  /* 0x001cf80001147983 */ /* 0x000ea80000300a00 */
[----:B------:R0:W-:Y:S04]  /*238d0*/  STL.64 [R1+0x1c98], R26 ;  /* 0x001c981a01007387 */ /* 0x0001e80000100a00 */
[----:B------:R-:W3:Y:S04]  /*238e0*/  LDL.LU R24, [R1+0x3d0] ;  /* 0x0003d00001187983 */ /* 0x000ee80000300800 */
[----:B------:R-:W3:Y:S04]  /*238f0*/  LDL.LU R25, [R1+0x3d4] ;  /* 0x0003d40001197983 */ /* 0x000ee80000300800 */
[----:B0-----:R-:W4:Y:S04]  /*23900*/  LDL.LU R26, [R1+0x3d8] ;  /* 0x0003d800011a7983 */ /* 0x001f280000300800 */
[----:B------:R-:W4:Y:S04]  /*23910*/  LDL.LU R27, [R1+0x3dc] ;  /* 0x0003dc00011b7983 */ /* 0x000f280000300800 */
[----:B----4-:R-:W-:Y:S04]  /*23920*/  STL.64 [R1+0x1ca8], R26 ;  /* 0x001ca81a01007387 */ /* 0x010fe80000100a00 */
[----:B---3--:R0:W-:Y:S04]  /*23930*/  STL.64 [R1+0x1ca0], R24 ;  /* 0x001ca01801007387 */ /* 0x0081e80000100a00 */
        /* <DEDUP_REMOVED lines=11> */
[----:B------:R-:W-:Y:S04]  /*239f0*/  STL.64 [R1+0x630], R12 ;  /* 0x0006300c01007387 */ /* 0x000fe80000100a00 */
[----:B------:R0:W-:Y:S04]  /*23a00*/  STL.64 [R1+0x638], R14 ;  /* 0x0006380e01007387 */ /* 0x0001e80000100a00 */
[----:B0-----:R-:W3:Y:S04]  /*23a10*/  LDL.LU.64 R14, [R1+0x1cf0] ;  /* 0x001cf000010e7983 */ /* 0x001ee80000300a00 */
[----:B------:R-:W4:Y:S01]  /*23a20*/  LDL.LU.64 R12, [R1+0x1ce8] ;  /* 0x001ce800010c7983 */ /* 0x000f220000300a00 */
        /* <DEDUP_REMOVED lines=10> */
[----:B0-----:R-:W3:Y:S04]  /*23ad0*/  LDL.LU.64 R10, [R1+0x1cd0] ;  /* 0x001cd000010a7983 */ /* 0x001ee80000300a00 */
[----:B------:R-:W4:Y:S04]  /*23ae0*/  LDL.LU.64 R8, [R1+0x1cc8] ;  /* 0x001cc80001087983 */ /* 0x000f280000300a00 */
[----:B------:R-:W-:Y:S04]  /*23af0*/  STL.64 [R1+0x1c80], R14 ;  /* 0x001c800e01007387 */ /* 0x000fe80000100a00 */
[----:B------:R0:W-:Y:S04]  /*23b00*/  STL.64 [R1+0x1c78], R12 ;  /* 0x001c780c01007387 */ /* 0x0001e80000100a00 */
[----:B0-----:R-:W4:Y:S04]  /*23b10*/  LDL.LU R12, [R1+0x2c0] ;  /* 0x0002c000010c7983 */ /* 0x001f280000300800 */
[----:B------:R-:W4:Y:S04]  /*23b20*/  LDL.LU R13, [R1+0x2c4] ;  /* 0x0002c400010d7983 */ /* 0x000f280000300800 */
[----:B------:R-:W4:Y:S04]  /*23b30*/  LDL.LU R14, [R1+0x2c8] ;  /* 0x0002c800010e7983 */ /* 0x000f280000300800 */
[----:B------:R-:W4:Y:S01]  /*23b40*/  LDL.LU R15, [R1+0x2cc] ;  /* 0x0002cc00010f7983 */ /* 0x000f220000300800 */
[----:B---3--:R-:W-:-:S03]  /*23b50*/  IMAD R16, R16, 0x100, R11 ;  /* 0x0000010010107824 */ /* 0x008fc600078e020b */
[----:B------:R-:W2:Y:S02]  /*23b60*/  LDL.LU R11, [R1+0x1cc0] ;  /* 0x001cc000010b7983 */ /* 0x000ea40000300800 */
[----:B--2---:R-:W-:-:S15]  /*23b70*/  HMMA.16816.F32 R24, R4, R10, R24 ;  /* 0x0000000a0418723c */ /* 0x004fde0000001818 */
[----:B------:R-:W-:-:S08]  /*23b80*/  NOP ;  /* 0x0000000000007918 */ /* 0x000fd00000000000 */
[----:B------:R-:W-:Y:S04]  /*23b90*/  STL.64 [R1+0x600], R24 ;  /* 0x0006001801007387 */ /* 0x000fe80000100a00 */
[----:B------:R0:W-:Y:S04]  /*23ba0*/  STL.64 [R1+0x608], R26 ;  /* 0x0006081a01007387 */ /* 0x0001e80000100a00 */
[----:B0-----:R-:W4:Y:S04]  /*23bb0*/  LDL.LU.64 R26, [R1+0x1cb8] ;  /* 0x001cb800011a7983 */ /* 0x001f280000300a00 */
[----:B------:R-:W4:Y:S01]  /*23bc0*/  LDL.LU.64 R24, [R1+0x1cb0] ;  /* 0x001cb00001187983 */ /* 0x000f220000300a00 */
[----:B------:R-:W-:-:S03]  /*23bd0*/  IMAD R17, R18, 0x100, R17 ;  /* 0x0000010012117824 */ /* 0x000fc600078e0211 */
[----:B------:R-:W-:Y:S01]  /*23be0*/  STL [R1+0x1c50], R11 ;  /* 0x001c500b01007387 */ /* 0x000fe20000100800 */
[----:B------:R-:W-:Y:S02]  /*23bf0*/  IMAD R18, R0, 0x100, R19 ;  /* 0x0000010000127824 */ /* 0x000fe400078e0213 */
[----:B------:R-:W-:Y:S01]  /*23c00*/  IMAD R19, R29, 0x100, R28 ;  /* 0x000001001d137824 */ /* 0x000fe200078e021c */
[----:B------:R-:W2:Y:S04]  /*23c10*/  LDL.LU R0, [R1+0x7ec] ;  /* 0x0007ec0001007983 */ /* 0x000ea80000300800 */
[----:B------:R-:W3:Y:S04]  /*23c20*/  LDL.LU R28, [R1+0x7f8] ;  /* 0x0007f800011c7983 */ /* 0x000ee80000300800 */
[----:B------:R-:W3:Y:S01]  /*23c30*/  LDL.LU R29, [R1+0x7f4] ;  /* 0x0007f400011d7983 */ /* 0x000ee20000300800 */
[----:B----4-:R-:W-:-:S15]  /*23c40*/  HMMA.16816.F32 R24, R4, R8, R24 ;  /* 0x000000080418723c */ /* 0x010fde0000001818 */
[----:B------:R-:W-:-:S08]  /*23c50*/  NOP ;  /* 0x0000000000007918 */ /* 0x000fd00000000000 */
[----:B------:R-:W-:Y:S04]  /*23c60*/  STL.64 [R1+0x710], R24 ;  /* 0x0007101801007387 */ /* 0x000fe80000100a00 */
[----:B------:R0:W-:Y:S04]  /*23c70*/  STL.64 [R1+0x718], R26 ;  /* 0x0007181a01007387 */ /* 0x0001e80000100a00 */
[----:B0-----:R-:W4:Y:S04]  /*23c80*/  LDL.LU.64 R26, [R1+0x1ca8] ;  /* 0x001ca800011a7983 */ /* 0x001f280000300a00 */
[----:B------:R-:W4:Y:S02]  /*23c90*/  LDL.LU.64 R24, [R1+0x1ca0] ;  /* 0x001ca00001187983 */ /* 0x000f240000300a00 */
[C---:B----4-:R-:W-:Y:S06]  /*23ca0*/  HMMA.16816.F32 R24, R4.reuse, R2, R24 ;  /* 0x000000020418723c */ /* 0x050fec0000001818 */
[----:B------:R-:W-:-:S15]  /*23cb0*/  HMMA.16816.F32 R4, R4, R22, R12 ;  /* 0x000000160404723c */ /* 0x000fde000000180c */
[----:B------:R-:W-:-:S02]  /*23cc0*/  NOP ;  /* 0x0000000000007918 */ /* 0x000fc40000000000 */
[----:B------:R-:W-:Y:S04]  /*23cd0*/  STL.64 [R1+0x700], R24 ;  /* 0x0007001801007387 */ /* 0x000fe80000100a00 */
[----:B------:R0:W-:Y:S04]  /*23ce0*/  STL.64 [R1+0x708], R26 ;  /* 0x0007081a01007387 */ /* 0x0001e80000100a00 */
[----:B0-----:R-:W4:Y:S04]  /*23cf0*/  LDL.LU.64 R26, [R1+0x1c98] ;  /* 0x001c9800011a7983 */ /* 0x001f280000300a00 */
[----:B------:R-:W-:Y:S04]  /*23d00*/  STL.64 [R1+0x1c90], R22 ;  /* 0x001c901601007387 */ /* 0x000fe80000100a00 */
[----:B------:R0:W-:Y:S04]  /*23d10*/  STL.64 [R1+0x1c88], R20 ;  /* 0x001c881401007387 */ /* 0x0001e80000100a00 */
[----:B------:R-:W-:Y:S04]  /*23d20*/  STL.64 [R1+0x5f0], R4 ;  /* 0x0005f00401007387 */ /* 0x000fe80000100a00 */
[----:B------:R-:W-:Y:S04]  /*23d30*/  STL.64 [R1+0x5f8], R6 ;  /* 0x0005f80601007387 */ /* 0x000fe80000100a00 */
[----:B0-----:R-:W4:Y:S04]  /*23d40*/  LDL.LU R20, [R1+0x2b0] ;  /* 0x0002b00001147983 */ /* 0x001f280000300800 */
[----:B------:R-:W4:Y:S04]  /*23d50*/  LDL.LU R21, [R1+0x2b4] ;  /* 0x0002b40001157983 */ /* 0x000f280000300800 */
[----:B------:R-:W4:Y:S04]  /*23d60*/  LDL.LU R22, [R1+0x2b8] ;  /* 0x0002b80001167983 */ /* 0x000f280000300800 */
[----:B------:R-:W4:Y:S04]  /*23d70*/  LDL.LU R23, [R1+0x2bc] ;  /* 0x0002bc0001177983 */ /* 0x000f280000300800 */
[----:B------:R-:W2:Y:S04]  /*23d80*/  LDL.LU R12, [R1+0x2a0] ;  /* 0x0002a000010c7983 */ /* 0x000ea80000300800 */
[----:B------:R-:W2:Y:S04]  /*23d90*/  LDL.LU R13, [R1+0x2a4] ;  /* 0x0002a400010d7983 */ /* 0x000ea80000300800 */
[----:B------:R-:W2:Y:S04]  /*23da0*/  LDL.LU R14, [R1+0x2a8] ;  /* 0x0002a800010e7983 */ /* 0x000ea80000300800 */
[----:B------:R-:W2:Y:S04]  /*23db0*/  LDL.LU R15, [R1+0x2ac] ;  /* 0x0002ac00010f7983 */ /* 0x000ea80000300800 */
        /* <DEDUP_REMOVED lines=9> */
[----:B------:R-:W2:Y:S04]  /*23e50*/  LDL.LU R10, [R1+0x288] ;  /* 0x00028800010a7983 */ /* 0x000ea80000300800 */
[----:B------:R-:W2:Y:S01]  /*23e60*/  LDL.LU R11, [R1+0x28c] ;  /* 0x00028c00010b7983 */ /* 0x000ea20000300800 */
[C---:B----4-:R-:W-:Y:S03]  /*23e70*/  HMMA.16816.F32 R20, R16.reuse, R26, R20 ;  /* 0x0000001a1014723c */ /* 0x050fe60000001814 */
[----:B--2---:R-:W-:Y:S04]  /*23e80*/  STL.64 [R1+0x1c70], R10 ;  /* 0x001c700a01007387 */ /* 0x004fe80000100a00 */
        /* <DEDUP_REMOVED lines=73> */
[----:B------:R-:W4:Y:S01]  /*24320*/  LDL.LU.64 R24, [R1+0x1c30] ;  /* 0x001c300001187983 */ /* 0x000f220000300a00 */
[C---:B------:R-:W-:Y:S06]  /*24330*/  HMMA.16816.F32 R12, R16.reuse, R22, R12 ;  /* 0x00000016100c723c */ /* 0x040fec000000180c */
[----:B----4-:R-:W-:-:S15]  /*24340*/  HMMA.16816.F32 R24, R16, R2, R24 ;  /* 0x000000021018723c */ /* 0x010fde0000001818 */
[----:B------:R-:W-:-:S08]  /*24350*/  NOP ;  /* 0x0000000000007918 */ /* 0x000fd00000000000 */
[----:B------:R-:W-:Y:S04]  /*24360*/  STL.64 [R1+0x6e0], R24 ;  /* 0x0006e01801007387 */ /* 0x000fe80000100a00 */
[----:B------:R0:W-:Y:S04]  /*24370*/  STL.64 [R1+0x6e8], R26 ;  /* 0x0006e81a01007387 */ /* 0x0001e80000100a00 */
[----:B0-----:R-:W4:Y:S04]  /*24380*/  LDL.LU.64 R26, [R1+0x1c28] ;  /* 0x001c2800011a7983 */ /* 0x001f280000300a00 */
[----:B------:R-:W-:Y:S04]  /*24390*/  STL.64 [R1+0x1c20], R22 ;  /* 0x001c201601007387 */ /* 0x000fe80000100a00 */
[----:B------:R0:W-:Y:S04]  /*243a0*/  STL.64 [R1+0x1c18], R20 ;  /* 0x001c181401007387 */ /* 0x0001e80000100a00 */
[----:B------:R1:W-:Y:S04]  /*243b0*/  STL.64 [R1+0x590], R12 ;  /* 0x0005900c01007387 */ /* 0x0003e80000100a00 */
[----:B------:R2:W-:Y:S04]  /*243c0*/  STL.64 [R1+0x598], R14 ;  /* 0x0005980e01007387 */ /* 0x0005e80000100a00 */
[----:B0-----:R-:W4:Y:S04]  /*243d0*/  LDL.LU R20, [R1+0x250] ;  /* 0x0002500001147983 */ /* 0x001f280000300800 */
[----:B------:R-:W4:Y:S04]  /*243e0*/  LDL.LU R21, [R1+0x254] ;  /* 0x0002540001157983 */ /* 0x000f280000300800 */
[----:B------:R-:W4:Y:S04]  /*243f0*/  LDL.LU R22, [R1+0x258] ;  /* 0x0002580001167983 */ /* 0x000f280000300800 */
[----:B------:R-:W4:Y:S04]  /*24400*/  LDL.LU R23, [R1+0x25c] ;  /* 0x00025c0001177983 */ /* 0x000f280000300800 */
[----:B-1----:R-:W3:Y:S04]  /*24410*/  LDL.LU R12, [R1+0x240] ;  /* 0x00024000010c7983 */ /* 0x002ee80000300800 */
[----:B------:R-:W3:Y:S04]  /*24420*/  LDL.LU R13, [R1+0x244] ;  /* 0x00024400010d7983 */ /* 0x000ee80000300800 */
[----:B--2---:R-:W3:Y:S04]  /*24430*/  LDL.LU R14, [R1+0x248] ;  /* 0x00024800010e7983 */ /* 0x004ee80000300800 */
[----:B------:R-:W3:Y:S04]  /*24440*/  LDL.LU R15, [R1+0x24c] ;  /* 0x00024c00010f7983 */ /* 0x000ee80000300800 */
[----:B------:R-:W2:Y:S01]  /*24450*/  LDL.LU R11, [R1+0x800] ;  /* 0x00080000010b7983 */ /* 0x000ea20000300800 */
[----:B------:R-:W-:-:S02]  /*24460*/  F2FP.F16.E5M2.UNPACK_B R4, R4 ;  /* 0x00000004ff04723e */ /* 0x000fc400020004ff */
[----:B------:R-:W-:Y:S02]  /*24470*/  F2FP.F16.E5M2.UNPACK_B R5, R5 ;  /* 0x00000005ff05723e */ /* 0x000fe400020004ff */
[----:B------:R-:W-:Y:S02]  /*24480*/  F2FP.F16.E5M2.UNPACK_B R6, R6 ;  /* 0x00000006ff06723e */ /* 0x000fe400020004ff */
[----:B------:R-:W-:Y:S01]  /*24490*/  F2FP.F16.E5M2.UNPACK_B R7, R7 ;  /* 0x00000007ff07723e */ /* 0x000fe200020004ff */
[----:B--2---:R-:W-:Y:S04]  /*244a0*/  STL.64 [R1+0x1bf0], R10 ;  /* 0x001bf00a01007387 */ /* 0x004fe80000100a00 */
[----:B------:R0:W-:Y:S04]  /*244b0*/  STL.64 [R1+0x1be8], R8 ;  /* 0x001be80801007387 */ /* 0x0001e80000100a00 */
[----:B0-----:R-:W2:Y:S04]  /*244c0*/  LDL.LU R8, [R1+0x220] ;  /* 0x0002200001087983 */ /* 0x001ea80000300800 */
[----:B------:R-:W2:Y:S04]  /*244d0*/  LDL.LU R9, [R1+0x224] ;  /* 0x0002240001097983 */ /* 0x000ea80000300800 */
[----:B------:R-:W3:Y:S04]  /*244e0*/  LDL.LU R10, [R1+0x228] ;  /* 0x00022800010a7983 */ /* 0x000ee80000300800 */
[----:B------:R-:W3:Y:S01]  /*244f0*/  LDL.LU R11, [R1+0x22c] ;  /* 0x00022c00010b7983 */ /* 0x000ee20000300800 */
[C---:B----4-:R-:W-:Y:S03]  /*24500*/  HMMA.16816.F32 R20, R4.reuse, R26, R20 ;  /* 0x0000001a0414723c */ /* 0x050fe60000001814 */
[----:B---3--:R-:W-:Y:S04]  /*24510*/  STL.64 [R1+0x1c00], R10 ;  /* 0x001c000a01007387 */ /* 0x008fe80000100a00 */
[----:B--2---:R0:W-:Y:S04]  /*24520*/  STL.64 [R1+0x1bf8], R8 ;  /* 0x001bf80801007387 */ /* 0x0041e80000100a00 */
        /* <DEDUP_REMOVED lines=270> */
[----:B------:R-:W-:-:S02]  /*25610*/  IMAD R17, R18, 0x100, R17 ;  /* 0x0000010012117824 */ /* 0x000fc400078e0211 */
[----:B------:R-:W-:Y:S01]  /*25620*/  IMAD R18, R0, 0x100, R19 ;  /* 0x0000010000127824 */ /* 0x000fe200078e0213 */
[----:B------:R-:W-:Y:S01]  /*25630*/  STL [R1+0x1a94], R11 ;  /* 0x001a940b01007387 */ /* 0x000fe20000100800 */
[----:B------:R-:W-:-:S03]  /*25640*/  IMAD R19, R29, 0x100, R28 ;  /* 0x000001001d137824 */ /* 0x000fc600078e021c */
[----:B------:R-:W2:Y:S04]  /*25650*/  LDL.LU R28, [R1+0x874] ;  /* 0x00087400011c7983 */ /* 0x000ea80000300800 */
        /* <DEDUP_REMOVED lines=33> */
[----:B------:R-:W4:Y:S04]  /*25870*/  LDL.LU R12, [R1+0x120] ;  /* 0x00012000010c7983 */ /* 0x000f280000300800 */
[----:B------:R-:W4:Y:S04]  /*25880*/  LDL.LU R13, [R1+0x124] ;  /* 0x00012400010d7983 */ /* 0x000f280000300800 */
[----:B------:R-:W4:Y:S04]  /*25890*/  LDL.LU R14, [R1+0x128] ;  /* 0x00012800010e7983 */ /* 0x000f280000300800 */
[----:B------:R-:W4:Y:S04]  /*258a0*/  LDL.LU R15, [R1+0x12c] ;  /* 0x00012c00010f7983 */ /* 0x000f280000300800 */
        /* <DEDUP_REMOVED lines=11> */
[----:B------:R-:W-:Y:S04]  /*25960*/  STL.64 [R1+0x460], R20 ;  /* 0x0004601401007387 */ /* 0x000fe80000100a00 */
[----:B------:R0:W-:Y:S04]  /*25970*/  STL.64 [R1+0x468], R22 ;  /* 0x0004681601007387 */ /* 0x0001e80000100a00 */
[----:B0-----:R-:W3:Y:S04]  /*25980*/  LDL.LU.64 R22, [R1+0x1ad0] ;  /* 0x001ad00001167983 */ /* 0x001ee80000300a00 */
[----:B------:R-:W4:Y:S04]  /*25990*/  LDL.LU.64 R20, [R1+0x1ac8] ;  /* 0x001ac80001147983 */ /* 0x000f280000300a00 */
[----:B------:R0:W-:Y:S04]  /*259a0*/  STL.64 [R1+0x1a50], R26 ;  /* 0x001a501a01007387 */ /* 0x0001e80000100a00 */
[----:B------:R-:W2:Y:S04]  /*259b0*/  LDL.LU R24, [R1+0xe0] ;  /* 0x0000e00001187983 */ /* 0x000ea80000300800 */
[----:B------:R-:W2:Y:S04]  /*259c0*/  LDL.LU R25, [R1+0xe4] ;  /* 0x0000e40001197983 */ /* 0x000ea80000300800 */
[----:B0-----:R-:W3:Y:S04]  /*259d0*/  LDL.LU R26, [R1+0xe8] ;  /* 0x0000e800011a7983 */ /* 0x001ee80000300800 */
[----:B------:R-:W3:Y:S04]  /*259e0*/  LDL.LU R27, [R1+0xec] ;  /* 0x0000ec00011b7983 */ /* 0x000ee80000300800 */
[----:B---3--:R-:W-:Y:S04]  /*259f0*/  STL.64 [R1+0x1a60], R26 ;  /* 0x001a601a01007387 */ /* 0x008fe80000100a00 */
[----:B--2---:R0:W-:Y:S04]  /*25a00*/  STL.64 [R1+0x1a58], R24 ;  /* 0x001a581801007387 */ /* 0x0041e80000100a00 */
        /* <DEDUP_REMOVED lines=9> */
[----:B------:R-:W3:Y:S04]  /*25aa0*/  LDL.LU R26, [R1+0x348] ;  /* 0x00034800011a7983 */ /* 0x000ee80000300800 */
[----:B------:R-:W3:Y:S04]  /*25ab0*/  LDL.LU R27, [R1+0x34c] ;  /* 0x00034c00011b7983 */ /* 0x000ee80000300800 */
[----:B---3--:R-:W-:Y:S04]  /*25ac0*/  STL.64 [R1+0x1a88], R26 ;  /* 0x001a881a01007387 */ /* 0x008fe80000100a00 */
[----:B--2---:R0:W-:Y:S04]  /*25ad0*/  STL.64 [R1+0x1a80], R24 ;  /* 0x001a801801007387 */ /* 0x0041e80000100a00 */
        /* <DEDUP_REMOVED lines=19> */
[----:B------:R-:W4:Y:S01]  /*25c10*/  LDL.LU.64 R8, [R1+0x1a98] ;  /* 0x001a980001087983 */ /* 0x000f220000300a00 */
[----:B---3--:R-:W-:-:S03]  /*25c20*/  IMAD R4, R4, 0x100, R11 ;  /* 0x0000010004047824 */ /* 0x008fc600078e020b */
[----:B------:R-:W2:Y:S01]  /*25c30*/  LDL.LU R11, [R1+0x1a94] ;  /* 0x001a9400010b7983 */ /* 0x000ea20000300800 */
[----:B------:R-:W-:-:S03]  /*25c40*/  IMAD R5, R5, 0x100, R29 ;  /* 0x0000010005057824 */ /* 0x000fc600078e021d */
[----:B------:R-:W3:Y:S01]  /*25c50*/  LDL.LU R29, [R1+0x1a90] ;  /* 0x001a9000011d7983 */ /* 0x000ee20000300800 */
        /* <DEDUP_REMOVED lines=8> */
[----:B------:R-:W2:Y:S04]  /*25ce0*/  LDL.LU R28, [R1+0x1a7c] ;  /* 0x001a7c00011c7983 */ /* 0x000ea80000300800 */
[----:B------:R-:W3:Y:S01]  /*25cf0*/  LDL.LU R0, [R1+0x1a78] ;  /* 0x001a780001007983 */ /* 0x000ee20000300800 */
        /* <DEDUP_REMOVED lines=8> */
[----:B0-----:R-:W2:Y:S04]  /*25d80*/  LDL.LU R8, [R1+0xb0] ;  /* 0x0000b00001087983 */ /* 0x001ea80000300800 */
[----:B------:R-:W2:Y:S04]  /*25d90*/  LDL.LU R9, [R1+0xb4] ;  /* 0x0000b40001097983 */ /* 0x000ea80000300800 */
[----:B------:R-:W2:Y:S04]  /*25da0*/  LDL.LU R10, [R1+0xb8] ;  /* 0x0000b800010a7983 */ /* 0x000ea80000300800 */
[----:B------:R-:W2:Y:S01]  /*25db0*/  LDL.LU R11, [R1+0xbc] ;  /* 0x0000bc00010b7983 */ /* 0x000ea20000300800 */
[----:B----4-:R-:W-:-:S15]  /*25dc0*/  HMMA.16816.F32 R24, R16, R2, R24 ;  /* 0x000000021018723c */ /* 0x010fde0000001818 */
[----:B------:R-:W-:-:S08]  /*25dd0*/  NOP ;  /* 0x0000000000007918 */ /* 0x000fd00000000000 */
[----:B------:R-:W-:Y:S04]  /*25de0*/  STL.64 [R1+0x660], R24 ;  /* 0x0006601801007387 */ /* 0x000fe80000100a00 */
[----:B------:R0:W-:Y:S04]  /*25df0*/  STL.64 [R1+0x668], R26 ;  /* 0x0006681a01007387 */ /* 0x0001e80000100a00 */
[----:B0-----:R-:W4:Y:S04]  /*25e00*/  LDL.LU.64 R26, [R1+0x1a60] ;  /* 0x001a6000011a7983 */ /* 0x001f280000300a00 */
[----:B------:R-:W4:Y:S04]  /*25e10*/  LDL.LU.64 R24, [R1+0x1a58] ;  /* 0x001a580001187983 */ /* 0x000f280000300a00 */
[----:B------:R-:W-:Y:S01]  /*25e20*/  STL [R1+0x19f8], R3 ;  /* 0x0019f80301007387 */ /* 0x000fe20000100800 */
[----:B----4-:R-:W-:Y:S03]  /*25e30*/  HMMA.16816.F32 R16, R16, R22, R24 ;  /* 0x000000161010723c */ /* 0x010fe60000001818 */
[----:B------:R-:W4:-:S15]  /*25e40*/  LDL.LU.64 R26, [R1+0x1a50] ;  /* 0x001a5000011a7983 */ /* 0x000f1e0000300a00 */
        /* <DEDUP_REMOVED lines=10> */
[----:B------:R-:W-:-:S07]  /*25ef0*/  F2FP.F16.E5M2.UNPACK_B R7, R7 ;  /* 0x00000007ff07723e */ /* 0x000fce00020004ff */
[C---:B--2---:R-:W-:Y:S01]  /*25f00*/  HMMA.16816.F32 R8, R4.reuse, R20, R8 ;  /* 0x000000140408723c */ /* 0x044fe20000001808 */
[----:B------:R-:W2:Y:S05]  /*25f10*/  LDL R20, [R1+0x758] ;  /* 0x0007580001147983 */ /* 0x000eaa0000100800 */
[----:B----4-:R-:W-:-:S15]  /*25f20*/  HMMA.16816.F32 R16, R4, R26, R16 ;  /* 0x0000001a0410723c */ /* 0x010fde0000001810 */
[----:B------:R-:W-:-:S08]  /*25f30*/  NOP ;  /* 0x0000000000007918 */ /* 0x000fd00000000000 */
[----:B------:R-:W-:Y:S04]  /*25f40*/  STL.64 [R1+0x410], R16 ;  /* 0x0004101001007387 */ /* 0x000fe80000100a00 */
[----:B------:R-:W-:Y:S04]  /*25f50*/  STL.64 [R1+0x418], R18 ;  /* 0x0004181201007387 */ /* 0x000fe80000100a00 */
[----:B------:R-:W2:Y:S04]  /*25f60*/  LDL R21, [R1+0x75c] ;  /* 0x00075c0001157983 */ /* 0x000ea80000100800 */
[----:B------:R-:W-:Y:S04]  /*25f70*/  STL.64 [R1+0x400], R8 ;  /* 0x0004000801007387 */ /* 0x000fe80000100a00 */
[----:B------:R-:W-:Y:S04]  /*25f80*/  STL.64 [R1+0x408], R10 ;  /* 0x0004080a01007387 */ /* 0x000fe80000100a00 */
[----:B------:R0:W-:Y:S02]  /*25f90*/  STL.64 [R1+0x19f0], R22 ;  /* 0x0019f01601007387 */ /* 0x0001e40000100a00 */
[----:B0-----:R-:W-:-:S02]  /*25fa0*/  IMAD.MOV.U32 R22, RZ, RZ, R28 ;  /* 0x000000ffff167224 */ /* 0x001fc400078e001c */
[----:B---3--:R-:W-:Y:S01]  /*25fb0*/  IMAD.MOV.U32 R23, RZ, RZ, R29 ;  /* 0x000000ffff177224 */ /* 0x008fe200078e001d */
[----:B--2---:R0:W-:Y:S04]  /*25fc0*/  STL.64 [R1+0x19e8], R20 ;  /* 0x0019e81401007387 */ /* 0x0041e80000100a00 */
[----:B0-----:R-:W2:Y:S01]  /*25fd0*/  LDL.LU R20, [R1] ;  /* 0x0000000001147983 */ /* 0x001ea20000300800 */
[----:B------:R-:W-:-:S03]  /*25fe0*/  IMAD.MOV.U32 R21, RZ, RZ, R0 ;  /* 0x000000ffff157224 */ /* 0x000fc600078e0000 */
[----:B------:R-:W3:Y:S04]  /*25ff0*/  LDL.LU R0, [R1+0x1a48] ;  /* 0x001a480001007983 */ /* 0x000ee80000300800 */
[----:B------:R-:W4:Y:S04]  /*26000*/  LDL.LU R28, [R1+0x1a44] ;  /* 0x001a4400011c7983 */ /* 0x000f280000300800 */
[----:B------:R-:W3:Y:S04]  /*26010*/  LDL.LU R29, [R1+0x1a40] ;  /* 0x001a4000011d7983 */ /* 0x000ee80000300800 */
[----:B------:R-:W2:Y:S04]  /*26020*/  LDL.LU R8, [R1+0x60] ;  /* 0x0000600001087983 */ /* 0x000ea80000300800 */
[----:B------:R-:W2:Y:S04]  /*26030*/  LDL.LU R9, [R1+0x64] ;  /* 0x0000640001097983 */ /* 0x000ea80000300800 */
[----:B------:R-:W4:Y:S04]  /*26040*/  LDL.LU R10, [R1+0x68] ;  /* 0x00006800010a7983 */ /* 0x000f280000300800 */
[----:B------:R-:W4:Y:S04]  /*26050*/  LDL.LU R11, [R1+0x6c] ;  /* 0x00006c00010b7983 */ /* 0x000f280000300800 */
[----:B----4-:R-:W-:Y:S04]  /*26060*/  STL.64 [R1+0x1a38], R10 ;  /* 0x001a380a01007387 */ /* 0x010fe80000100a00 */
[----:B--2---:R0:W-:Y:S04]  /*26070*/  STL.64 [R1+0x1a30], R8 ;  /* 0x001a300801007387 */ /* 0x0041e80000100a00 */
[----:B0-----:R-:W2:Y:S04]  /*26080*/  LDL.LU R8, [R1+0x80] ;  /* 0x0000800001087983 */ /* 0x001ea80000300800 */
[----:B------:R-:W2:Y:S04]  /*26090*/  LDL.LU R9, [R1+0x84] ;  /* 0x0000840001097983 */ /* 0x000ea80000300800 */
[----:B------:R-:W2:Y:S04]  /*260a0*/  LDL.LU R10, [R1+0x88] ;  /* 0x00008800010a7983 */ /* 0x000ea80000300800 */
[----:B------:R-:W2:Y:S04]  /*260b0*/  LDL.LU R11, [R1+0x8c] ;  /* 0x00008c00010b7983 */ /* 0x000ea80000300800 */
[----:B------:R-:W-:Y:S04]  /*260c0*/  STL.64 [R1+0x1a08], R22 ;  /* 0x001a081601007387 */ /* 0x000fe80000100a00 */
        /* <DEDUP_REMOVED lines=9> */
[----:B------:R-:W3:Y:S04]  /*26160*/  LDL.LU R3, [R1+0x884] ;  /* 0x0008840001037983 */ /* 0x000ee80000300800 */
[----:B------:R-:W3:Y:S04]  /*26170*/  LDL.LU R16, [R1+0x880] ;  /* 0x0008800001107983 */ /* 0x000ee80000300800 */
[----:B------:R-:W4:Y:S04]  /*26180*/  LDL.LU R17, [R1+0x888] ;  /* 0x0008880001117983 */ /* 0x000f280000300800 */
[----:B------:R-:W4:Y:S04]  /*26190*/  LDL.LU R18, [R1+0x890] ;  /* 0x0008900001127983 */ /* 0x000f280000300800 */
[----:B------:R-:W4:Y:S01]  /*261a0*/  LDL.LU R19, [R1+0x898] ;  /* 0x0008980001137983 */ /* 0x000f220000300800 */
[----:B------:R-:W-:-:S02]  /*261b0*/  IMAD.MOV.U32 R22, RZ, RZ, R28 ;  /* 0x000000ffff167224 */ /* 0x000fc400078e001c */
[----:B------:R-:W-:Y:S01]  /*261c0*/  IMAD.MOV.U32 R23, RZ, RZ, R0 ;  /* 0x000000ffff177224 */ /* 0x000fe200078e0000 */
[----:B------:R-:W4:Y:S04]  /*261d0*/  LDL R26, [R1+0x768] ;  /* 0x00076800011a7983 */ /* 0x000f280000100800 */
[----:B------:R-:W4:Y:S01]  /*261e0*/  LDL R27, [R1+0x76c] ;  /* 0x00076c00011b7983 */ /* 0x000f220000100800 */
[----:B------:R-:W-:Y:S02]  /*261f0*/  IMAD.MOV.U32 R21, RZ, RZ, R29 ;  /* 0x000000ffff157224 */ /* 0x000fe400078e001d */
[----:B------:R-:W-:Y:S01]  /*26200*/  IMAD.MOV.U32 R28, RZ, RZ, R10 ;  /* 0x000000ffff1c7224 */ /* 0x000fe200078e000a */
[----:B------:R0:W-:Y:S01]  /*26210*/  STL [R1+0x80], R8 ;  /* 0x0000800801007387 */ /* 0x0001e20000100800 */
[----:B------:R-:W-:-:S02]  /*26220*/  IMAD.MOV.U32 R0, RZ, RZ, R11 ;  /* 0x000000ffff007224 */ /* 0x000fc400078e000b */
[----:B------:R-:W-:Y:S01]  /*26230*/  IMAD.MOV.U32 R29, RZ, RZ, R9 ;  /* 0x000000ffff1d7224 */ /* 0x000fe200078e0009 */
[----:B------:R-:W2:Y:S04]  /*26240*/  LDL.LU.64 R10, [R1+0x1a38] ;  /* 0x001a3800010a7983 */ /* 0x000ea80000300a00 */
[----:B0-----:R-:W2:Y:S04]  /*26250*/  LDL.LU.64 R8, [R1+0x1a30] ;  /* 0x001a300001087983 */ /* 0x001ea80000300a00 */
[----:B------:R-:W4:Y:S04]  /*26260*/  LDL R24, [R1+0x748] ;  /* 0x0007480001187983 */ /* 0x000f280000100800 */
[----:B------:R-:W4:Y:S04]  /*26270*/  LDL R25, [R1+0x74c] ;  /* 0x00074c0001197983 */ /* 0x000f280000100800 */
[----:B------:R0:W-:Y:S04]  /*26280*/  STL [R1+0x1720], R0 ;  /* 0x0017200001007387 */ /* 0x0001e80000100800 */
[----:B0-----:R-:W4:Y:S04]  /*26290*/  LDL.LU R0, [R1+0x89c] ;  /* 0x00089c0001007983 */ /* 0x001f280000300800 */
[----:B------:R0:W-:Y:S04]  /*262a0*/  STL [R1+0x171c], R28 ;  /* 0x00171c1c01007387 */ /* 0x0001e80000100800 */
[----:B0-----:R-:W4:Y:S04]  /*262b0*/  LDL.LU R28, [R1+0x894] ;  /* 0x00089400011c7983 */ /* 0x001f280000300800 */
[----:B------:R0:W-:Y:S04]  /*262c0*/  STL [R1+0x1718], R29 ;  /* 0x0017181d01007387 */ /* 0x0001e80000100800 */
[----:B0-----:R-:W4:Y:S01]  /*262d0*/  LDL.LU R29, [R1+0x88c] ;  /* 0x00088c00011d7983 */ /* 0x001f220000300800 */
[----:B--2---:R-:W-:Y:S03]  /*262e0*/  HMMA.16816.F32 R12, R4, R12, R8 ;  /* 0x0000000c040c723c */ /* 0x004fe60000001808 */
[----:B------:R-:W2:Y:S04]  /*262f0*/  LDL.LU.64 R10, [R1+0x1a28] ;  /* 0x001a2800010a7983 */ /* 0x000ea80000300a00 */
[----:B------:R-:W4:-:S15]  /*26300*/  LDL.LU.64 R8, [R1+0x1a20] ;  /* 0x001a200001087983 */ /* 0x000f1e0000300a00 */
[----:B------:R-:W-:-:S01]  /*26310*/  NOP ;  /* 0x0000000000007918 */ /* 0x000fc20000000000 */
[----:B------:R0:W-:Y:S04]  /*26320*/  STL.64 [R1+0x60], R12 ;  /* 0x0000600c01007387 */ /* 0x0001e80000100a00 */
[----:B------:R1:W-:Y:S04]  /*26330*/  STL.64 [R1+0x68], R14 ;  /* 0x0000680e01007387 */ /* 0x0003e80000100a00 */
[----:B0-----:R-:W3:Y:S04]  /*26340*/  LDL.LU R12, [R1+0xa0] ;  /* 0x0000a000010c7983 */ /* 0x001ee80000300800 */
[----:B------:R-:W3:Y:S04]  /*26350*/  LDL.LU R13, [R1+0xa4] ;  /* 0x0000a400010d7983 */ /* 0x000ee80000300800 */
[----:B-1----:R-:W4:Y:S04]  /*26360*/  LDL.LU R14, [R1+0xa8] ;  /* 0x0000a800010e7983 */ /* 0x002f280000300800 */
        /* <DEDUP_REMOVED lines=11> */
[----:B------:R-:W3:Y:S01]  /*26420*/  LDL.LU.64 R20, [R1+0x1a10] ;  /* 0x001a100001147983 */ /* 0x000ee20000300a00 */
[----:B------:R-:W-:Y:S01]  /*26430*/  IMAD R16, R16, 0x100, R3 ;  /* 0x0000010010107824 */ /* 0x000fe200078e0203 */
[----:B---3--:R-:W-:Y:S02]  /*26440*/  HMMA.16816.F32 R8, R4, R8, R20 ;  /* 0x000000080408723c */ /* 0x008fe40000001814 */
[----:B------:R-:W3:Y:S04]  /*26450*/  LDL.LU.64 R22, [R1+0x1a08] ;  /* 0x001a080001167983 */ /* 0x000ee80000300a00 */
[----:B------:R-:W3:-:S15]  /*26460*/  LDL.LU.64 R20, [R1+0x1a00] ;  /* 0x001a000001147983 */ /* 0x000ede0000300a00 */
[----:B------:R-:W-:-:S02]  /*26470*/  NOP ;  /* 0x0000000000007918 */ /* 0x000fc40000000000 */
[----:B------:R0:W-:Y:S04]  /*26480*/  STL.64 [R1+0x20], R8 ;  /* 0x0000200801007387 */ /* 0x0001e80000100a00 */
[----:B------:R1:W-:Y:S04]  /*26490*/  STL.64 [R1+0x28], R10 ;  /* 0x0000280a01007387 */ /* 0x0003e80000100a00 */
[----:B0-----:R-:W4:Y:S04]  /*264a0*/  LDL.LU R8, [R1+0x50] ;  /* 0x0000500001087983 */ /* 0x001f280000300800 */
[----:B------:R-:W4:Y:S04]  /*264b0*/  LDL.LU R9, [R1+0x54] ;  /* 0x0000540001097983 */ /* 0x000f280000300800 */
[----:B-1----:R-:W4:Y:S04]  /*264c0*/  LDL.LU R10, [R1+0x58] ;  /* 0x00005800010a7983 */ /* 0x002f280000300800 */
[----:B------:R-:W4:Y:S04]  /*264d0*/  LDL.LU R11, [R1+0x5c] ;  /* 0x00005c00010b7983 */ /* 0x000f280000300800 */
[----:B------:R-:W3:Y:S02]  /*264e0*/  LDL.LU R3, [R1+0x19f8] ;  /* 0x0019f80001037983 */ /* 0x000ee40000300800 */
[----:B---3--:R-:W-:-:S15]  /*264f0*/  HMMA.16816.F32 R20, R4, R2, R20 ;  /* 0x000000020414723c */ /* 0x008fde0000001814 */
[----:B------:R-:W-:-:S08]  /*26500*/  NOP ;  /* 0x0000000000007918 */ /* 0x000fd00000000000 */
[----:B------:R-:W-:Y:S04]  /*26510*/  STL.64 [R1+0x10], R20 ;  /* 0x0000101401007387 */ /* 0x000fe80000100a00 */
[----:B------:R0:W-:Y:S04]  /*26520*/  STL.64 [R1+0x18], R22 ;  /* 0x0000181601007387 */ /* 0x0001e80000100a00 */
[----:B0-----:R-:W2:Y:S04]  /*26530*/  LDL.LU.64 R22, [R1+0x19f0] ;  /* 0x0019f00001167983 */ /* 0x001ea80000300a00 */
[----:B------:R-:W3:Y:S01]  /*26540*/  LDL.LU.64 R20, [R1+0x19e8] ;  /* 0x0019e80001147983 */ /* 0x000ee20000300a00 */
[----:B------:R-:W-:-:S02]  /*26550*/  IMAD R17, R17, 0x100, R29 ;  /* 0x0000010011117824 */ /* 0x000fc400078e021d */
[----:B------:R-:W-:Y:S02]  /*26560*/  IMAD R18, R18, 0x100, R28 ;  /* 0x0000010012127824 */ /* 0x000fe400078e021c */
[----:B------:R-:W-:Y:S01]  /*26570*/  IMAD R19, R19, 0x100, R0 ;  /* 0x0000010013137824 */ /* 0x000fe200078e0200 */
[----:B------:R-:W-:Y:S01]  /*26580*/  F2FP.F16.E5M2.UNPACK_B R16, R16 ;  /* 0x00000010ff10723e */ /* 0x000fe200020004ff */
[----:B--2---:R-:W-:Y:S01]  /*26590*/  HMMA.16816.F32 R4, R4, R22, R12 ;  /* 0x000000160404723c */ /* 0x004fe2000000180c */
[----:B------:R-:W2:Y:S04]  /*265a0*/  LDL.LU.64 R14, [R1+0x19e0] ;  /* 0x0019e000010e7983 */ /* 0x000ea80000300a00 */
[----:B------:R-:W2:Y:S01]  /*265b0*/  LDL.LU.64 R12, [R1+0x19d8] ;  /* 0x0019d800010c7983 */ /* 0x000ea20000300a00 */
[----:B------:R-:W-:-:S02]  /*265c0*/  F2FP.F16.E5M2.UNPACK_B R17, R17 ;  /* 0x00000011ff11723e */ /* 0x000fc400020004ff */
[----:B------:R-:W-:Y:S02]  /*265d0*/  F2FP.F16.E5M2.UNPACK_B R18, R18 ;  /* 0x00000012ff12723e */ /* 0x000fe400020004ff */
[----:B------:R-:W-:Y:S02]  /*265e0*/  F2FP.F16.E5M2.UNPACK_B R19, R19 ;  /* 0x00000013ff13723e */ /* 0x000fe400020004ff */
[----:B------:R-:W-:Y:S02]  /*265f0*/  F2FP.F16.E5M2.UNPACK_B R24, R24 ;  /* 0x00000018ff18723e */ /* 0x000fe400020004ff */
[----:B------:R-:W-:-:S09]  /*26600*/  F2FP.F16.E5M2.UNPACK_B R25, R25 ;  /* 0x00000019ff19723e */ /* 0x000fd200020004ff */
[----:B------:R-:W-:Y:S04]  /*26610*/  STL.64 [R1], R4 ;  /* 0x0000000401007387 */ /* 0x000fe80000100a00 */
[----:B------:R2:W-:Y:S01]  /*26620*/  STL.64 [R1+0x8], R6 ;  /* 0x0000080601007387 */ /* 0x0005e20000100a00 */
[----:B---3--:R-:W-:Y:S02]  /*26630*/  F2FP.F16.E5M2.UNPACK_B R20, R20 ;  /* 0x00000014ff14723e */ /* 0x008fe400020004ff */
[----:B------:R-:W-:Y:S01]  /*26640*/  F2FP.F16.E5M2.UNPACK_B R21, R21 ;  /* 0x00000015ff15723e */ /* 0x000fe200020004ff */
[----:B------:R-:W-:Y:S01]  /*26650*/  STL.64 [R1+0x1978], R24 ;  /* 0x0019781801007387 */ /* 0x000fe20000100a00 */
[----:B--2---:R-:W-:-:S15]  /*26660*/  HMMA.16816.F32 R4, R16, R24, R12 ;  /* 0x000000181004723c */ /* 0x004fde000000180c */
[----:B------:R-:W-:-:S08]  /*26670*/  NOP ;  /* 0x0000000000007918 */ /* 0x000fd00000000000 */
[----:B------:R-:W-:Y:S04]  /*26680*/  STL.64 [R1+0x30], R4 ;  /* 0x0000300401007387 */ /* 0x000fe80000100a00 */
[----:B------:R4:W-:Y:S02]  /*26690*/  STL.64 [R1+0x38], R6 ;  /* 0x0000380601007387 */ /* 0x0009e40000100a00 */
[----:B----4-:R-:W-:Y:S06]  /*266a0*/  HMMA.16816.F32 R4, R16, R20, R8 ;  /* 0x000000141004723c */ /* 0x010fec0000001808 */
[----:B------:R-:W-:Y:S04]  /*266b0*/  STL.64 [R1+0x19a0], R20 ;  /* 0x0019a01401007387 */ /* 0x000fe80000100a00 */
[----:B------:R-:W2:Y:S01]  /*266c0*/  LDL.LU R24, [R1+0x650] ;  /* 0x0006500001187983 */ /* 0x000ea20000300800 */
[----:B------:R-:W-:-:S02]  /*266d0*/  F2FP.F16.E5M2.UNPACK_B R14, R26 ;  /* 0x0000001aff0e723e */ /* 0x000fc400020004ff */
[----:B------:R-:W-:-:S10]  /*266e0*/  F2FP.F16.E5M2.UNPACK_B R15, R27 ;  /* 0x0000001bff0f723e */ /* 0x000fd400020004ff */
[----:B------:R-:W-:Y:S04]  /*266f0*/  STL.64 [R1+0x50], R4 ;  /* 0x0000500401007387 */ /* 0x000fe80000100a00 */
[----:B------:R-:W-:Y:S04]  /*26700*/  STL.64 [R1+0x58], R6 ;  /* 0x0000580601007387 */ /* 0x000fe80000100a00 */
[----:B------:R-:W2:Y:S04]  /*26710*/  LDL.LU R25, [R1+0x654] ;  /* 0x0006540001197983 */ /* 0x000ea80000300800 */
[----:B------:R-:W3:Y:S04]  /*26720*/  LDL.LU R26, [R1+0x658] ;  /* 0x00065800011a7983 */ /* 0x000ee80000300800 */
[----:B------:R-:W3:Y:S04]  /*26730*/  LDL.LU R27, [R1+0x65c] ;  /* 0x00065c00011b7983 */ /* 0x000ee80000300800 */
[----:B---3--:R-:W-:Y:S04]  /*26740*/  STL.64 [R1+0x1988], R26 ;  /* 0x0019881a01007387 */ /* 0x008fe80000100a00 */
[----:B--2---:R0:W-:Y:S04]  /*26750*/  STL.64 [R1+0x1980], R24 ;  /* 0x0019801801007387 */ /* 0x0041e80000100a00 */
[----:B0-----:R-:W2:Y:S04]  /*26760*/  LDL.LU R24, [R1+0x720] ;  /* 0x0007200001187983 */ /* 0x001ea80000300800 */
[----:B------:R-:W2:Y:S04]  /*26770*/  LDL.LU R25, [R1+0x724] ;  /* 0x0007240001197983 */ /* 0x000ea80000300800 */
[----:B------:R-:W3:Y:S04]  /*26780*/  LDL.LU R26, [R1+0x728] ;  /* 0x00072800011a7983 */ /* 0x000ee80000300800 */
[----:B------:R-:W3:Y:S04]  /*26790*/  LDL.LU R27, [R1+0x72c] ;  /* 0x00072c00011b7983 */ /* 0x000ee80000300800 */
[----:B------:R-:W4:Y:S04]  /*267a0*/  LDL R12, [R1+0x778] ;  /* 0x00077800010c7983 */ /* 0x000f280000100800 */
[----:B------:R-:W4:Y:S04]  /*267b0*/  LDL R13, [R1+0x77c] ;  /* 0x00077c00010d7983 */ /* 0x000f280000100800 */
[----:B------:R-:W2:Y:S04]  /*267c0*/  LDL.LU R4, [R1+0x8a0] ;  /* 0x0008a00001047983 */ /* 0x000ea80000300800 */
[----:B------:R-:W3:Y:S04]  /*267d0*/  LDL.LU R5, [R1+0x8a8] ;  /* 0x0008a80001057983 */ /* 0x000ee80000300800 */
[----:B---3--:R0:W-:Y:S04]  /*267e0*/  STL [R1+0x19c0], R5 ;  /* 0x0019c00501007387 */ /* 0x0081e80000100800 */
[----:B0-----:R-:W2:Y:S04]  /*267f0*/  LDL.LU R5, [R1+0x8a4] ;  /* 0x0008a40001057983 */ /* 0x001ea80000300800 */
[----:B------:R-:W3:Y:S04]  /*26800*/  LDL.LU R6, [R1+0x8b0] ;  /* 0x0008b00001067983 */ /* 0x000ee80000300800 */
[----:B---3--:R0:W-:Y:S04]  /*26810*/  STL [R1+0x19bc], R6 ;  /* 0x0019bc0601007387 */ /* 0x0081e80000100800 */
[----:B0-----:R-:W3:Y:S04]  /*26820*/  LDL.LU R6, [R1+0x8ac] ;  /* 0x0008ac0001067983 */ /* 0x001ee80000300800 */
[----:B------:R-:W4:Y:S04]  /*26830*/  LDL R10, [R1+0x788] ;  /* 0x00078800010a7983 */ /* 0x000f280000100800 */
[----:B----4-:R0:W-:Y:S04]  /*26840*/  STL [R1+0x19b8], R10 ;  /* 0x0019b80a01007387 */ /* 0x0101e80000100800 */
[----:B0-----:R-:W4:Y:S04]  /*26850*/  LDL.LU R10, [R1+0x8b4] ;  /* 0x0008b400010a7983 */ /* 0x001f280000300800 */
[----:B------:R-:W4:Y:S04]  /*26860*/  LDL R11, [R1+0x78c] ;  /* 0x00078c00010b7983 */ /* 0x000f280000100800 */
[----:B------:R-:W3:Y:S04]  /*26870*/  LDL.LU R7, [R1+0x8bc] ;  /* 0x0008bc0001077983 */ /* 0x000ee80000300800 */
[----:B---3--:R-:W-:Y:S04]  /*26880*/  STL.64 [R1+0x19d0], R6 ;  /* 0x0019d00601007387 */ /* 0x008fe80000100a00 */
[----:B--2---:R0:W-:Y:S04]  /*26890*/  STL.64 [R1+0x19c8], R4 ;  /* 0x0019c80401007387 */ /* 0x0041e80000100a00 */
[----:B0-----:R-:W2:Y:S04]  /*268a0*/  LDL.LU R4, [R1+0x70] ;  /* 0x0000700001047983 */ /* 0x001ea80000300800 */
[----:B------:R-:W2:Y:S04]  /*268b0*/  LDL.LU R5, [R1+0x74] ;  /* 0x0000740001057983 */ /* 0x000ea80000300800 */
[----:B------:R-:W2:Y:S04]  /*268c0*/  LDL.LU R6, [R1+0x78] ;  /* 0x0000780001067983 */ /* 0x000ea80000300800 */
[----:B------:R-:W2:Y:S04]  /*268d0*/  LDL.LU R7, [R1+0x7c] ;  /* 0x00007c0001077983 */ /* 0x000ea80000300800 */
[----:B------:R-:W3:Y:S04]  /*268e0*/  LDL.LU R2, [R1+0x8b8] ;  /* 0x0008b80001027983 */ /* 0x000ee80000300800 */
[----:B------:R-:W3:Y:S04]  /*268f0*/  LDL R8, [R1+0x798] ;  /* 0x0007980001087983 */ /* 0x000ee80000100800 */
[----:B------:R-:W3:Y:S04]  /*26900*/  LDL R9, [R1+0x79c] ;  /* 0x00079c0001097983 */ /* 0x000ee80000100800 */
[----:B------:R-:W4:Y:S04]  /*26910*/  LDL.LU R20, [R1+0xd0] ;  /* 0x0000d00001147983 */ /* 0x000f280000300800 */
        /* <DEDUP_REMOVED lines=10> */
[----:B------:R-:W3:Y:S04]  /*269c0*/  LDL R3, [R1+0x7a8] ;  /* 0x0007a80001037983 */ /* 0x000ee80000100800 */
[----:B------:R-:W4:Y:S04]  /*269d0*/  LDL R29, [R1+0x7ac] ;  /* 0x0007ac00011d7983 */ /* 0x000f280000100800 */
[----:B------:R-:W4:Y:S04]  /*269e0*/  LDL R28, [R1+0x7b8] ;  /* 0x0007b800011c7983 */ /* 0x000f280000100800 */
[----:B------:R-:W4:Y:S04]  /*269f0*/  LDL R0, [R1+0x7bc] ;  /* 0x0007bc0001007983 */ /* 0x000f280000100800 */
        /* <DEDUP_REMOVED lines=11> */
[----:B------:R-:W4:Y:S01]  /*26ab0*/  LDL.LU R5, [R1+0x19c0] ;  /* 0x0019c00001057983 */ /* 0x000f220000300800 */
[----:B------:R-:W-:Y:S02]  /*26ac0*/  F2FP.F16.E5M2.UNPACK_B R12, R12 ;  /* 0x0000000cff0c723e */ /* 0x000fe400020004ff */
[----:B------:R-:W-:-:S07]  /*26ad0*/  F2FP.F16.E5M2.UNPACK_B R13, R13 ;  /* 0x0000000dff0d723e */ /* 0x000fce00020004ff */
[----:B------:R-:W-:Y:S01]  /*26ae0*/  HMMA.16816.F32 R20, R16, R12, R20 ;  /* 0x0000000c1014723c */ /* 0x000fe20000001814 */
[----:B----4-:R-:W-:Y:S02]  /*26af0*/  IMAD R5, R5, 0x100, R6 ;  /* 0x0000010005057824 */ /* 0x010fe400078e0206 */
[----:B------:R-:W2:Y:S02]  /*26b00*/  LDL.LU R6, [R1+0x19bc] ;  /* 0x0019bc0001067983 */ /* 0x000ea40000300800 */
[----:B--2---:R-:W-:Y:S02]  /*26b10*/  IMAD R6, R6, 0x100, R10 ;  /* 0x0000010006067824 */ /* 0x004fe400078e020a */
[----:B------:R-:W2:-:S15]  /*26b20*/  LDL.LU R10, [R1+0x19b8] ;  /* 0x0019b800010a7983 */ /* 0x000e9e0000300800 */
[----:B------:R-:W-:-:S01]  /*26b30*/  NOP ;  /* 0x0000000000007918 */ /* 0x000fc20000000000 */
[----:B------:R-:W-:Y:S04]  /*26b40*/  STL.64 [R1+0x90], R20 ;  /* 0x0000901401007387 */ /* 0x000fe80000100a00 */
[----:B------:R0:W-:Y:S04]  /*26b50*/  STL.64 [R1+0x98], R22 ;  /* 0x0000981601007387 */ /* 0x0001e80000100a00 */
[----:B0-----:R-:W4:Y:S04]  /*26b60*/  LDL.LU.64 R22, [R1+0x19b0] ;  /* 0x0019b00001167983 */ /* 0x001f280000300a00 */
[----:B------:R-:W4:Y:S01]  /*26b70*/  LDL.LU.64 R20, [R1+0x19a8] ;  /* 0x0019a80001147983 */ /* 0x000f220000300a00 */
[----:B------:R-:W-:-:S02]  /*26b80*/  F2FP.F16.E5M2.UNPACK_B R11, R11 ;  /* 0x0000000bff0b723e */ /* 0x000fc400020004ff */
[----:B------:R-:W-:Y:S02]  /*26b90*/  F2FP.F16.E5M2.UNPACK_B R8, R8 ;  /* 0x00000008ff08723e */ /* 0x000fe400020004ff */
[----:B------:R-:W-:-:S07]  /*26ba0*/  F2FP.F16.E5M2.UNPACK_B R9, R9 ;  /* 0x00000009ff09723e */ /* 0x000fce00020004ff */
[----:B---3--:R-:W-:Y:S01]  /*26bb0*/  HMMA.16816.F32 R24, R16, R8, R24 ;  /* 0x000000081018723c */ /* 0x008fe20000001818 */
[----:B------:R-:W-:Y:S04]  /*26bc0*/  STL.64 [R1+0x1970], R14 ;  /* 0x0019700e01007387 */ /* 0x000fe80000100a00 */
[----:B------:R0:W-:Y:S04]  /*26bd0*/  STL.64 [R1+0x1968], R12 ;  /* 0x0019680c01007387 */ /* 0x0001e80000100a00 */
[----:B0-----:R-:W3:Y:S04]  /*26be0*/  LDL.LU R12, [R1+0x640] ;  /* 0x00064000010c7983 */ /* 0x001ee80000300800 */
[----:B------:R-:W3:Y:S04]  /*26bf0*/  LDL.LU R13, [R1+0x644] ;  /* 0x00064400010d7983 */ /* 0x000ee80000300800 */
[----:B------:R-:W3:Y:S04]  /*26c00*/  LDL.LU R14, [R1+0x648] ;  /* 0x00064800010e7983 */ /* 0x000ee80000300800 */
[----:B------:R-:W3:Y:S01]  /*26c10*/  LDL.LU R15, [R1+0x64c] ;  /* 0x00064c00010f7983 */ /* 0x000ee20000300800 */
[----:B--2---:R-:W-:-:S07]  /*26c20*/  F2FP.F16.E5M2.UNPACK_B R10, R10 ;  /* 0x0000000aff0a723e */ /* 0x004fce00020004ff */
[----:B----4-:R-:W-:-:S15]  /*26c30*/  HMMA.16816.F32 R20, R16, R10, R20 ;  /* 0x0000000a1014723c */ /* 0x010fde0000001814 */
[----:B------:R-:W-:-:S08]  /*26c40*/  NOP ;  /* 0x0000000000007918 */ /* 0x000fd00000000000 */
[----:B------:R0:W-:Y:S04]  /*26c50*/  STL.64 [R1+0xc0], R20 ;  /* 0x0000c01401007387 */ /* 0x0001e80000100a00 */
[----:B------:R-:W-:Y:S04]  /*26c60*/  STL.64 [R1+0xc8], R22 ;  /* 0x0000c81601007387 */ /* 0x000fe80000100a00 */
[----:B0-----:R-:W2:Y:S04]  /*26c70*/  LDL.LU.64 R20, [R1+0x19a0] ;  /* 0x0019a00001147983 */ /* 0x001ea80000300a00 */
[----:B------:R-:W-:Y:S04]  /*26c80*/  STL [R1+0x1940], R11 ;  /* 0x0019400b01007387 */ /* 0x000fe80000100800 */
[----:B------:R-:W-:Y:S04]  /*26c90*/  STL.64 [R1+0x3f0], R24 ;  /* 0x0003f01801007387 */ /* 0x000fe80000100a00 */
[----:B------:R0:W-:Y:S04]  /*26ca0*/  STL.64 [R1+0x3f8], R26 ;  /* 0x0003f81a01007387 */ /* 0x0001e80000100a00 */
[----:B0-----:R-:W4:Y:S04]  /*26cb0*/  LDL.LU.64 R26, [R1+0x1998] ;  /* 0x00199800011a7983 */ /* 0x001f280000300a00 */
[----:B------:R-:W4:Y:S01]  /*26cc0*/  LDL.LU.64 R24, [R1+0x1990] ;  /* 0x0019900001187983 */ /* 0x000f220000300a00 */
[----:B------:R-:W-:Y:S01]  /*26cd0*/  IMAD R7, R2, 0x100, R7 ;  /* 0x0000010002077824 */ /* 0x000fe200078e0207 */
[----:B------:R-:W-:-:S02]  /*26ce0*/  F2FP.F16.E5M2.UNPACK_B R2, R3 ;  /* 0x00000003ff02723e */ /* 0x000fc400020004ff */
[----:B------:R-:W-:-:S07]  /*26cf0*/  F2FP.F16.E5M2.UNPACK_B R3, R29 ;  /* 0x0000001dff03723e */ /* 0x000fce00020004ff */
[----:B----4-:R-:W-:-:S15]  /*26d00*/  HMMA.16816.F32 R24, R16, R2, R24 ;  /* 0x000000021018723c */ /* 0x010fde0000001818 */
[----:B------:R-:W-:-:S08]  /*26d10*/  NOP ;  /* 0x0000000000007918 */ /* 0x000fd00000000000 */
[----:B------:R-:W-:Y:S04]  /*26d20*/  STL.64 [R1+0x3e0], R24 ;  /* 0x0003e01801007387 */ /* 0x000fe80000100a00 */
[----:B------:R0:W-:Y:S04]  /*26d30*/  STL.64 [R1+0x3e8], R26 ;  /* 0x0003e81a01007387 */ /* 0x0001e80000100a00 */
        /* <DEDUP_REMOVED lines=8> */
[----:B----4-:R-:W-:Y:S01]  /*26dc0*/  HMMA.16816.F32 R16, R16, R22, R24 ;  /* 0x000000161010723c */ /* 0x010fe20000001818 */
[----:B------:R-:W3:Y:S04]  /*26dd0*/  LDL.LU.64 R24, [R1+0x1978] ;  /* 0x0019780001187983 */ /* 0x000ee80000300a00 */
[----:B------:R-:W4:-:S15]  /*26de0*/  LDL.LU R11, [R1+0x8c4] ;  /* 0x0008c400010b7983 */ /* 0x000f1e0000300800 */
[----:B------:R-:W-:-:S03]  /*26df0*/  NOP ;  /* 0x0000000000007918 */ /* 0x000fc60000000000 */
[----:B------:R-:W-:Y:S04]  /*26e00*/  STL.64 [R1+0x310], R16 ;  /* 0x0003101001007387 */ /* 0x000fe80000100a00 */
[----:B------:R-:W-:Y:S01]  /*26e10*/  STL.64 [R1+0x318], R18 ;  /* 0x0003181201007387 */ /* 0x000fe20000100a00 */
[----:B---3--:R-:W-:Y:S03]  /*26e20*/  HMMA.16816.F32 R12, R4, R24, R12 ;  /* 0x00000018040c723c */ /* 0x008fe6000000180c */
[----:B----4-:R-:W-:-:S15]  /*26e30*/  STL.64 [R1+0x1950], R10 ;  /* 0x0019500a01007387 */ /* 0x010fde0000100a00 */
[----:B------:R-:W-:-:S05]  /*26e40*/  NOP ;  /* 0x0000000000007918 */ /* 0x000fca0000000000 */
[----:B------:R-:W-:Y:S04]  /*26e50*/  STL.64 [R1+0x300], R12 ;  /* 0x0003000c01007387 */ /* 0x000fe80000100a00 */
[----:B------:R-:W-:Y:S04]  /*26e60*/  STL.64 [R1+0x308], R14 ;  /* 0x0003080e01007387 */ /* 0x000fe80000100a00 */
[----:B------:R0:W-:Y:S04]  /*26e70*/  STL.64 [R1+0x1948], R8 ;  /* 0x0019480801007387 */ /* 0x0001e80000100a00 */
[----:B0-----:R-:W3:Y:S04]  /*26e80*/  LDL.LU R8, [R1+0x610] ;  /* 0x0006100001087983 */ /* 0x001ee80000300800 */
[----:B------:R-:W3:Y:S04]  /*26e90*/  LDL.LU R9, [R1+0x614] ;  /* 0x0006140001097983 */ /* 0x000ee80000300800 */
[----:B------:R-:W4:Y:S04]  /*26ea0*/  LDL.LU R10, [R1+0x618] ;  /* 0x00061800010a7983 */ /* 0x000f280000300800 */
[----:B------:R-:W4:Y:S04]  /*26eb0*/  LDL.LU R11, [R1+0x61c] ;  /* 0x00061c00010b7983 */ /* 0x000f280000300800 */
[----:B----4-:R-:W-:Y:S04]  /*26ec0*/  STL.64 [R1+0x1960], R10 ;  /* 0x0019600a01007387 */ /* 0x010fe80000100a00 */
[----:B---3--:R0:W-:Y:S04]  /*26ed0*/  STL.64 [R1+0x1958], R8 ;  /* 0x0019580801007387 */ /* 0x0081e80000100a00 */
[----:B0-----:R-:W3:Y:S04]  /*26ee0*/  LDL.LU R8, [R1+0x620] ;  /* 0x0006200001087983 */ /* 0x001ee80000300800 */
[----:B------:R-:W3:Y:S04]  /*26ef0*/  LDL.LU R9, [R1+0x624] ;  /* 0x0006240001097983 */ /* 0x000ee80000300800 */
[----:B------:R-:W3:Y:S04]  /*26f00*/  LDL.LU R10, [R1+0x628] ;  /* 0x00062800010a7983 */ /* 0x000ee80000300800 */
[----:B------:R-:W3:Y:S04]  /*26f10*/  LDL.LU R11, [R1+0x62c] ;  /* 0x00062c00010b7983 */ /* 0x000ee80000300800 */
[----:B------:R-:W2:Y:S04]  /*26f20*/  LDL.LU R12, [R1+0x630] ;  /* 0x00063000010c7983 */ /* 0x000ea80000300800 */
[----:B------:R-:W2:Y:S04]  /*26f30*/  LDL.LU R13, [R1+0x634] ;  /* 0x00063400010d7983 */ /* 0x000ea80000300800 */
[----:B------:R-:W2:Y:S04]  /*26f40*/  LDL.LU R14, [R1+0x638] ;  /* 0x00063800010e7983 */ /* 0x000ea80000300800 */
[----:B------:R-:W2:Y:S04]  /*26f50*/  LDL.LU R15, [R1+0x63c] ;  /* 0x00063c00010f7983 */ /* 0x000ea80000300800 */
[----:B------:R-:W4:Y:S04]  /*26f60*/  LDL.LU R16, [R1+0x8c0] ;  /* 0x0008c00001107983 */ /* 0x000f280000300800 */
[----:B------:R-:W4:Y:S04]  /*26f70*/  LDL.LU R17, [R1+0x8cc] ;  /* 0x0008cc0001117983 */ /* 0x000f280000300800 */
[----:B------:R-:W4:Y:S04]  /*26f80*/  LDL.LU R18, [R1+0x8c8] ;  /* 0x0008c80001127983 */ /* 0x000f280000300800 */
[----:B------:R-:W4:Y:S04]  /*26f90*/  LDL.LU R19, [R1+0x8d4] ;  /* 0x0008d40001137983 */ /* 0x000f280000300800 */
[----:B------:R-:W4:Y:S04]  /*26fa0*/  LDL.LU R29, [R1+0x8d0] ;  /* 0x0008d000011d7983 */ /* 0x000f280000300800 */
[----:B------:R-:W4:Y:S04]  /*26fb0*/  LDL.LU R28, [R1+0x8dc] ;  /* 0x0008dc00011c7983 */ /* 0x000f280000300800 */
[----:B------:R-:W4:Y:S04]  /*26fc0*/  LDL.LU R0, [R1+0x8d8] ;  /* 0x0008d80001007983 */ /* 0x000f280000300800 */
[----:B------:R0:W-:Y:S04]  /*26fd0*/  STL.64 [R1+0x1908], R24 ;  /* 0x0019081801007387 */ /* 0x0001e80000100a00 */
[----:B0-----:R-:W3:Y:S04]  /*26fe0*/  LDL.LU R24, [R1+0x5f0] ;  /* 0x0005f00001187983 */ /* 0x001ee80000300800 */
[----:B------:R-:W3:Y:S04]  /*26ff0*/  LDL.LU R25, [R1+0x5f4] ;  /* 0x0005f40001197983 */ /* 0x000ee80000300800 */
[----:B------:R-:W2:Y:S04]  /*27000*/  LDL.LU R26, [R1+0x5f8] ;  /* 0x0005f800011a7983 */ /* 0x000ea80000300800 */
[----:B------:R-:W2:Y:S04]  /*27010*/  LDL.LU R27, [R1+0x5fc] ;  /* 0x0005fc00011b7983 */ /* 0x000ea80000300800 */
[----:B--2---:R-:W-:Y:S04]  /*27020*/  STL.64 [R1+0x1918], R26 ;  /* 0x0019181a01007387 */ /* 0x004fe80000100a00 */
[----:B---3--:R0:W-:Y:S04]  /*27030*/  STL.64 [R1+0x1910], R24 ;  /* 0x0019101801007387 */ /* 0x0081e80000100a00 */
[----:B0-----:R-:W2:Y:S04]  /*27040*/  LDL.LU R24, [R1+0x700] ;  /* 0x0007000001187983 */ /* 0x001ea80000300800 */
[----:B------:R-:W2:Y:S04]  /*27050*/  LDL.LU R25, [R1+0x704] ;  /* 0x0007040001197983 */ /* 0x000ea80000300800 */
[----:B------:R-:W3:Y:S04]  /*27060*/  LDL.LU R26, [R1+0x708] ;  /* 0x00070800011a7983 */ /* 0x000ee80000300800 */
[----:B------:R-:W3:Y:S01]  /*27070*/  LDL.LU R27, [R1+0x70c] ;  /* 0x00070c00011b7983 */ /* 0x000ee20000300800 */
[C---:B------:R-:W-:Y:S03]  /*27080*/  HMMA.16816.F32 R12, R4.reuse, R20, R12 ;  /* 0x00000014040c723c */ /* 0x040fe6000000180c */
        /* <DEDUP_REMOVED lines=41> */
[----:B------:R-:W4:Y:S04]  /*27320*/  LDL.LU.64 R24, [R1+0x1930] ;  /* 0x0019300001187983 */ /* 0x000f280000300a00 */
[----:B------:R-:W-:Y:S04]  /*27330*/  STL [R1+0x18f4], R10 ;  /* 0x0018f40a01007387 */ /* 0x000fe80000100800 */
[----:B------:R-:W-:Y:S01]  /*27340*/  STL [R1+0x18f0], R11 ;  /* 0x0018f00b01007387 */ /* 0x000fe20000100800 */
[----:B----4-:R-:W-:-:S15]  /*27350*/  HMMA.16816.F32 R24, R4, R8, R24 ;  /* 0x000000080418723c */ /* 0x010fde0000001818 */
[----:B------:R-:W-:-:S08]  /*27360*/  NOP ;  /* 0x0000000000007918 */ /* 0x000fd00000000000 */
[----:B------:R-:W-:Y:S04]  /*27370*/  STL.64 [R1+0x3d0], R24 ;  /* 0x0003d01801007387 */ /* 0x000fe80000100a00 */
[----:B------:R0:W-:Y:S04]  /*27380*/  STL.64 [R1+0x3d8], R26 ;  /* 0x0003d81a01007387 */ /* 0x0001e80000100a00 */
[----:B0-----:R-:W2:Y:S04]  /*27390*/  LDL.LU.64 R26, [R1+0x1928] ;  /* 0x00192800011a7983 */ /* 0x001ea80000300a00 */
[----:B------:R-:W2:Y:S04]  /*273a0*/  LDL.LU.64 R24, [R1+0x1920] ;  /* 0x0019200001187983 */ /* 0x000ea80000300a00 */
[----:B------:R0:W-:Y:S04]  /*273b0*/  STL [R1+0x18dc], R8 ;  /* 0x0018dc0801007387 */ /* 0x0001e80000100800 */
[----:B------:R1:W-:Y:S04]  /*273c0*/  STL [R1+0x18d8], R9 ;  /* 0x0018d80901007387 */ /* 0x0003e80000100800 */
[----:B0-----:R-:W3:Y:S04]  /*273d0*/  LDL.LU R8, [R1+0x5b0] ;  /* 0x0005b00001087983 */ /* 0x001ee80000300800 */
[----:B-1----:R-:W3:Y:S04]  /*273e0*/  LDL.LU R9, [R1+0x5b4] ;  /* 0x0005b40001097983 */ /* 0x002ee80000300800 */
[----:B------:R-:W3:Y:S04]  /*273f0*/  LDL.LU R10, [R1+0x5b8] ;  /* 0x0005b800010a7983 */ /* 0x000ee80000300800 */
[----:B------:R-:W3:Y:S01]  /*27400*/  LDL.LU R11, [R1+0x5bc] ;  /* 0x0005bc00010b7983 */ /* 0x000ee20000300800 */
[----:B--2---:R-:W-:-:S15]  /*27410*/  HMMA.16816.F32 R24, R4, R2, R24 ;  /* 0x000000020418723c */ /* 0x004fde0000001818 */
[----:B------:R-:W-:-:S08]  /*27420*/  NOP ;  /* 0x0000000000007918 */ /* 0x000fd00000000000 */
[----:B------:R-:W-:Y:S04]  /*27430*/  STL.64 [R1+0x3c0], R24 ;  /* 0x0003c01801007387 */ /* 0x000fe80000100a00 */
[----:B------:R0:W-:Y:S04]  /*27440*/  STL.64 [R1+0x3c8], R26 ;  /* 0x0003c81a01007387 */ /* 0x0001e80000100a00 */
[----:B0-----:R-:W2:Y:S04]  /*27450*/  LDL.LU.64 R26, [R1+0x1918] ;  /* 0x00191800011a7983 */ /* 0x001ea80000300a00 */
[----:B------:R-:W2:Y:S01]  /*27460*/  LDL.LU.64 R24, [R1+0x1910] ;  /* 0x0019100001187983 */ /* 0x000ea20000300a00 */
[----:B------:R-:W-:-:S02]  /*27470*/  IMAD R17, R18, 0x100, R17 ;  /* 0x0000010012117824 */ /* 0x000fc400078e0211 */
[----:B------:R-:W-:Y:S02]  /*27480*/  IMAD R18, R29, 0x100, R19 ;  /* 0x000001001d127824 */ /* 0x000fe400078e0213 */
[----:B------:R-:W-:Y:S02]  /*27490*/  IMAD R19, R0, 0x100, R28 ;  /* 0x0000010000137824 */ /* 0x000fe400078e021c */
[----:B------:R-:W4:Y:S04]  /*274a0*/  LDL.LU R28, [R1+0x1104] ;  /* 0x00110400011c7983 */ /* 0x000f280000300800 */
[----:B------:R-:W4:Y:S01]  /*274b0*/  LDL.LU R0, [R1+0x1100] ;  /* 0x0011000001007983 */ /* 0x000f220000300800 */
[----:B--2---:R-:W-:Y:S03]  /*274c0*/  HMMA.16816.F32 R4, R4, R22, R24 ;  /* 0x000000160404723c */ /* 0x004fe60000001818 */
[----:B------:R-:W2:-:S15]  /*274d0*/  LDL.LU.64 R24, [R1+0x1908] ;  /* 0x0019080001187983 */ /* 0x000e9e0000300a00 */
[----:B------:R-:W-:-:S05]  /*274e0*/  NOP ;  /* 0x0000000000007918 */ /* 0x000fca0000000000 */
[----:B------:R0:W-:Y:S04]  /*274f0*/  STL.64 [R1+0x2b0], R4 ;  /* 0x0002b00401007387 */ /* 0x0001e80000100a00 */
[----:B------:R1:W-:Y:S04]  /*27500*/  STL.64 [R1+0x2b8], R6 ;  /* 0x0002b80601007387 */ /* 0x0003e80000100a00 */
[----:B0-----:R-:W3:Y:S04]  /*27510*/  LDL.LU R4, [R1+0x5c0] ;  /* 0x0005c00001047983 */ /* 0x001ee80000300800 */
[----:B------:R-:W3:Y:S04]  /*27520*/  LDL.LU R5, [R1+0x5c4] ;  /* 0x0005c40001057983 */ /* 0x000ee80000300800 */
[----:B-1----:R-:W3:Y:S04]  /*27530*/  LDL.LU R6, [R1+0x5c8] ;  /* 0x0005c80001067983 */ /* 0x002ee80000300800 */
[----:B------:R-:W3:Y:S04]  /*27540*/  LDL.LU R7, [R1+0x5cc] ;  /* 0x0005cc0001077983 */ /* 0x000ee80000300800 */
[----:B------:R-:W4:Y:S04]  /*27550*/  LDL.LU R29, [R1+0x10f8] ;  /* 0x0010f800011d7983 */ /* 0x000f280000300800 */
[----:B------:R-:W3:Y:S04]  /*27560*/  LDL.LU R26, [R1+0x110c] ;  /* 0x00110c00011a7983 */ /* 0x000ee80000300800 */
[----:B------:R-:W3:Y:S01]  /*27570*/  LDL.LU R27, [R1+0x1108] ;  /* 0x00110800011b7983 */ /* 0x000ee20000300800 */
[----:B------:R-:W-:-:S02]  /*27580*/  F2FP.F16.E5M2.UNPACK_B R16, R16 ;  /* 0x00000010ff10723e */ /* 0x000fc400020004ff */
[----:B------:R-:W-:Y:S02]  /*27590*/  F2FP.F16.E5M2.UNPACK_B R17, R17 ;  /* 0x00000011ff11723e */ /* 0x000fe400020004ff */
[----:B------:R-:W-:Y:S02]  /*275a0*/  F2FP.F16.E5M2.UNPACK_B R18, R18 ;  /* 0x00000012ff12723e */ /* 0x000fe400020004ff */
[----:B------:R-:W-:-:S07]  /*275b0*/  F2FP.F16.E5M2.UNPACK_B R19, R19 ;  /* 0x00000013ff13723e */ /* 0x000fce00020004ff */
[----:B--2---:R-:W-:-:S15]  /*275c0*/  HMMA.16816.F32 R12, R16, R24, R12 ;  /* 0x00000018100c723c */ /* 0x004fde000000180c */
[----:B------:R-:W-:-:S08]  /*275d0*/  NOP ;  /* 0x0000000000007918 */ /* 0x000fd00000000000 */
[----:B------:R-:W-:Y:S04]  /*275e0*/  STL.64 [R1+0x2a0], R12 ;  /* 0x0002a00c01007387 */ /* 0x000fe80000100a00 */
[----:B------:R0:W-:Y:S04]  /*275f0*/  STL.64 [R1+0x2a8], R14 ;  /* 0x0002a80e01007387 */ /* 0x0001e80000100a00 */
[----:B0-----:R-:W2:Y:S04]  /*27600*/  LDL.LU.64 R14, [R1+0x1900] ;  /* 0x00190000010e7983 */ /* 0x001ea80000300a00 */
[----:B------:R-:W4:Y:S04]  /*27610*/  LDL.LU.64 R12, [R1+0x18f8] ;  /* 0x0018f800010c7983 */ /* 0x000f280000300a00 */
[----:B---3--:R-:W-:Y:S04]  /*27620*/  STL.64 [R1+0x18b0], R26 ;  /* 0x0018b01a01007387 */ /* 0x008fe80000100a00 */
[----:B------:R0:W-:Y:S04]  /*27630*/  STL.64 [R1+0x18a8], R24 ;  /* 0x0018a81801007387 */ /* 0x0001e80000100a00 */
[----:B0-----:R-:W3:Y:S04]  /*27640*/  LDL.LU R24, [R1+0x5d0] ;  /* 0x0005d00001187983 */ /* 0x001ee80000300800 */
[----:B------:R-:W3:Y:S04]  /*27650*/  LDL.LU R25, [R1+0x5d4] ;  /* 0x0005d40001197983 */ /* 0x000ee80000300800 */
[----:B------:R-:W3:Y:S04]  /*27660*/  LDL.LU R26, [R1+0x5d8] ;  /* 0x0005d800011a7983 */ /* 0x000ee80000300800 */
[----:B------:R-:W3:Y:S04]  /*27670*/  LDL.LU R27, [R1+0x5dc] ;  /* 0x0005dc00011b7983 */ /* 0x000ee80000300800 */
[----:B------:R-:W-:Y:S04]  /*27680*/  STL.64 [R1+0x18c0], R22 ;  /* 0x0018c01601007387 */ /* 0x000fe80000100a00 */
[----:B------:R4:W-:Y:S01]  /*27690*/  STL.64 [R1+0x18b8], R20 ;  /* 0x0018b81401007387 */ /* 0x0009e20000100a00 */
[C---:B--2---:R-:W-:Y:S06]  /*276a0*/  HMMA.16816.F32 R4, R16.reuse, R14, R4 ;  /* 0x0000000e1004723c */ /* 0x044fec0000001804 */
[C---:B---3--:R-:W-:Y:S06]  /*276b0*/  HMMA.16816.F32 R24, R16.reuse, R20, R24 ;  /* 0x000000141018723c */ /* 0x048fec0000001818 */
[----:B----4-:R-:W-:-:S15]  /*276c0*/  HMMA.16816.F32 R20, R16, R12, R8 ;  /* 0x0000000c1014723c */ /* 0x010fde0000001808 */
[----:B------:R-:W-:-:S02]  /*276d0*/  NOP ;  /* 0x0000000000007918 */ /* 0x000fc40000000000 */
[----:B------:R-:W-:Y:S04]  /*276e0*/  STL.64 [R1+0x290], R24 ;  /* 0x0002901801007387 */ /* 0x000fe80000100a00 */
[----:B------:R-:W-:Y:S04]  /*276f0*/  STL.64 [R1+0x298], R26 ;  /* 0x0002981a01007387 */ /* 0x000fe80000100a00 */
[----:B------:R-:W2:Y:S04]  /*27700*/  LDL.LU R10, [R1+0x10d4] ;  /* 0x0010d400010a7983 */ /* 0x000ea80000300800 */
[----:B------:R0:W-:Y:S04]  /*27710*/  STL.64 [R1+0x280], R4 ;  /* 0x0002800401007387 */ /* 0x0001e80000100a00 */
[----:B------:R1:W-:Y:S04]  /*27720*/  STL.64 [R1+0x288], R6 ;  /* 0x0002880601007387 */ /* 0x0003e80000100a00 */
[----:B0-----:R-:W2:Y:S04]  /*27730*/  LDL.LU R4, [R1+0x10d0] ;  /* 0x0010d00001047983 */ /* 0x001ea80000300800 */
[----:B------:R-:W-:Y:S04]  /*27740*/  STL.64 [R1+0x270], R20 ;  /* 0x0002701401007387 */ /* 0x000fe80000100a00 */
[----:B------:R-:W-:Y:S04]  /*27750*/  STL.64 [R1+0x278], R22 ;  /* 0x0002781601007387 */ /* 0x000fe80000100a00 */
[----:B------:R-:W3:Y:S04]  /*27760*/  LDL.LU R11, [R1+0x10dc] ;  /* 0x0010dc00010b7983 */ /* 0x000ee80000300800 */
[----:B------:R-:W3:Y:S04]  /*27770*/  LDL.LU R5, [R1+0x10d8] ;  /* 0x0010d80001057983 */ /* 0x000ee80000300800 */
[----:B------:R-:W4:Y:S04]  /*27780*/  LDL.LU R8, [R1+0x10e4] ;  /* 0x0010e40001087983 */ /* 0x000f280000300800 */
[----:B-1----:R-:W4:Y:S04]  /*27790*/  LDL.LU R6, [R1+0x10e0] ;  /* 0x0010e00001067983 */ /* 0x002f280000300800 */
[----:B------:R-:W4:Y:S04]  /*277a0*/  LDL.LU R9, [R1+0x10ec] ;  /* 0x0010ec0001097983 */ /* 0x000f280000300800 */
[----:B------:R-:W4:Y:S04]  /*277b0*/  LDL.LU R7, [R1+0x10e8] ;  /* 0x0010e80001077983 */ /* 0x000f280000300800 */
[----:B------:R-:W2:Y:S04]  /*277c0*/  LDL.LU R24, [R1+0x590] ;  /* 0x0005900001187983 */ /* 0x000ea80000300800 */
        /* <DEDUP_REMOVED lines=19> */
[----:B------:R-:W-:Y:S04]  /*27900*/  STL.64 [R1+0x1890], R14 ;  /* 0x0018900e01007387 */ /* 0x000fe80000100a00 */
[----:B------:R0:W-:Y:S04]  /*27910*/  STL.64 [R1+0x1888], R12 ;  /* 0x0018880c01007387 */ /* 0x0001e80000100a00 */
[----:B0-----:R-:W4:Y:S04]  /*27920*/  LDL.LU R12, [R1+0x570] ;  /* 0x00057000010c7983 */ /* 0x001f280000300800 */
[----:B------:R-:W4:Y:S04]  /*27930*/  LDL.LU R13, [R1+0x574] ;  /* 0x00057400010d7983 */ /* 0x000f280000300800 */
[----:B------:R-:W2:Y:S04]  /*27940*/  LDL.LU R14, [R1+0x578] ;  /* 0x00057800010e7983 */ /* 0x000ea80000300800 */
[----:B------:R-:W2:Y:S01]  /*27950*/  LDL.LU R15, [R1+0x57c] ;  /* 0x00057c00010f7983 */ /* 0x000ea20000300800 */
[----:B------:R-:W-:-:S02]  /*27960*/  IMAD R4, R4, 0x100, R10 ;  /* 0x0000010004047824 */ /* 0x000fc400078e020a */
[----:B------:R-:W-:Y:S01]  /*27970*/  IMAD R5, R5, 0x100, R11 ;  /* 0x0000010005057824 */ /* 0x000fe200078e020b */
[----:B--2---:R-:W-:Y:S04]  /*27980*/  STL.64 [R1+0x18a0], R14 ;  /* 0x0018a00e01007387 */ /* 0x004fe80000100a00 */
[----:B----4-:R0:W-:Y:S04]  /*27990*/  STL.64 [R1+0x1898], R12 ;  /* 0x0018980c01007387 */ /* 0x0101e80000100a00 */
[----:B0-----:R-:W2:Y:S04]  /*279a0*/  LDL.LU R12, [R1+0x580] ;  /* 0x00058000010c7983 */ /* 0x001ea80000300800 */
[----:B------:R-:W2:Y:S04]  /*279b0*/  LDL.LU R13, [R1+0x584] ;  /* 0x00058400010d7983 */ /* 0x000ea80000300800 */
[----:B------:R-:W2:Y:S04]  /*279c0*/  LDL.LU R14, [R1+0x588] ;  /* 0x00058800010e7983 */ /* 0x000ea80000300800 */
[----:B------:R-:W2:Y:S04]  /*279d0*/  LDL.LU R15, [R1+0x58c] ;  /* 0x00058c00010f7983 */ /* 0x000ea80000300800 */
[----:B------:R-:W4:Y:S04]  /*279e0*/  LDL.LU R10, [R1+0x18f4] ;  /* 0x0018f400010a7983 */ /* 0x000f280000300800 */
[----:B------:R-:W4:Y:S01]  /*279f0*/  LDL.LU R11, [R1+0x18f0] ;  /* 0x0018f000010b7983 */ /* 0x000f220000300800 */
[----:B------:R-:W-:-:S02]  /*27a00*/  IMAD R6, R6, 0x100, R8 ;  /* 0x0000010006067824 */ /* 0x000fc400078e0208 */
[----:B------:R-:W-:Y:S01]  /*27a10*/  IMAD R7, R7, 0x100, R9 ;  /* 0x0000010007077824 */ /* 0x000fe200078e0209 */
[----:B----4-:R-:W-:-:S15]  /*27a20*/  HMMA.16816.F32 R24, R16, R10, R24 ;  /* 0x0000000a1018723c */ /* 0x010fde0000001818 */
[----:B------:R-:W-:-:S08]  /*27a30*/  NOP ;  /* 0x0000000000007918 */ /* 0x000fd00000000000 */
[----:B------:R-:W-:Y:S04]  /*27a40*/  STL.64 [R1+0x260], R24 ;  /* 0x0002601801007387 */ /* 0x000fe80000100a00 */
[----:B------:R0:W-:Y:S04]  /*27a50*/  STL.64 [R1+0x268], R26 ;  /* 0x0002681a01007387 */ /* 0x0001e80000100a00 */
[----:B0-----:R-:W4:Y:S04]  /*27a60*/  LDL.LU.64 R26, [R1+0x18e8] ;  /* 0x0018e800011a7983 */ /* 0x001f280000300a00 */
[----:B------:R-:W4:Y:S04]  /*27a70*/  LDL.LU.64 R24, [R1+0x18e0] ;  /* 0x0018e00001187983 */ /* 0x000f280000300a00 */
[----:B------:R-:W4:Y:S04]  /*27a80*/  LDL.LU R8, [R1+0x18dc] ;  /* 0x0018dc0001087983 */ /* 0x000f280000300800 */
        /* <DEDUP_REMOVED lines=11> */
[----:B------:R-:W4:Y:S04]  /*27b40*/  LDL.LU R10, [R1+0x558] ;  /* 0x00055800010a7983 */ /* 0x000f280000300800 */
[----:B------:R-:W4:Y:S01]  /*27b50*/  LDL.LU R11, [R1+0x55c] ;  /* 0x00055c00010b7983 */ /* 0x000f220000300800 */
[----:B---3--:R-:W-:Y:S03]  /*27b60*/  HMMA.16816.F32 R20, R16, R2, R20 ;  /* 0x000000021014723c */ /* 0x008fe60000001814 */
        /* <DEDUP_REMOVED lines=10> */
[----:B------:R-:W-:-:S02]  /*27c10*/  F2FP.F16.E5M2.UNPACK_B R4, R4 ;  /* 0x00000004ff04723e */ /* 0x000fc400020004ff */
[----:B------:R-:W-:Y:S02]  /*27c20*/  F2FP.F16.E5M2.UNPACK_B R5, R5 ;  /* 0x00000005ff05723e */ /* 0x000fe400020004ff */
[----:B------:R-:W-:Y:S02]  /*27c30*/  F2FP.F16.E5M2.UNPACK_B R6, R6 ;  /* 0x00000006ff06723e */ /* 0x000fe400020004ff */
[----:B------:R-:W-:Y:S01]  /*27c40*/  F2FP.F16.E5M2.UNPACK_B R7, R7 ;  /* 0x00000007ff07723e */ /* 0x000fe200020004ff */
[----:B---3--:R-:W-:Y:S01]  /*27c50*/  HMMA.16816.F32 R16, R16, R22, R24 ;  /* 0x000000161010723c */ /* 0x008fe20000001818 */
[----:B------:R-:W3:Y:S04]  /*27c60*/  LDL.LU.64 R26, [R1+0x18b0] ;  /* 0x0018b000011a7983 */ /* 0x000ee80000300a00 */
[----:B------:R-:W2:-:S15]  /*27c70*/  LDL.LU.64 R24, [R1+0x18a8] ;  /* 0x0018a80001187983 */ /* 0x000e9e0000300a00 */
[----:B------:R-:W-:-:S03]  /*27c80*/  NOP ;  /* 0x0000000000007918 */ /* 0x000fc60000000000 */
[----:B------:R0:W-:Y:S04]  /*27c90*/  STL.64 [R1+0x250], R16 ;  /* 0x0002501001007387 */ /* 0x0001e80000100a00 */
[----:B------:R1:W-:Y:S04]  /*27ca0*/  STL.64 [R1+0x258], R18 ;  /* 0x0002581201007387 */ /* 0x0003e80000100a00 */
[----:B0-----:R-:W3:Y:S04]  /*27cb0*/  LDL.LU R17, [R1+0x10f4] ;  /* 0x0010f40001117983 */ /* 0x001ee80000300800 */
[----:B-1----:R-:W3:Y:S04]  /*27cc0*/  LDL.LU R18, [R1+0x10f0] ;  /* 0x0010f00001127983 */ /* 0x002ee80000300800 */
[----:B------:R-:W3:Y:S01]  /*27cd0*/  LDL.LU R19, [R1+0x10fc] ;  /* 0x0010fc0001137983 */ /* 0x000ee20000300800 */
        /* <DEDUP_REMOVED lines=31> */
[----:B------:R2:W-:Y:S01]  /*27ed0*/  STL.64 [R1+0x1818], R12 ;  /* 0x0018180c01007387 */ /* 0x0005e20000100a00 */
[----:B---3--:R-:W-:-:S02]  /*27ee0*/  IMAD R16, R18, 0x100, R17 ;  /* 0x0000010012107824 */ /* 0x008fc400078e0211 */
[----:B------:R-:W-:Y:S02]  /*27ef0*/  IMAD R18, R0, 0x100, R28 ;  /* 0x0000010000127824 */ /* 0x000fe400078e021c */
[----:B------:R-:W3:Y:S01]  /*27f00*/  LDL.LU R28, [R1+0x1114] ;  /* 0x00111400011c7983 */ /* 0x000ee20000300800 */
[----:B--2---:R-:W-:-:S15]  /*27f10*/  HMMA.16816.F32 R12, R4, R10, R20 ;  /* 0x0000000a040c723c */ /* 0x004fde0000001814 */
[----:B------:R-:W-:-:S08]  /*27f20*/  NOP ;  /* 0x0000000000007918 */ /* 0x000fd00000000000 */
[----:B------:R0:W-:Y:S04]  /*27f30*/  STL.64 [R1+0x200], R12 ;  /* 0x0002000c01007387 */ /* 0x0001e80000100a00 */
[----:B------:R1:W-:Y:S04]  /*27f40*/  STL.64 [R1+0x208], R14 ;  /* 0x0002080e01007387 */ /* 0x0003e80000100a00 */
[----:B------:R-:W3:Y:S04]  /*27f50*/  LDL.LU R0, [R1+0x1110] ;  /* 0x0011100001007983 */ /* 0x000ee80000300800 */
[----:B0-----:R-:W2:Y:S04]  /*27f60*/  LDL.LU R12, [R1+0x510] ;  /* 0x00051000010c7983 */ /* 0x001ea80000300800 */
[----:B------:R-:W2:Y:S04]  /*27f70*/  LDL.LU R13, [R1+0x514] ;  /* 0x00051400010d7983 */ /* 0x000ea80000300800 */
[----:B-1----:R-:W4:Y:S04]  /*27f80*/  LDL.LU R14, [R1+0x518] ;  /* 0x00051800010e7983 */ /* 0x002f280000300800 */
[----:B------:R-:W4:Y:S04]  /*27f90*/  LDL.LU R15, [R1+0x51c] ;  /* 0x00051c00010f7983 */ /* 0x000f280000300800 */
[----:B------:R-:W3:Y:S04]  /*27fa0*/  LDL.LU R20, [R1+0x6c0] ;  /* 0x0006c00001147983 */ /* 0x000ee80000300800 */
[----:B------:R-:W3:Y:S04]  /*27fb0*/  LDL.LU R21, [R1+0x6c4] ;  /* 0x0006c40001157983 */ /* 0x000ee80000300800 */
[----:B------:R-:W2:Y:S04]  /*27fc0*/  LDL.LU R22, [R1+0x6c8] ;  /* 0x0006c80001167983 */ /* 0x000ea80000300800 */
[----:B------:R-:W2:Y:S04]  /*27fd0*/  LDL.LU R23, [R1+0x6cc] ;  /* 0x0006cc0001177983 */ /* 0x000ea80000300800 */
[----:B--2---:R-:W-:Y:S04]  /*27fe0*/  STL.64 [R1+0x1860], R22 ;  /* 0x0018601601007387 */ /* 0x004fe80000100a00 */
[----:B---3--:R0:W-:Y:S04]  /*27ff0*/  STL.64 [R1+0x1858], R20 ;  /* 0x0018581401007387 */ /* 0x0081e80000100a00 */
[----:B0-----:R-:W2:Y:S04]  /*28000*/  LDL.LU R20, [R1+0x6d0] ;  /* 0x0006d00001147983 */ /* 0x001ea80000300800 */
[----:B------:R-:W2:Y:S04]  /*28010*/  LDL.LU R21, [R1+0x6d4] ;  /* 0x0006d40001157983 */ /* 0x000ea80000300800 */
[----:B------:R-:W2:Y:S04]  /*28020*/  LDL.LU R22, [R1+0x6d8] ;  /* 0x0006d80001167983 */ /* 0x000ea80000300800 */
[----:B------:R-:W2:Y:S04]  /*28030*/  LDL.LU R23, [R1+0x6dc] ;  /* 0x0006dc0001177983 */ /* 0x000ea80000300800 */
[----:B----4-:R-:W-:Y:S04]  /*28040*/  STL.64 [R1+0x1830], R14 ;  /* 0x0018300e01007387 */ /* 0x010fe80000100a00 */
[----:B------:R0:W-:Y:S04]  /*28050*/  STL.64 [R1+0x1828], R12 ;  /* 0x0018280c01007387 */ /* 0x0001e80000100a00 */
[----:B0-----:R-:W3:Y:S04]  /*28060*/  LDL.LU R12, [R1+0x520] ;  /* 0x00052000010c7983 */ /* 0x001ee80000300800 */
[----:B------:R-:W3:Y:S04]  /*28070*/  LDL.LU R13, [R1+0x524] ;  /* 0x00052400010d7983 */ /* 0x000ee80000300800 */
[----:B------:R-:W4:Y:S04]  /*28080*/  LDL.LU R14, [R1+0x528] ;  /* 0x00052800010e7983 */ /* 0x000f280000300800 */
[----:B------:R-:W4:Y:S01]  /*28090*/  LDL.LU R15, [R1+0x52c] ;  /* 0x00052c00010f7983 */ /* 0x000f220000300800 */
[----:B------:R-:W-:-:S02]  /*280a0*/  IMAD R17, R29, 0x100, R19 ;  /* 0x000001001d117824 */ /* 0x000fc400078e0213 */
[----:B------:R-:W-:Y:S01]  /*280b0*/  IMAD R19, R27, 0x100, R26 ;  /* 0x000001001b137824 */ /* 0x000fe200078e021a */
[----:B--2---:R-:W-:Y:S01]  /*280c0*/  HMMA.16816.F32 R20, R4, R8, R20 ;  /* 0x000000080414723c */ /* 0x004fe20000001814 */
[----:B----4-:R-:W-:Y:S04]  /*280d0*/  STL.64 [R1+0x1840], R14 ;  /* 0x0018400e01007387 */ /* 0x010fe80000100a00 */
[----:B---3--:R0:W-:-:S15]  /*280e0*/  STL.64 [R1+0x1838], R12 ;  /* 0x0018380c01007387 */ /* 0x0081de0000100a00 */
[----:B------:R-:W-:-:S04]  /*280f0*/  NOP ;  /* 0x0000000000007918 */ /* 0x000fc80000000000 */
[----:B------:R-:W-:Y:S02]  /*28100*/  IMAD.MOV.U32 R26, RZ, RZ, R22 ;  /* 0x000000ffff1a7224 */ /* 0x000fe400078e0016 */
[----:B------:R-:W-:Y:S01]  /*28110*/  IMAD.MOV.U32 R27, RZ, RZ, R23 ;  /* 0x000000ffff1b7224 */ /* 0x000fe200078e0017 */
[----:B0-----:R-:W2:Y:S04]  /*28120*/  LDL.LU R12, [R1+0x530] ;  /* 0x00053000010c7983 */ /* 0x001ea80000300800 */
[----:B------:R-:W2:Y:S04]  /*28130*/  LDL.LU R13, [R1+0x534] ;  /* 0x00053400010d7983 */ /* 0x000ea80000300800 */
[----:B------:R-:W2:Y:S04]  /*28140*/  LDL.LU R14, [R1+0x538] ;  /* 0x00053800010e7983 */ /* 0x000ea80000300800 */
[----:B------:R-:W2:Y:S04]  /*28150*/  LDL.LU R15, [R1+0x53c] ;  /* 0x00053c00010f7983 */ /* 0x000ea80000300800 */
[----:B------:R0:W-:Y:S04]  /*28160*/  STL.64 [R1+0x390], R20 ;  /* 0x0003901401007387 */ /* 0x0001e80000100a00 */
[----:B------:R-:W3:Y:S04]  /*28170*/  LDL.LU.64 R22, [R1+0x1860] ;  /* 0x0018600001167983 */ /* 0x000ee80000300a00 */
[----:B0-----:R-:W3:Y:S04]  /*28180*/  LDL.LU.64 R20, [R1+0x1858] ;  /* 0x0018580001147983 */ /* 0x001ee80000300a00 */
[----:B------:R-:W-:Y:S04]  /*28190*/  STL.64 [R1+0x1800], R10 ;  /* 0x0018000a01007387 */ /* 0x000fe80000100a00 */
[----:B------:R0:W-:Y:S04]  /*281a0*/  STL.64 [R1+0x17f8], R8 ;  /* 0x0017f80801007387 */ /* 0x0001e80000100a00 */
[----:B0-----:R-:W4:Y:S04]  /*281b0*/  LDL.LU R8, [R1+0x4f0] ;  /* 0x0004f00001087983 */ /* 0x001f280000300800 */
[----:B------:R-:W4:Y:S04]  /*281c0*/  LDL.LU R9, [R1+0x4f4] ;  /* 0x0004f40001097983 */ /* 0x000f280000300800 */
[----:B------:R-:W2:Y:S04]  /*281d0*/  LDL.LU R10, [R1+0x4f8] ;  /* 0x0004f800010a7983 */ /* 0x000ea80000300800 */
[----:B------:R-:W2:Y:S01]  /*281e0*/  LDL.LU R11, [R1+0x4fc] ;  /* 0x0004fc00010b7983 */ /* 0x000ea20000300800 */
[----:B---3--:R-:W-:Y:S03]  /*281f0*/  HMMA.16816.F32 R20, R4, R2, R20 ;  /* 0x000000020414723c */ /* 0x008fe60000001814 */
[----:B--2---:R-:W-:Y:S04]  /*28200*/  STL.64 [R1+0x1810], R10 ;  /* 0x0018100a01007387 */ /* 0x004fe80000100a00 */
[----:B----4-:R0:W-:Y:S04]  /*28210*/  STL.64 [R1+0x1808], R8 ;  /* 0x0018080801007387 */ /* 0x0101e80000100a00 */
        /* <DEDUP_REMOVED lines=14> */
[----:B------:R-:W3:-:S15]  /*28300*/  LDL.LU.64 R12, [R1+0x1838] ;  /* 0x00183800010c7983 */ /* 0x000ede0000300a00 */
[----:B------:R-:W-:-:S03]  /*28310*/  NOP ;  /* 0x0000000000007918 */ /* 0x000fc60000000000 */
[----:B------:R0:W-:Y:S04]  /*28320*/  STL.64 [R1+0x1f0], R4 ;  /* 0x0001f00401007387 */ /* 0x0001e80000100a00 */
[----:B------:R-:W-:Y:S04]  /*28330*/  STL.64 [R1+0x1f8], R6 ;  /* 0x0001f80601007387 */ /* 0x000fe80000100a00 */
[----:B0-----:R-:W2:Y:S01]  /*28340*/  LDL.LU R5, [R1+0x1118] ;  /* 0x0011180001057983 */ /* 0x001ea20000300800 */
[----:B---3--:R-:W-:-:S15]  /*28350*/  HMMA.16816.F32 R12, R16, R24, R12 ;  /* 0x00000018100c723c */ /* 0x008fde000000180c */
[----:B------:R-:W-:-:S08]  /*28360*/  NOP ;  /* 0x0000000000007918 */ /* 0x000fd00000000000 */
[----:B------:R-:W-:Y:S04]  /*28370*/  STL.64 [R1+0x1e0], R12 ;  /* 0x0001e00c01007387 */ /* 0x000fe80000100a00 */
[----:B------:R0:W-:Y:S04]  /*28380*/  STL.64 [R1+0x1e8], R14 ;  /* 0x0001e80e01007387 */ /* 0x0001e80000100a00 */
[----:B0-----:R-:W4:Y:S04]  /*28390*/  LDL.LU.64 R14, [R1+0x1830] ;  /* 0x00183000010e7983 */ /* 0x001f280000300a00 */
[----:B------:R-:W4:Y:S04]  /*283a0*/  LDL.LU.64 R12, [R1+0x1828] ;  /* 0x00182800010c7983 */ /* 0x000f280000300a00 */
[----:B------:R-:W3:Y:S04]  /*283b0*/  LDL.LU R6, [R1+0x1120] ;  /* 0x0011200001067983 */ /* 0x000ee80000300800 */
[----:B------:R-:W3:Y:S04]  /*283c0*/  LDL.LU R7, [R1+0x1128] ;  /* 0x0011280001077983 */ /* 0x000ee80000300800 */
[----:B------:R-:W-:Y:S04]  /*283d0*/  STL.64 [R1+0x17d0], R26 ;  /* 0x0017d01a01007387 */ /* 0x000fe80000100a00 */
[----:B------:R0:W-:Y:S04]  /*283e0*/  STL.64 [R1+0x17c8], R24 ;  /* 0x0017c81801007387 */ /* 0x0001e80000100a00 */
[----:B0-----:R-:W3:Y:S04]  /*283f0*/  LDL.LU R24, [R1+0x4e0] ;  /* 0x0004e00001187983 */ /* 0x001ee80000300800 */
[----:B------:R-:W3:Y:S04]  /*28400*/  LDL.LU R25, [R1+0x4e4] ;  /* 0x0004e40001197983 */ /* 0x000ee80000300800 */
[----:B------:R-:W3:Y:S04]  /*28410*/  LDL.LU R26, [R1+0x4e8] ;  /* 0x0004e800011a7983 */ /* 0x000ee80000300800 */
[----:B------:R-:W3:Y:S01]  /*28420*/  LDL.LU R27, [R1+0x4ec] ;  /* 0x0004ec00011b7983 */ /* 0x000ee20000300800 */
[----:B----4-:R-:W-:-:S15]  /*28430*/  HMMA.16816.F32 R12, R16, R20, R12 ;  /* 0x00000014100c723c */ /* 0x010fde000000180c */
[----:B------:R-:W-:-:S08]  /*28440*/  NOP ;  /* 0x0000000000007918 */ /* 0x000fd00000000000 */
[----:B------:R-:W-:Y:S04]  /*28450*/  STL.64 [R1+0x1d0], R12 ;  /* 0x0001d00c01007387 */ /* 0x000fe80000100a00 */
[----:B------:R0:W-:Y:S04]  /*28460*/  STL.64 [R1+0x1d8], R14 ;  /* 0x0001d80e01007387 */ /* 0x0001e80000100a00 */
[----:B0-----:R-:W2:Y:S04]  /*28470*/  LDL.LU.64 R14, [R1+0x1820] ;  /* 0x00182000010e7983 */ /* 0x001ea80000300a00 */
[----:B------:R-:W4:Y:S04]  /*28480*/  LDL.LU.64 R12, [R1+0x1818] ;  /* 0x00181800010c7983 */ /* 0x000f280000300a00 */
[----:B------:R0:W-:Y:S04]  /*28490*/  STL.64 [R1+0x17e0], R22 ;  /* 0x0017e01601007387 */ /* 0x0001e80000100a00 */
        /* <DEDUP_REMOVED lines=14> */
[----:B------:R0:W-:Y:S01]  /*28580*/  STL.64 [R1+0x17b0], R14 ;  /* 0x0017b00e01007387 */ /* 0x0001e20000100a00 */
[----:B------:R-:W-:-:S02]  /*28590*/  IMAD R4, R0, 0x100, R28 ;  /* 0x0000010000047824 */ /* 0x000fc400078e021c */
[----:B---3--:R-:W-:Y:S01]  /*285a0*/  IMAD R5, R5, 0x100, R23 ;  /* 0x0000010005057824 */ /* 0x008fe200078e0217 */
[----:B0-----:R-:W3:Y:S04]  /*285b0*/  LDL.LU R14, [R1+0x1124] ;  /* 0x00112400010e7983 */ /* 0x001ee80000300800 */
[----:B------:R-:W4:Y:S04]  /*285c0*/  LDL.LU R15, [R1+0x112c] ;  /* 0x00112c00010f7983 */ /* 0x000f280000300800 */
[----:B------:R-:W-:Y:S04]  /*285d0*/  STL.64 [R1+0x17a8], R12 ;  /* 0x0017a80c01007387 */ /* 0x000fe80000100a00 */
[----:B------:R-:W4:Y:S04]  /*285e0*/  LDL.LU R29, [R1+0x1140] ;  /* 0x00114000011d7983 */ /* 0x000f280000300800 */
[----:B------:R-:W4:Y:S04]  /*285f0*/  LDL.LU R28, [R1+0x114c] ;  /* 0x00114c00011c7983 */ /* 0x000f280000300800 */
[----:B------:R-:W4:Y:S04]  /*28600*/  LDL.LU R0, [R1+0x1148] ;  /* 0x0011480001007983 */ /* 0x000f280000300800 */
[----:B------:R-:W4:Y:S01]  /*28610*/  LDL.LU R20, [R1+0x6a0] ;  /* 0x0006a00001147983 */ /* 0x000f220000300800 */
[----:B--2---:R-:W-:-:S15]  /*28620*/  HMMA.16816.F32 R24, R16, R10, R24 ;  /* 0x0000000a1018723c */ /* 0x004fde0000001818 */
[----:B------:R-:W-:-:S08]  /*28630*/  NOP ;  /* 0x0000000000007918 */ /* 0x000fd00000000000 */
[----:B------:R-:W-:Y:S04]  /*28640*/  STL.64 [R1+0x1a0], R24 ;  /* 0x0001a01801007387 */ /* 0x000fe80000100a00 */
[----:B------:R-:W-:Y:S04]  /*28650*/  STL.64 [R1+0x1a8], R26 ;  /* 0x0001a81a01007387 */ /* 0x000fe80000100a00 */
[----:B------:R-:W2:Y:S04]  /*28660*/  LDL.LU R21, [R1+0x6a4] ;  /* 0x0006a40001157983 */ /* 0x000ea80000300800 */
[----:B------:R-:W2:Y:S04]  /*28670*/  LDL.LU R22, [R1+0x6a8] ;  /* 0x0006a80001167983 */ /* 0x000ea80000300800 */
[----:B------:R-:W2:Y:S01]  /*28680*/  LDL.LU R23, [R1+0x6ac] ;  /* 0x0006ac0001177983 */ /* 0x000ea20000300800 */
[----:B---3--:R-:W-:-:S02]  /*28690*/  IMAD R6, R6, 0x100, R14 ;  /* 0x0000010006067824 */ /* 0x008fc400078e020e */
[----:B----4-:R-:W-:Y:S01]  /*286a0*/  IMAD R7, R7, 0x100, R15 ;  /* 0x0000010007077824 */ /* 0x010fe200078e020f */
[----:B--2---:R-:W-:Y:S04]  /*286b0*/  STL.64 [R1+0x17f0], R22 ;  /* 0x0017f01601007387 */ /* 0x004fe80000100a00 */
[----:B------:R0:W-:Y:S04]  /*286c0*/  STL.64 [R1+0x17e8], R20 ;  /* 0x0017e81401007387 */ /* 0x0001e80000100a00 */
        /* <DEDUP_REMOVED lines=8> */
[----:B------:R-:W4:Y:S04]  /*28750*/  LDL.LU R12, [R1+0x4b0] ;  /* 0x0004b000010c7983 */ /* 0x000f280000300800 */
[----:B------:R-:W4:Y:S04]  /*28760*/  LDL.LU R13, [R1+0x4b4] ;  /* 0x0004b400010d7983 */ /* 0x000f280000300800 */
[----:B------:R-:W3:Y:S04]  /*28770*/  LDL.LU R14, [R1+0x4b8] ;  /* 0x0004b800010e7983 */ /* 0x000ee80000300800 */
[----:B------:R-:W3:Y:S01]  /*28780*/  LDL.LU R15, [R1+0x4bc] ;  /* 0x0004bc00010f7983 */ /* 0x000ee20000300800 */
[C---:B--2---:R-:W-:Y:S03]  /*28790*/  HMMA.16816.F32 R20, R16.reuse, R8, R20 ;  /* 0x000000081014723c */ /* 0x044fe60000001814 */
        /* <DEDUP_REMOVED lines=9> */
[----:B------:R-:W3:Y:S04]  /*28830*/  LDL.LU.64 R20, [R1+0x17e8] ;  /* 0x0017e80001147983 */ /* 0x000ee80000300a00 */
        /* <DEDUP_REMOVED lines=35> */
[----:B0-----:R-:W4:Y:S04]  /*28a70*/  LDL.LU.64 R14, [R1+0x17c0] ;  /* 0x0017c000010e7983 */ /* 0x001f280000300a00 */
[----:B------:R-:W4:Y:S04]  /*28a80*/  LDL.LU.64 R12, [R1+0x17b8] ;  /* 0x0017b800010c7983 */ /* 0x000f280000300a00 */
[----:B---3--:R-:W-:Y:S04]  /*28a90*/  STL.64 [R1+0x1770], R26 ;  /* 0x0017701a01007387 */ /* 0x008fe80000100a00 */
        /* <DEDUP_REMOVED lines=9> */
[----:B0-----:R-:W3:Y:S04]  /*28b30*/  LDL.LU.64 R14, [R1+0x17b0] ;  /* 0x0017b000010e7983 */ /* 0x001ee80000300a00 */
[----:B------:R-:W4:Y:S04]  /*28b40*/  LDL.LU.64 R12, [R1+0x17a8] ;  /* 0x0017a800010c7983 */ /* 0x000f280000300a00 */
[----:B------:R0:W-:Y:S04]  /*28b50*/  STL.64 [R1+0x1780], R22 ;  /* 0x0017801601007387 */ /* 0x0001e80000100a00 */
[----:B0-----:R-:W2:Y:S04]  /*28b60*/  LDL.LU R23, [R1+0x1134] ;  /* 0x0011340001177983 */ /* 0x001ea80000300800 */
        /* <DEDUP_REMOVED lines=19> */
[----:B--2---:R-:W-:-:S02]  /*28ca0*/  IMAD R16, R16, 0x100, R23 ;  /* 0x0000010010107824 */ /* 0x004fc400078e0217 */
[C---:B---3--:R-:W-:Y:S06]  /*28cb0*/  HMMA.16816.F32 R20, R4.reuse, R10, R24 ;  /* 0x0000000a0414723c */ /* 0x048fec0000001818 */
[----:B------:R-:W-:Y:S01]  /*28cc0*/  STL [R1+0x1724], R11 ;  /* 0x0017240b01007387 */ /* 0x000fe20000100800 */
[----:B----4-:R-:W-:-:S15]  /*28cd0*/  HMMA.16816.F32 R12, R4, R8, R12 ;  /* 0x00000008040c723c */ /* 0x010fde000000180c */
[----:B------:R-:W-:-:S01]  /*28ce0*/  NOP ;  /* 0x0000000000007918 */ /* 0x000fc20000000000 */
[----:B------:R0:W-:Y:S04]  /*28cf0*/  STL.64 [R1+0x140], R20 ;  /* 0x0001401401007387 */ /* 0x0001e80000100a00 */
[----:B------:R1:W-:Y:S04]  /*28d00*/  STL.64 [R1+0x148], R22 ;  /* 0x0001481601007387 */ /* 0x0003e80000100a00 */
[----:B------:R-:W2:Y:S04]  /*28d10*/  LDL.LU R24, [R1+0x470] ;  /* 0x0004700001187983 */ /* 0x000ea80000300800 */
[----:B------:R-:W2:Y:S04]  /*28d20*/  LDL.LU R25, [R1+0x474] ;  /* 0x0004740001197983 */ /* 0x000ea80000300800 */
[----:B------:R-:W2:Y:S04]  /*28d30*/  LDL.LU R26, [R1+0x478] ;  /* 0x00047800011a7983 */ /* 0x000ea80000300800 */
[----:B------:R-:W2:Y:S04]  /*28d40*/  LDL.LU R27, [R1+0x47c] ;  /* 0x00047c00011b7983 */ /* 0x000ea80000300800 */
[----:B0-----:R-:W3:Y:S04]  /*28d50*/  LDL.LU R20, [R1+0x680] ;  /* 0x0006800001147983 */ /* 0x001ee80000300800 */
[----:B------:R-:W3:Y:S04]  /*28d60*/  LDL.LU R21, [R1+0x684] ;  /* 0x0006840001157983 */ /* 0x000ee80000300800 */
[----:B-1----:R-:W3:Y:S04]  /*28d70*/  LDL.LU R22, [R1+0x688] ;  /* 0x0006880001167983 */ /* 0x002ee80000300800 */
[----:B------:R-:W3:Y:S04]  /*28d80*/  LDL.LU R23, [R1+0x68c] ;  /* 0x00068c0001177983 */ /* 0x000ee80000300800 */
[----:B------:R0:W-:Y:S04]  /*28d90*/  STL.64 [R1+0x350], R12 ;  /* 0x0003500c01007387 */ /* 0x0001e80000100a00 */
[----:B------:R1:W-:Y:S04]  /*28da0*/  STL.64 [R1+0x358], R14 ;  /* 0x0003580e01007387 */ /* 0x0003e80000100a00 */
[----:B0-----:R-:W4:Y:S04]  /*28db0*/  LDL.LU R12, [R1+0x450] ;  /* 0x00045000010c7983 */ /* 0x001f280000300800 */
[----:B------:R-:W4:Y:S04]  /*28dc0*/  LDL.LU R13, [R1+0x454] ;  /* 0x00045400010d7983 */ /* 0x000f280000300800 */
[----:B-1----:R-:W2:Y:S04]  /*28dd0*/  LDL.LU R14, [R1+0x458] ;  /* 0x00045800010e7983 */ /* 0x002ea80000300800 */
[----:B------:R-:W2:Y:S04]  /*28de0*/  LDL.LU R15, [R1+0x45c] ;  /* 0x00045c00010f7983 */ /* 0x000ea80000300800 */
[----:B--2---:R-:W-:Y:S04]  /*28df0*/  STL.64 [R1+0x1760], R14 ;  /* 0x0017600e01007387 */ /* 0x004fe80000100a00 */
[----:B----4-:R0:W-:Y:S04]  /*28e00*/  STL.64 [R1+0x1758], R12 ;  /* 0x0017580c01007387 */ /* 0x0101e80000100a00 */
[----:B0-----:R-:W2:Y:S04]  /*28e10*/  LDL.LU R12, [R1+0x460] ;  /* 0x00046000010c7983 */ /* 0x001ea80000300800 */
[----:B------:R-:W2:Y:S04]  /*28e20*/  LDL.LU R13, [R1+0x464] ;  /* 0x00046400010d7983 */ /* 0x000ea80000300800 */
[----:B------:R-:W2:Y:S04]  /*28e30*/  LDL.LU R14, [R1+0x468] ;  /* 0x00046800010e7983 */ /* 0x000ea80000300800 */
[----:B------:R-:W2:Y:S04]  /*28e40*/  LDL.LU R15, [R1+0x46c] ;  /* 0x00046c00010f7983 */ /* 0x000ea80000300800 */
[----:B------:R-:W4:Y:S01]  /*28e50*/  LDL.LU R11, [R1+0x1158] ;  /* 0x00115800010b7983 */ /* 0x000f220000300800 */
[----:B---3--:R-:W-:Y:S03]  /*28e60*/  HMMA.16816.F32 R20, R4, R2, R20 ;  /* 0x000000020414723c */ /* 0x008fe60000001814 */
[----:B----4-:R-:W-:Y:S04]  /*28e70*/  STL.64 [R1+0x1730], R10 ;  /* 0x0017300a01007387 */ /* 0x010fe80000100a00 */
[----:B------:R0:W-:Y:S04]  /*28e80*/  STL.64 [R1+0x1728], R8 ;  /* 0x0017280801007387 */ /* 0x0001e80000100a00 */
[----:B0-----:R-:W3:Y:S04]  /*28e90*/  LDL.LU R8, [R1+0x430] ;  /* 0x0004300001087983 */ /* 0x001ee80000300800 */
[----:B------:R-:W3:Y:S04]  /*28ea0*/  LDL.LU R9, [R1+0x434] ;  /* 0x0004340001097983 */ /* 0x000ee80000300800 */
[----:B------:R-:W4:Y:S04]  /*28eb0*/  LDL.LU R10, [R1+0x438] ;  /* 0x00043800010a7983 */ /* 0x000f280000300800 */
[----:B------:R-:W4:Y:S01]  /*28ec0*/  LDL.LU R11, [R1+0x43c] ;  /* 0x00043c00010b7983 */ /* 0x000f220000300800 */
[----:B------:R-:W-:-:S02]  /*28ed0*/  IMAD R17, R18, 0x100, R17 ;  /* 0x0000010012117824 */ /* 0x000fc400078e0211 */
[----:B------:R-:W-:Y:S02]  /*28ee0*/  IMAD R18, R29, 0x100, R19 ;  /* 0x000001001d127824 */ /* 0x000fe400078e0213 */
[----:B------:R-:W-:Y:S01]  /*28ef0*/  IMAD R19, R0, 0x100, R28 ;  /* 0x0000010000137824 */ /* 0x000fe200078e021c */
[----:B----4-:R-:W-:Y:S04]  /*28f00*/  STL.64 [R1+0x1740], R10 ;  /* 0x0017400a01007387 */ /* 0x010fe80000100a00 */
[----:B---3--:R0:W-:Y:S04]  /*28f10*/  STL.64 [R1+0x1738], R8 ;  /* 0x0017380801007387 */ /* 0x0081e80000100a00 */
[----:B0-----:R-:W3:Y:S04]  /*28f20*/  LDL.LU R8, [R1+0x440] ;  /* 0x0004400001087983 */ /* 0x001ee80000300800 */
[----:B------:R-:W3:Y:S04]  /*28f30*/  LDL.LU R9, [R1+0x444] ;  /* 0x0004440001097983 */ /* 0x000ee80000300800 */
[----:B------:R-:W3:Y:S04]  /*28f40*/  LDL.LU R10, [R1+0x448] ;  /* 0x00044800010a7983 */ /* 0x000ee80000300800 */
[----:B------:R-:W3:Y:S04]  /*28f50*/  LDL.LU R11, [R1+0x44c] ;  /* 0x00044c00010b7983 */ /* 0x000ee80000300800 */
[----:B------:R-:W4:Y:S04]  /*28f60*/  LDL.LU R0, [R1+0x1160] ;  /* 0x0011600001007983 */ /* 0x000f280000300800 */
[----:B------:R-:W4:Y:S04]  /*28f70*/  LDL.LU R28, [R1+0x1168] ;  /* 0x00116800011c7983 */ /* 0x000f280000300800 */
[----:B------:R-:W4:Y:S04]  /*28f80*/  LDL.LU R29, [R1+0x1170] ;  /* 0x00117000011d7983 */ /* 0x000f280000300800 */
[----:B------:R-:W-:Y:S04]  /*28f90*/  STL.64 [R1+0x340], R20 ;  /* 0x0003401401007387 */ /* 0x000fe80000100a00 */
[----:B------:R0:W-:Y:S04]  /*28fa0*/  STL.64 [R1+0x348], R22 ;  /* 0x0003481601007387 */ /* 0x0001e80000100a00 */
[----:B0-----:R-:W2:Y:S04]  /*28fb0*/  LDL.LU.64 R22, [R1+0x1780] ;  /* 0x0017800001167983 */ /* 0x001ea80000300a00 */
[----:B------:R-:W3:Y:S01]  /*28fc0*/  LDL.LU.64 R20, [R1+0x1778] ;  /* 0x0017780001147983 */ /* 0x000ee20000300a00 */
        /* <DEDUP_REMOVED lines=10> */
[----:B0-----:R-:W3:Y:S04]  /*29070*/  LDL.LU R4, [R1+0x1154] ;  /* 0x0011540001047983 */ /* 0x001ee80000300800 */
[----:B------:R-:W3:Y:S04]  /*29080*/  LDL.LU R5, [R1+0x115c] ;  /* 0x00115c0001057983 */ /* 0x000ee80000300800 */
[----:B-1----:R-:W3:Y:S04]  /*29090*/  LDL.LU R6, [R1+0x1164] ;  /* 0x0011640001067983 */ /* 0x002ee80000300800 */
[----:B------:R-:W3:Y:S01]  /*290a0*/  LDL.LU R7, [R1+0x116c] ;  /* 0x00116c0001077983 */ /* 0x000ee20000300800 */
[----:B----4-:R-:W-:-:S15]  /*290b0*/  HMMA.16816.F32 R12, R16, R24, R12 ;  /* 0x00000018100c723c */ /* 0x010fde000000180c */
[----:B------:R-:W-:-:S08]  /*290c0*/  NOP ;  /* 0x0000000000007918 */ /* 0x000fd00000000000 */
[----:B------:R-:W-:Y:S04]  /*290d0*/  STL.64 [R1+0x120], R12 ;  /* 0x0001200c01007387 */ /* 0x000fe80000100a00 */
[----:B------:R0:W-:Y:S04]  /*290e0*/  STL.64 [R1+0x128], R14 ;  /* 0x0001280e01007387 */ /* 0x0001e80000100a00 */
[----:B0-----:R-:W3:Y:S04]  /*290f0*/  LDL.LU.64 R14, [R1+0x1760] ;  /* 0x00176000010e7983 */ /* 0x001ee80000300a00 */
[----:B------:R-:W3:Y:S04]  /*29100*/  LDL.LU.64 R12, [R1+0x1758] ;  /* 0x00175800010c7983 */ /* 0x000ee80000300a00 */
[----:B--2---:R-:W-:Y:S04]  /*29110*/  STL.64 [R1+0x1700], R26 ;  /* 0x0017001a01007387 */ /* 0x004fe80000100a00 */
[----:B------:R0:W-:Y:S04]  /*29120*/  STL.64 [R1+0x16f8], R24 ;  /* 0x0016f81801007387 */ /* 0x0001e80000100a00 */
[----:B0-----:R-:W2:Y:S04]  /*29130*/  LDL.LU R24, [R1+0x320] ;  /* 0x0003200001187983 */ /* 0x001ea80000300800 */
[----:B------:R-:W2:Y:S04]  /*29140*/  LDL.LU R25, [R1+0x324] ;  /* 0x0003240001197983 */ /* 0x000ea80000300800 */
[----:B------:R-:W2:Y:S04]  /*29150*/  LDL.LU R26, [R1+0x328] ;  /* 0x00032800011a7983 */ /* 0x000ea80000300800 */
[----:B------:R-:W2:Y:S01]  /*29160*/  LDL.LU R27, [R1+0x32c] ;  /* 0x00032c00011b7983 */ /* 0x000ea20000300800 */
[----:B---3--:R-:W-:-:S15]  /*29170*/  HMMA.16816.F32 R12, R16, R20, R12 ;  /* 0x00000014100c723c */ /* 0x008fde000000180c */
[----:B------:R-:W-:-:S08]  /*29180*/  NOP ;  /* 0x0000000000007918 */ /* 0x000fd00000000000 */
[----:B------:R-:W-:Y:S04]  /*29190*/  STL.64 [R1+0x110], R12 ;  /* 0x0001100c01007387 */ /* 0x000fe80000100a00 */
[----:B------:R0:W-:Y:S04]  /*291a0*/  STL.64 [R1+0x118], R14 ;  /* 0x0001180e01007387 */ /* 0x0001e80000100a00 */
[----:B0-----:R-:W3:Y:S04]  /*291b0*/  LDL.LU.64 R14, [R1+0x1750] ;  /* 0x00175000010e7983 */ /* 0x001ee80000300a00 */
[----:B------:R-:W4:Y:S04]  /*291c0*/  LDL.LU.64 R12, [R1+0x1748] ;  /* 0x00174800010c7983 */ /* 0x000f280000300a00 */
[----:B------:R-:W-:Y:S04]  /*291d0*/  STL.64 [R1+0x1710], R22 ;  /* 0x0017101601007387 */ /* 0x000fe80000100a00 */
        /* <DEDUP_REMOVED lines=16> */
[----:B------:R-:W2:Y:S04]  /*292e0*/  LDL.LU.64 R8, [R1+0x1728] ;  /* 0x0017280001087983 */ /* 0x000ea80000300a00 */
[----:B------:R-:W-:Y:S04]  /*292f0*/  STL.64 [R1+0x16e0], R14 ;  /* 0x0016e00e01007387 */ /* 0x000fe80000100a00 */
[----:B------:R0:W-:Y:S04]  /*29300*/  STL.64 [R1+0x16d8], R12 ;  /* 0x0016d80c01007387 */ /* 0x0001e80000100a00 */
[----:B0-----:R-:W4:Y:S04]  /*29310*/  LDL.LU R12, [R1+0x660] ;  /* 0x00066000010c7983 */ /* 0x001f280000300800 */
[----:B------:R-:W4:Y:S04]  /*29320*/  LDL.LU R13, [R1+0x664] ;  /* 0x00066400010d7983 */ /* 0x000f280000300800 */
[----:B------:R-:W4:Y:S04]  /*29330*/  LDL.LU R14, [R1+0x668] ;  /* 0x00066800010e7983 */ /* 0x000f280000300800 */
[----:B------:R-:W4:Y:S01]  /*29340*/  LDL.LU R15, [R1+0x66c] ;  /* 0x00066c00010f7983 */ /* 0x000f220000300800 */
[----:B---3--:R-:W-:-:S03]  /*29350*/  IMAD R4, R4, 0x100, R11 ;  /* 0x0000010004047824 */ /* 0x008fc600078e020b */
[----:B------:R-:W3:Y:S01]  /*29360*/  LDL.LU R11, [R1+0x1724] ;  /* 0x00172400010b7983 */ /* 0x000ee20000300800 */
[C---:B--2---:R-:W-:Y:S01]  /*29370*/  HMMA.16816.F32 R20, R16.reuse, R8, R20 ;  /* 0x000000081014723c */ /* 0x044fe20000001814 */
[----:B------:R-:W-:Y:S02]  /*29380*/  IMAD R5, R5, 0x100, R0 ;  /* 0x0000010005057824 */ /* 0x000fe400078e0200 */
[----:B------:R-:W2:Y:S03]  /*29390*/  LDL.LU R0, [R1+0x1720] ;  /* 0x0017200001007983 */ /* 0x000ea60000300800 */
[----:B----4-:R-:W-:Y:S01]  /*293a0*/  HMMA.16816.F32 R12, R16, R2, R12 ;  /* 0x00000002100c723c */ /* 0x010fe2000000180c */
[----:B------:R-:W-:Y:S02]  /*293b0*/  IMAD R6, R6, 0x100, R28 ;  /* 0x0000010006067824 */ /* 0x000fe400078e021c */
[----:B------:R-:W-:-:S03]  /*293c0*/  IMAD R7, R7, 0x100, R29 ;  /* 0x0000010007077824 */ /* 0x000fc600078e021d */
[----:B---3--:R-:W-:-:S15]  /*293d0*/  HMMA.16816.F32 R24, R16, R10, R24 ;  /* 0x0000000a1018723c */ /* 0x008fde0000001818 */
[----:B------:R-:W-:-:S08]  /*293e0*/  NOP ;  /* 0x0000000000007918 */ /* 0x000fd00000000000 */
[----:B------:R0:W-:Y:S04]  /*293f0*/  STL.64 [R1+0xe0], R24 ;  /* 0x0000e01801007387 */ /* 0x0001e80000100a00 */
[----:B------:R1:W-:Y:S04]  /*29400*/  STL.64 [R1+0xe8], R26 ;  /* 0x0000e81a01007387 */ /* 0x0003e80000100a00 */
[----:B0-----:R-:W3:Y:S04]  /*29410*/  LDL.LU R24, [R1+0x420] ;  /* 0x0004200001187983 */ /* 0x001ee80000300800 */
[----:B------:R-:W3:Y:S04]  /*29420*/  LDL.LU R25, [R1+0x424] ;  /* 0x0004240001197983 */ /* 0x000ee80000300800 */
[----:B-1----:R-:W3:Y:S04]  /*29430*/  LDL.LU R26, [R1+0x428] ;  /* 0x00042800011a7983 */ /* 0x002ee80000300800 */
[----:B------:R-:W3:Y:S04]  /*29440*/  LDL.LU R27, [R1+0x42c] ;  /* 0x00042c00011b7983 */ /* 0x000ee80000300800 */
[----:B------:R-:W4:Y:S04]  /*29450*/  LDL.LU R28, [R1+0x171c] ;  /* 0x00171c00011c7983 */ /* 0x000f280000300800 */
[----:B------:R-:W2:Y:S04]  /*29460*/  LDL.LU R29, [R1+0x1718] ;  /* 0x00171800011d7983 */ /* 0x000ea80000300800 */
[----:B------:R-:W-:Y:S04]  /*29470*/  STL.64 [R1+0x330], R20 ;  /* 0x0003301401007387 */ /* 0x000fe80000100a00 */
[----:B------:R0:W-:Y:S04]  /*29480*/  STL.64 [R1+0x338], R22 ;  /* 0x0003381601007387 */ /* 0x0001e80000100a00 */
[----:B0-----:R-:W3:Y:S04]  /*29490*/  LDL.LU.64 R22, [R1+0x1710] ;  /* 0x0017100001167983 */ /* 0x001ee80000300a00 */
[----:B------:R-:W4:Y:S04]  /*294a0*/  LDL.LU.64 R20, [R1+0x1708] ;  /* 0x0017080001147983 */ /* 0x000f280000300a00 */
[----:B------:R-:W-:Y:S04]  /*294b0*/  STL.64 [R1+0x16c0], R10 ;  /* 0x0016c00a01007387 */ /* 0x000fe80000100a00 */
[----:B------:R0:W-:Y:S04]  /*294c0*/  STL.64 [R1+0x16b8], R8 ;  /* 0x0016b80801007387 */ /* 0x0001e80000100a00 */
[----:B0-----:R-:W2:Y:S04]  /*294d0*/  LDL.LU R8, [R1+0x60] ;  /* 0x0000600001087983 */ /* 0x001ea80000300800 */
[----:B------:R0:W-:Y:S04]  /*294e0*/  STL.64 [R1+0x320], R12 ;  /* 0x0003200c01007387 */ /* 0x0001e80000100a00 */
[----:B------:R1:W-:Y:S04]  /*294f0*/  STL.64 [R1+0x328], R14 ;  /* 0x0003280e01007387 */ /* 0x0003e80000100a00 */
[----:B------:R-:W2:Y:S04]  /*29500*/  LDL.LU R9, [R1+0x64] ;  /* 0x0000640001097983 */ /* 0x000ea80000300800 */
[----:B------:R-:W4:Y:S04]  /*29510*/  LDL.LU R10, [R1+0x68] ;  /* 0x00006800010a7983 */ /* 0x000f280000300800 */
[----:B------:R-:W4:Y:S04]  /*29520*/  LDL.LU R11, [R1+0x6c] ;  /* 0x00006c00010b7983 */ /* 0x000f280000300800 */
[----:B0-----:R-:W2:Y:S04]  /*29530*/  LDL.LU R12, [R1+0x400] ;  /* 0x00040000010c7983 */ /* 0x001ea80000300800 */
[----:B------:R-:W2:Y:S04]  /*29540*/  LDL.LU R13, [R1+0x404] ;  /* 0x00040400010d7983 */ /* 0x000ea80000300800 */
[----:B-1----:R-:W4:Y:S04]  /*29550*/  LDL.LU R14, [R1+0x408] ;  /* 0x00040800010e7983 */ /* 0x002f280000300800 */
        /* <DEDUP_REMOVED lines=10> */
[----:B0-----:R-:W3:Y:S04]  /*29600*/  LDL.LU R8, [R1+0x80] ;  /* 0x0000800001087983 */ /* 0x001ee80000300800 */
[----:B------:R-:W4:Y:S04]  /*29610*/  LDL.LU.64 R26, [R1+0x1700] ;  /* 0x00170000011a7983 */ /* 0x000f280000300a00 */
[----:B------:R-:W2:Y:S01]  /*29620*/  LDL.LU.64 R24, [R1+0x16f8] ;  /* 0x0016f80001187983 */ /* 0x000ea20000300a00 */
[----:B------:R-:W-:-:S03]  /*29630*/  IMAD.MOV.U32 R9, RZ, RZ, R29 ;  /* 0x000000ffff097224 */ /* 0x000fc600078e001d */
[----:B------:R0:W-:Y:S01]  /*29640*/  STL [R1+0xd0], R16 ;  /* 0x0000d01001007387 */ /* 0x0001e20000100800 */
[----:B------:R-:W-:Y:S02]  /*29650*/  IMAD.MOV.U32 R10, RZ, RZ, R28 ;  /* 0x000000ffff0a7224 */ /* 0x000fe400078e001c */
[----:B------:R-:W-:Y:S02]  /*29660*/  IMAD.MOV.U32 R29, RZ, RZ, R17 ;  /* 0x000000ffff1d7224 */ /* 0x000fe400078e0011 */
[----:B------:R-:W-:Y:S02]  /*29670*/  IMAD.MOV.U32 R11, RZ, RZ, R0 ;  /* 0x000000ffff0b7224 */ /* 0x000fe400078e0000 */
[----:B------:R-:W-:Y:S02]  /*29680*/  IMAD.MOV.U32 R28, RZ, RZ, R18 ;  /* 0x000000ffff1c7224 */ /* 0x000fe400078e0012 */
[----:B------:R-:W-:Y:S01]  /*29690*/  IMAD.MOV.U32 R0, RZ, RZ, R19 ;  /* 0x000000ffff007224 */ /* 0x000fe200078e0013 */
[----:B0-----:R-:W3:Y:S04]  /*296a0*/  LDL.LU R16, [R1+0x1174] ;  /* 0x0011740001107983 */ /* 0x001ee80000300800 */
[----:B------:R-:W3:Y:S04]  /*296b0*/  LDL.LU R17, [R1+0x117c] ;  /* 0x00117c0001117983 */ /* 0x000ee80000300800 */
[----:B------:R-:W4:Y:S04]  /*296c0*/  LDL.LU R18, [R1+0x1184] ;  /* 0x0011840001127983 */ /* 0x000f280000300800 */
[----:B------:R-:W4:Y:S01]  /*296d0*/  LDL.LU R19, [R1+0x118c] ;  /* 0x00118c0001137983 */ /* 0x000f220000300800 */
[----:B------:R-:W-:-:S02]  /*296e0*/  F2FP.F16.E5M2.UNPACK_B R4, R4 ;  /* 0x00000004ff04723e */ /* 0x000fc400020004ff */
[----:B------:R-:W-:Y:S02]  /*296f0*/  F2FP.F16.E5M2.UNPACK_B R5, R5 ;  /* 0x00000005ff05723e */ /* 0x000fe400020004ff */
[----:B------:R-:W-:Y:S02]  /*29700*/  F2FP.F16.E5M2.UNPACK_B R6, R6 ;  /* 0x00000006ff06723e */ /* 0x000fe400020004ff */
[----:B------:R-:W-:-:S07]  /*29710*/  F2FP.F16.E5M2.UNPACK_B R7, R7 ;  /* 0x00000007ff07723e */ /* 0x000fce00020004ff */
[C---:B--2---:R-:W-:Y:S01]  /*29720*/  HMMA.16816.F32 R12, R4.reuse, R24, R12 ;  /* 0x00000018040c723c */ /* 0x044fe2000000180c */
[----:B----4-:R-:W-:Y:S04]  /*29730*/  STL.64 [R1+0x16b0], R18 ;  /* 0x0016b01201007387 */ /* 0x010fe80000100a00 */
[----:B---3--:R0:W-:Y:S04]  /*29740*/  STL.64 [R1+0x16a8], R16 ;  /* 0x0016a81001007387 */ /* 0x0081e80000100a00 */
[----:B0-----:R-:W2:Y:S04]  /*29750*/  LDL.LU R16, [R1+0x40] ;  /* 0x0000400001107983 */ /* 0x001ea80000300800 */
[----:B------:R-:W2:Y:S04]  /*29760*/  LDL.LU R17, [R1+0x44] ;  /* 0x0000440001117983 */ /* 0x000ea80000300800 */
[----:B------:R-:W2:Y:S04]  /*29770*/  LDL.LU R18, [R1+0x48] ;  /* 0x0000480001127983 */ /* 0x000ea80000300800 */
[----:B------:R-:W2:Y:S04]  /*29780*/  LDL.LU R19, [R1+0x4c] ;  /* 0x00004c0001137983 */ /* 0x000ea80000300800 */
[----:B------:R0:W-:Y:S04]  /*29790*/  STL [R1+0x1428], R0 ;  /* 0x0014280001007387 */ /* 0x0001e80000100800 */
[----:B0-----:R-:W3:Y:S04]  /*297a0*/  LDL.LU R0, [R1+0x74c] ;  /* 0x00074c0001007983 */ /* 0x001ee80000300800 */
[----:B------:R0:W-:Y:S04]  /*297b0*/  STL [R1+0x13b4], R28 ;  /* 0x0013b41c01007387 */ /* 0x0001e80000100800 */
[----:B0-----:R-:W4:Y:S04]  /*297c0*/  LDL.LU R28, [R1+0x748] ;  /* 0x00074800011c7983 */ /* 0x001f280000300800 */
[----:B------:R0:W-:Y:S04]  /*297d0*/  STL [R1+0x13b0], R29 ;  /* 0x0013b01d01007387 */ /* 0x0001e80000100800 */
[----:B0-----:R-:W3:Y:S04]  /*297e0*/  LDL.LU R29, [R1+0x1190] ;  /* 0x00119000011d7983 */ /* 0x001ee80000300800 */
[----:B------:R-:W-:Y:S04]  /*297f0*/  STL.64 [R1+0xb0], R12 ;  /* 0x0000b00c01007387 */ /* 0x000fe80000100a00 */
[----:B------:R0:W-:Y:S04]  /*29800*/  STL.64 [R1+0xb8], R14 ;  /* 0x0000b80e01007387 */ /* 0x0001e80000100a00 */
[----:B0-----:R-:W2:Y:S04]  /*29810*/  LDL.LU.64 R14, [R1+0x16f0] ;  /* 0x0016f000010e7983 */ /* 0x001ea80000300a00 */
[----:B------:R-:W2:Y:S04]  /*29820*/  LDL.LU.64 R12, [R1+0x16e8] ;  /* 0x0016e800010c7983 */ /* 0x000ea80000300a00 */
[----:B------:R-:W4:Y:S04]  /*29830*/  LDL.LU R24, [R1+0x1180] ;  /* 0x0011800001187983 */ /* 0x000f280000300800 */
[----:B------:R-:W4:Y:S04]  /*29840*/  LDL.LU R25, [R1+0x1188] ;  /* 0x0011880001197983 */ /* 0x000f280000300800 */
[----:B------:R-:W-:Y:S01]  /*29850*/  STL.64 [R1+0x16a0], R26 ;  /* 0x0016a01a01007387 */ /* 0x000fe20000100a00 */
[C---:B--2---:R-:W-:Y:S03]  /*29860*/  HMMA.16816.F32 R12, R4.reuse, R20, R12 ;  /* 0x00000014040c723c */ /* 0x044fe6000000180c */
[----:B----4-:R0:W-:Y:S04]  /*29870*/  STL.64 [R1+0x1698], R24 ;  /* 0x0016981801007387 */ /* 0x0101e80000100a00 */
[----:B0-----:R-:W2:Y:S04]  /*29880*/  LDL.LU R24, [R1+0x20] ;  /* 0x0000200001187983 */ /* 0x001ea80000300800 */
[----:B------:R-:W2:Y:S04]  /*29890*/  LDL.LU R25, [R1+0x24] ;  /* 0x0000240001197983 */ /* 0x000ea80000300800 */
[----:B------:R-:W2:Y:S04]  /*298a0*/  LDL.LU R26, [R1+0x28] ;  /* 0x00002800011a7983 */ /* 0x000ea80000300800 */
[----:B------:R-:W2:Y:S04]  /*298b0*/  LDL.LU R27, [R1+0x2c] ;  /* 0x00002c00011b7983 */ /* 0x000ea80000300800 */
[----:B------:R-:W-:Y:S04]  /*298c0*/  STL.64 [R1+0xa0], R12 ;  /* 0x0000a00c01007387 */ /* 0x000fe80000100a00 */
[----:B------:R0:W-:Y:S04]  /*298d0*/  STL.64 [R1+0xa8], R14 ;  /* 0x0000a80e01007387 */ /* 0x0001e80000100a00 */
[----:B0-----:R-:W4:Y:S04]  /*298e0*/  LDL.LU.64 R14, [R1+0x16e0] ;  /* 0x0016e000010e7983 */ /* 0x001f280000300a00 */
[----:B------:R-:W3:Y:S04]  /*298f0*/  LDL.LU.64 R12, [R1+0x16d8] ;  /* 0x0016d800010c7983 */ /* 0x000ee80000300a00 */
[----:B------:R-:W2:Y:S01]  /*29900*/  LDL.LU R21, [R1+0x1178] ;  /* 0x0011780001157983 */ /* 0x000ea20000300800 */
[----:B----4-:R-:W-:-:S15]  /*29910*/  HMMA.16816.F32 R8, R4, R14, R8 ;  /* 0x0000000e0408723c */ /* 0x010fde0000001808 */
[----:B------:R-:W-:-:S08]  /*29920*/  NOP ;  /* 0x0000000000007918 */ /* 0x000fd00000000000 */
[----:B------:R-:W-:Y:S04]  /*29930*/  STL.64 [R1+0x80], R8 ;  /* 0x0000800801007387 */ /* 0x000fe80000100a00 */
[----:B------:R0:W-:Y:S04]  /*29940*/  STL.64 [R1+0x88], R10 ;  /* 0x0000880a01007387 */ /* 0x0001e80000100a00 */
[----:B0-----:R-:W3:Y:S04]  /*29950*/  LDL.LU.64 R10, [R1+0x16d0] ;  /* 0x0016d000010a7983 */ /* 0x001ee80000300a00 */
[----:B------:R-:W3:Y:S02]  /*29960*/  LDL.LU.64 R8, [R1+0x16c8] ;  /* 0x0016c80001087983 */ /* 0x000ee40000300a00 */
[----:B---3--:R-:W-:Y:S02]  /*29970*/  HMMA.16816.F32 R12, R4, R12, R8 ;  /* 0x0000000c040c723c */ /* 0x008fe40000001808 */
[----:B------:R-:W3:Y:S04]  /*29980*/  LDL.LU.64 R10, [R1+0x16c0] ;  /* 0x0016c000010a7983 */ /* 0x000ee80000300a00 */
[----:B------:R-:W2:-:S15]  /*29990*/  LDL.LU.64 R8, [R1+0x16b8] ;  /* 0x0016b80001087983 */ /* 0x000e9e0000300a00 */
[----:B------:R-:W-:-:S02]  /*299a0*/  NOP ;  /* 0x0000000000007918 */ /* 0x000fc40000000000 */
[----:B------:R0:W-:Y:S04]  /*299b0*/  STL.64 [R1+0x60], R12 ;  /* 0x0000600c01007387 */ /* 0x0001e80000100a00 */
[----:B------:R1:W-:Y:S04]  /*299c0*/  STL.64 [R1+0x68], R14 ;  /* 0x0000680e01007387 */ /* 0x0003e80000100a00 */
[----:B0-----:R-:W4:Y:S04]  /*299d0*/  LDL.LU R12, [R1+0x10] ;  /* 0x00001000010c7983 */ /* 0x001f280000300800 */
[----:B------:R-:W4:Y:S04]  /*299e0*/  LDL.LU R13, [R1+0x14] ;  /* 0x00001400010d7983 */ /* 0x000f280000300800 */
[----:B-1----:R-:W4:Y:S04]  /*299f0*/  LDL.LU R14, [R1+0x18] ;  /* 0x00001800010e7983 */ /* 0x002f280000300800 */
[----:B------:R-:W4:Y:S01]  /*29a00*/  LDL.LU R15, [R1+0x1c] ;  /* 0x00001c00010f7983 */ /* 0x000f220000300800 */
[C---:B---3--:R-:W-:Y:S06]  /*29a10*/  HMMA.16816.F32 R16, R4.reuse, R10, R16 ;  /* 0x0000000a0410723c */ /* 0x048fec0000001810 */
[----:B--2---:R-:W-:-:S15]  /*29a20*/  HMMA.16816.F32 R8, R4, R8, R24 ;  /* 0x000000080408723c */ /* 0x004fde0000001818 */
[----:B------:R-:W-:-:S02]  /*29a30*/  NOP ;  /* 0x0000000000007918 */ /* 0x000fc40000000000 */
[----:B------:R-:W-:Y:S04]  /*29a40*/  STL.64 [R1+0x40], R16 ;  /* 0x0000401001007387 */ /* 0x000fe80000100a00 */
[----:B------:R0:W-:Y:S04]  /*29a50*/  STL.64 [R1+0x48], R18 ;  /* 0x0000481201007387 */ /* 0x0001e80000100a00 */
[----:B0-----:R-:W2:Y:S04]  /*29a60*/  LDL.LU.64 R18, [R1+0x16b0] ;  /* 0x0016b00001127983 */ /* 0x001ea80000300a00 */
[----:B------:R-:W3:Y:S04]  /*29a70*/  LDL.LU.64 R16, [R1+0x16a8] ;  /* 0x0016a80001107983 */ /* 0x000ee80000300a00 */
[----:B------:R-:W2:Y:S04]  /*29a80*/  LDL.LU.64 R26, [R1+0x16a0] ;  /* 0x0016a000011a7983 */ /* 0x000ea80000300a00 */
[----:B------:R-:W3:Y:S04]  /*29a90*/  LDL.LU.64 R24, [R1+0x1698] ;  /* 0x0016980001187983 */ /* 0x000ee80000300a00 */
[----:B------:R-:W-:Y:S04]  /*29aa0*/  STL.64 [R1+0x20], R8 ;  /* 0x0000200801007387 */ /* 0x000fe80000100a00 */
[----:B------:R4:W-:Y:S02]  /*29ab0*/  STL.64 [R1+0x28], R10 ;  /* 0x0000280a01007387 */ /* 0x0009e40000100a00 */
[----:B----4-:R-:W-:Y:S01]  /*29ac0*/  HMMA.16816.F32 R8, R4, R2, R12 ;  /* 0x000000020408723c */ /* 0x010fe2000000180c */
[----:B---3--:R-:W-:-:S02]  /*29ad0*/  IMAD R17, R17, 0x100, R24 ;  /* 0x0000010011117824 */ /* 0x008fc400078e0218 */
[----:B--2---:R-:W-:Y:S01]  /*29ae0*/  IMAD R18, R18, 0x100, R25 ;  /* 0x0000010012127824 */ /* 0x004fe200078e0219 */
[----:B------:R-:W-:Y:S02]  /*29af0*/  F2FP.F16.E5M2.UNPACK_B R24, R28.H1 ;  /* 0x0000001cff18723e */ /* 0x000fe400030004ff */
[----:B------:R-:W-:Y:S01]  /*29b00*/  F2FP.F16.E5M2.UNPACK_B R25, R0.H1 ;  /* 0x00000000ff19723e */ /* 0x000fe200030004ff */
[----:B------:R-:W-:Y:S04]  /*29b10*/  STL.64 [R1+0x1690], R26 ;  /* 0x0016901a01007387 */ /* 0x000fe80000100a00 */
[----:B------:R0:W-:Y:S04]  /*29b20*/  STL.64 [R1+0x1688], R24 ;  /* 0x0016881801007387 */ /* 0x0001e80000100a00 */
[----:B0-----:R-:W2:Y:S08]  /*29b30*/  LDL.LU R24, [R1] ;  /* 0x0000000001187983 */ /* 0x001eb00000300800 */
[----:B------:R-:W-:Y:S04]  /*29b40*/  STL.64 [R1+0x10], R8 ;  /* 0x0000100801007387 */ /* 0x000fe80000100a00 */
[----:B------:R0:W-:Y:S04]  /*29b50*/  STL.64 [R1+0x18], R10 ;  /* 0x0000180a01007387 */ /* 0x0001e80000100a00 */
[----:B------:R-:W2:Y:S04]  /*29b60*/  LDL.LU R25, [R1+0x4] ;  /* 0x0000040001197983 */ /* 0x000ea80000300800 */
[----:B------:R-:W2:Y:S04]  /*29b70*/  LDL.LU R26, [R1+0x8] ;  /* 0x00000800011a7983 */ /* 0x000ea80000300800 */
[----:B------:R-:W2:Y:S04]  /*29b80*/  LDL.LU R27, [R1+0xc] ;  /* 0x00000c00011b7983 */ /* 0x000ea80000300800 */
[----:B0-----:R-:W3:Y:S04]  /*29b90*/  LDL.LU R10, [R1+0x778] ;  /* 0x00077800010a7983 */ /* 0x001ee80000300800 */
[----:B------:R-:W3:Y:S04]  /*29ba0*/  LDL.LU R11, [R1+0x77c] ;  /* 0x00077c00010b7983 */ /* 0x000ee80000300800 */
[----:B------:R-:W4:Y:S04]  /*29bb0*/  LDL.LU R12, [R1+0x1194] ;  /* 0x00119400010c7983 */ /* 0x000f280000300800 */
[----:B------:R-:W2:Y:S04]  /*29bc0*/  LDL.LU R13, [R1+0x119c] ;  /* 0x00119c00010d7983 */ /* 0x000ea80000300800 */
[----:B--2---:R0:W-:Y:S04]  /*29bd0*/  STL [R1+0x1650], R13 ;  /* 0x0016500d01007387 */ /* 0x0041e80000100800 */
[----:B0-----:R-:W4:Y:S04]  /*29be0*/  LDL.LU R13, [R1+0x1198] ;  /* 0x00119800010d7983 */ /* 0x001f280000300800 */
[----:B------:R-:W2:Y:S04]  /*29bf0*/  LDL.LU R14, [R1+0x11a4] ;  /* 0x0011a400010e7983 */ /* 0x000ea80000300800 */
[----:B------:R-:W4:Y:S04]  /*29c00*/  LDL.LU R8, [R1+0x788] ;  /* 0x0007880001087983 */ /* 0x000f280000300800 */
[----:B------:R-:W4:Y:S04]  /*29c10*/  LDL.LU R9, [R1+0x78c] ;  /* 0x00078c0001097983 */ /* 0x000f280000300800 */
[----:B---3--:R-:W-:Y:S04]  /*29c20*/  STL.64 [R1+0x1670], R10 ;  /* 0x0016700a01007387 */ /* 0x008fe80000100a00 */
[----:B----4-:R0:W-:Y:S04]  /*29c30*/  STL.64 [R1+0x1668], R8 ;  /* 0x0016680801007387 */ /* 0x0101e80000100a00 */
[----:B0-----:R-:W3:Y:S04]  /*29c40*/  LDL.LU R8, [R1+0x50] ;  /* 0x0000500001087983 */ /* 0x001ee80000300800 */
[----:B------:R-:W3:Y:S04]  /*29c50*/  LDL.LU R9, [R1+0x54] ;  /* 0x0000540001097983 */ /* 0x000ee80000300800 */
[----:B------:R-:W4:Y:S04]  /*29c60*/  LDL.LU R10, [R1+0x58] ;  /* 0x00005800010a7983 */ /* 0x000f280000300800 */
[----:B------:R-:W4:Y:S01]  /*29c70*/  LDL.LU R11, [R1+0x5c] ;  /* 0x00005c00010b7983 */ /* 0x000f220000300800 */
[----:B------:R-:W-:-:S03]  /*29c80*/  IMAD R16, R16, 0x100, R21 ;  /* 0x0000010010107824 */ /* 0x000fc600078e0215 */
        /* <DEDUP_REMOVED lines=8> */
[----:B------:R-:W2:Y:S01]  /*29d10*/  LDL.LU R15, [R1+0x11ac] ;  /* 0x0011ac00010f7983 */ /* 0x000ea20000300800 */
[----:B------:R-:W-:Y:S01]  /*29d20*/  IMAD R19, R19, 0x100, R29 ;  /* 0x0000010013137824 */ /* 0x000fe200078e021d */
[----:B------:R-:W-:Y:S02]  /*29d30*/  HMMA.16816.F32 R4, R4, R22, R24 ;  /* 0x000000160404723c */ /* 0x000fe40000001818 */
[----:B--2---:R-:W-:Y:S04]  /*29d40*/  STL.64 [R1+0x1660], R14 ;  /* 0x0016600e01007387 */ /* 0x004fe80000100a00 */
[----:B------:R0:W-:Y:S04]  /*29d50*/  STL.64 [R1+0x1658], R12 ;  /* 0x0016580c01007387 */ /* 0x0001e80000100a00 */
[----:B0-----:R-:W2:Y:S04]  /*29d60*/  LDL.LU R12, [R1+0x70] ;  /* 0x00007000010c7983 */ /* 0x001ea80000300800 */
[----:B------:R-:W2:Y:S04]  /*29d70*/  LDL.LU R13, [R1+0x74] ;  /* 0x00007400010d7983 */ /* 0x000ea80000300800 */
[----:B------:R-:W2:Y:S04]  /*29d80*/  LDL.LU R14, [R1+0x78] ;  /* 0x00007800010e7983 */ /* 0x000ea80000300800 */
[----:B------:R-:W2:Y:S04]  /*29d90*/  LDL.LU R15, [R1+0x7c] ;  /* 0x00007c00010f7983 */ /* 0x000ea80000300800 */
[----:B------:R-:W2:Y:S04]  /*29da0*/  LDL.LU R29, [R1+0x79c] ;  /* 0x00079c00011d7983 */ /* 0x000ea80000300800 */
[----:B------:R-:W2:Y:S04]  /*29db0*/  LDL.LU R28, [R1+0x7a8] ;  /* 0x0007a800011c7983 */ /* 0x000ea80000300800 */
[----:B------:R-:W2:Y:S04]  /*29dc0*/  LDL.LU R0, [R1+0x7ac] ;  /* 0x0007ac0001007983 */ /* 0x000ea80000300800 */
[----:B------:R-:W2:Y:S04]  /*29dd0*/  LDL.LU.64 R26, [R1+0x1690] ;  /* 0x00169000011a7983 */ /* 0x000ea80000300a00 */
[----:B------:R-:W3:Y:S01]  /*29de0*/  LDL.LU.64 R24, [R1+0x1688] ;  /* 0x0016880001187983 */ /* 0x000ee20000300a00 */
[----:B------:R-:W-:-:S02]  /*29df0*/  F2FP.F16.E5M2.UNPACK_B R16, R16 ;  /* 0x00000010ff10723e */ /* 0x000fc400020004ff */
[----:B------:R-:W-:Y:S02]  /*29e00*/  F2FP.F16.E5M2.UNPACK_B R17, R17 ;  /* 0x00000011ff11723e */ /* 0x000fe400020004ff */
[----:B------:R-:W-:Y:S02]  /*29e10*/  F2FP.F16.E5M2.UNPACK_B R18, R18 ;  /* 0x00000012ff12723e */ /* 0x000fe400020004ff */
[----:B------:R-:W-:Y:S01]  /*29e20*/  F2FP.F16.E5M2.UNPACK_B R19, R19 ;  /* 0x00000013ff13723e */ /* 0x000fe200020004ff */
[----:B------:R-:W4:Y:S04]  /*29e30*/  LDL.LU R22, [R1+0x758] ;  /* 0x0007580001167983 */ /* 0x000f280000300800 */
[----:B------:R-:W2:Y:S04]  /*29e40*/  LDL.LU R23, [R1+0x75c] ;  /* 0x00075c0001177983 */ /* 0x000ea80000300800 */
[----:B------:R0:W-:Y:S04]  /*29e50*/  STL.64 [R1], R4 ;  /* 0x0000000401007387 */ /* 0x0001e80000100a00 */
[----:B------:R1:W-:Y:S04]  /*29e60*/  STL.64 [R1+0x8], R6 ;  /* 0x0000080601007387 */ /* 0x0003e80000100a00 */
[----:B0-----:R-:W2:Y:S04]  /*29e70*/  LDL.LU R4, [R1+0x11a0] ;  /* 0x0011a00001047983 */ /* 0x001ea80000300800 */
[----:B------:R-:W2:Y:S04]  /*29e80*/  LDL.LU R5, [R1+0x11a8] ;  /* 0x0011a80001057983 */ /* 0x000ea80000300800 */
[----:B-1----:R-:W2:Y:S04]  /*29e90*/  LDL.LU R6, [R1+0x11b0] ;  /* 0x0011b00001067983 */ /* 0x002ea80000300800 */
        /* <DEDUP_REMOVED lines=8> */
[----:B------:R-:W3:Y:S01]  /*29f20*/  LDL.LU.64 R8, [R1+0x1678] ;  /* 0x0016780001087983 */ /* 0x000ee20000300a00 */
[----:B----4-:R-:W-:-:S02]  /*29f30*/  F2FP.F16.E5M2.UNPACK_B R22, R22.H1 ;  /* 0x00000016ff16723e */ /* 0x010fc400030004ff */
[----:B--2---:R-:W-:Y:S02]  /*29f40*/  F2FP.F16.E5M2.UNPACK_B R23, R23.H1 ;  /* 0x00000017ff17723e */ /* 0x004fe400030004ff */
[----:B------:R-:W-:Y:S02]  /*29f50*/  F2FP.F16.E5M2.UNPACK_B R20, R20.H1 ;  /* 0x00000014ff14723e */ /* 0x000fe400030004ff */
[----:B------:R-:W-:-:S07]  /*29f60*/  F2FP.F16.E5M2.UNPACK_B R21, R21.H1 ;  /* 0x00000015ff15723e */ /* 0x000fce00030004ff */
[C---:B------:R-:W-:Y:S01]  /*29f70*/  HMMA.16816.F32 R12, R16.reuse, R20, R12 ;  /* 0x00000014100c723c */ /* 0x040fe2000000180c */
        /* <DEDUP_REMOVED lines=14> */
[----:B0-----:R-:W2:Y:S04]  /*2a060*/  LDL.LU.64 R14, [R1+0x1660] ;  /* 0x00166000010e7983 */ /* 0x001ea80000300a00 */
[----:B------:R-:W3:Y:S04]  /*2a070*/  LDL.LU.64 R12, [R1+0x1658] ;  /* 0x00165800010c7983 */ /* 0x000ee80000300a00 */
        /* <DEDUP_REMOVED lines=8> */
[----:B------:R-:W-:Y:S02]  /*2a100*/  F2FP.F16.E5M2.UNPACK_B R10, R10.H1 ;  /* 0x0000000aff0a723e */ /* 0x000fe400030004ff */
[----:B------:R-:W-:-:S07]  /*2a110*/  F2FP.F16.E5M2.UNPACK_B R11, R11.H1 ;  /* 0x0000000bff0b723e */ /* 0x000fce00030004ff */
[----:B----4-:R-:W-:Y:S01]  /*2a120*/  HMMA.16816.F32 R20, R16, R10, R20 ;  /* 0x0000000a1014723c */ /* 0x010fe20000001814 */
[----:B------:R-:W-:Y:S02]  /*2a130*/  F2FP.F16.E5M2.UNPACK_B R8, R8.H1 ;  /* 0x00000008ff08723e */ /* 0x000fe400030004ff */
[----:B------:R-:W-:-:S15]  /*2a140*/  F2FP.F16.E5M2.UNPACK_B R9, R9.H1 ;  /* 0x00000009ff09723e */ /* 0x000fde00030004ff */
[----:B------:R-:W-:-:S05]  /*2a150*/  NOP ;  /* 0x0000000000007918 */ /* 0x000fca0000000000 */
[----:B------:R-:W-:Y:S04]  /*2a160*/  STL.64 [R1+0x90], R20 ;  /* 0x0000901401007387 */ /* 0x000fe80000100a00 */
[----:B------:R2:W-:Y:S02]  /*2a170*/  STL.64 [R1+0x98], R22 ;  /* 0x0000981601007387 */ /* 0x0005e40000100a00 */
[----:B--2---:R-:W-:Y:S01]  /*2a180*/  HMMA.16816.F32 R20, R16, R8, R24 ;  /* 0x000000081014723c */ /* 0x004fe20000001818 */
[----:B------:R-:W-:Y:S01]  /*2a190*/  IMAD R15, R15, 0x100, R6 ;  /* 0x000001000f0f7824 */ /* 0x000fe200078e0206 */
[----:B------:R-:W-:Y:S02]  /*2a1a0*/  F2FP.F16.E5M2.UNPACK_B R6, R7.H1 ;  /* 0x00000007ff06723e */ /* 0x000fe400030004ff */
[----:B------:R-:W-:-:S02]  /*2a1b0*/  F2FP.F16.E5M2.UNPACK_B R7, R29.H1 ;  /* 0x0000001dff07723e */ /* 0x000fc400030004ff */
[----:B------:R-:W-:Y:S04]  /*2a1c0*/  STL [R1+0x15d8], R9 ;  /* 0x0015d80901007387 */ /* 0x000fe80000100800 */
[----:B------:R-:W2:Y:S01]  /*2a1d0*/  LDL.LU R29, [R1+0x11c4] ;  /* 0x0011c400011d7983 */ /* 0x000ea20000300800 */
[----:B------:R-:W-:Y:S01]  /*2a1e0*/  IMAD R14, R14, 0x100, R5 ;  /* 0x000001000e0e7824 */ /* 0x000fe200078e0205 */
[----:B------:R-:W-:-:S11]  /*2a1f0*/  F2FP.F16.E5M2.UNPACK_B R5, R0.H1 ;  /* 0x00000000ff05723e */ /* 0x000fd600030004ff */
[----:B------:R0:W-:Y:S04]  /*2a200*/  STL.64 [R1+0x420], R20 ;  /* 0x0004201401007387 */ /* 0x0001e80000100a00 */
[----:B------:R1:W-:Y:S01]  /*2a210*/  STL.64 [R1+0x428], R22 ;  /* 0x0004281601007387 */ /* 0x0003e20000100a00 */
[----:B---3--:R-:W-:Y:S01]  /*2a220*/  IMAD R13, R13, 0x100, R4 ;  /* 0x000001000d0d7824 */ /* 0x008fe200078e0204 */
[----:B------:R-:W-:Y:S02]  /*2a230*/  F2FP.F16.E5M2.UNPACK_B R4, R28.H1 ;  /* 0x0000001cff04723e */ /* 0x000fe400030004ff */
[----:B------:R-:W3:Y:S04]  /*2a240*/  LDL.LU R28, [R1+0x11d0] ;  /* 0x0011d000011c7983 */ /* 0x000ee80000300800 */
[----:B------:R-:W3:Y:S04]  /*2a250*/  LDL.LU R0, [R1+0x11cc] ;  /* 0x0011cc0001007983 */ /* 0x000ee80000300800 */
        /* <DEDUP_REMOVED lines=16> */
[----:B------:R-:W4:Y:S04]  /*2a360*/  LDL.LU R24, [R1+0x310] ;  /* 0x0003100001187983 */ /* 0x000f280000300800 */
[----:B------:R-:W4:Y:S04]  /*2a370*/  LDL.LU R25, [R1+0x314] ;  /* 0x0003140001197983 */ /* 0x000f280000300800 */
[----:B------:R-:W4:Y:S04]  /*2a380*/  LDL.LU R26, [R1+0x318] ;  /* 0x00031800011a7983 */ /* 0x000f280000300800 */
[----:B------:R-:W4:Y:S04]  /*2a390*/  LDL.LU R27, [R1+0x31c] ;  /* 0x00031c00011b7983 */ /* 0x000f280000300800 */
[----:B------:R-:W3:Y:S04]  /*2a3a0*/  LDL.LU R9, [R1+0x11b8] ;  /* 0x0011b80001097983 */ /* 0x000ee80000300800 */
[----:B------:R-:W-:Y:S04]  /*2a3b0*/  STL.64 [R1+0x15f8], R10 ;  /* 0x0015f80a01007387 */ /* 0x000fe80000100a00 */
        /* <DEDUP_REMOVED lines=28> */
[----:B------:R-:W-:-:S02]  /*2a580*/  F2FP.F16.E5M2.UNPACK_B R2, R2.H1 ;  /* 0x00000002ff02723e */ /* 0x000fc400030004ff */
[----:B------:R-:W-:-:S07]  /*2a590*/  F2FP.F16.E5M2.UNPACK_B R3, R3.H1 ;  /* 0x00000003ff03723e */ /* 0x000fce00030004ff */
[----:B------:R-:W-:Y:S01]  /*2a5a0*/  HMMA.16816.F32 R16, R16, R2, R24 ;  /* 0x000000021010723c */ /* 0x000fe20000001818 */
[----:B--2---:R-:W-:Y:S04]  /*2a5b0*/  STL.64 [R1+0x15e8], R6 ;  /* 0x0015e80601007387 */ /* 0x004fe80000100a00 */
[----:B----4-:R0:W-:Y:S04]  /*2a5c0*/  STL.64 [R1+0x15e0], R4 ;  /* 0x0015e00401007387 */ /* 0x0101e80000100a00 */
[----:B0-----:R-:W2:Y:S04]  /*2a5d0*/  LDL.LU R4, [R1+0x2d0] ;  /* 0x0002d00001047983 */ /* 0x001ea80000300800 */
[----:B------:R-:W2:Y:S04]  /*2a5e0*/  LDL.LU R5, [R1+0x2d4] ;  /* 0x0002d40001057983 */ /* 0x000ea80000300800 */
[----:B------:R-:W2:Y:S04]  /*2a5f0*/  LDL.LU R6, [R1+0x2d8] ;  /* 0x0002d80001067983 */ /* 0x000ea80000300800 */
[----:B------:R-:W2:Y:S04]  /*2a600*/  LDL.LU R7, [R1+0x2dc] ;  /* 0x0002dc0001077983 */ /* 0x000ea80000300800 */
[----:B------:R-:W4:Y:S04]  /*2a610*/  LDL.LU.64 R26, [R1+0x1628] ;  /* 0x00162800011a7983 */ /* 0x000f280000300a00 */
[----:B------:R-:W3:Y:S01]  /*2a620*/  LDL.LU.64 R24, [R1+0x1620] ;  /* 0x0016200001187983 */ /* 0x000ee20000300a00 */
[----:B------:R-:W-:-:S02]  /*2a630*/  F2FP.F16.E5M2.UNPACK_B R12, R12 ;  /* 0x0000000cff0c723e */ /* 0x000fc400020004ff */
[----:B------:R-:W-:Y:S02]  /*2a640*/  F2FP.F16.E5M2.UNPACK_B R13, R13 ;  /* 0x0000000dff0d723e */ /* 0x000fe400020004ff */
[----:B------:R-:W-:Y:S02]  /*2a650*/  F2FP.F16.E5M2.UNPACK_B R14, R14 ;  /* 0x0000000eff0e723e */ /* 0x000fe400020004ff */
[----:B------:R-:W-:Y:S01]  /*2a660*/  F2FP.F16.E5M2.UNPACK_B R15, R15 ;  /* 0x0000000fff0f723e */ /* 0x000fe200020004ff */
[----:B------:R0:W-:Y:S04]  /*2a670*/  STL.64 [R1+0x3e0], R16 ;  /* 0x0003e01001007387 */ /* 0x0001e80000100a00 */
[----:B------:R1:W-:Y:S04]  /*2a680*/  STL.64 [R1+0x3e8], R18 ;  /* 0x0003e81201007387 */ /* 0x0003e80000100a00 */
[----:B0-----:R-:W2:Y:S04]  /*2a690*/  LDL.LU R16, [R1+0x11b4] ;  /* 0x0011b40001107983 */ /* 0x001ea80000300800 */
[----:B------:R-:W2:Y:S04]  /*2a6a0*/  LDL.LU R17, [R1+0x11c0] ;  /* 0x0011c00001117983 */ /* 0x000ea80000300800 */
[----:B-1----:R-:W2:Y:S04]  /*2a6b0*/  LDL.LU R18, [R1+0x11bc] ;  /* 0x0011bc0001127983 */ /* 0x002ea80000300800 */
[----:B------:R-:W2:Y:S01]  /*2a6c0*/  LDL.LU R19, [R1+0x11c8] ;  /* 0x0011c80001137983 */ /* 0x000ea20000300800 */
[----:B---3--:R-:W-:-:S15]  /*2a6d0*/  HMMA.16816.F32 R20, R12, R24, R20 ;  /* 0x000000180c14723c */ /* 0x008fde0000001814 */
[----:B------:R-:W-:-:S08]  /*2a6e0*/  NOP ;  /* 0x0000000000007918 */ /* 0x000fd00000000000 */
[----:B------:R-:W-:Y:S04]  /*2a6f0*/  STL.64 [R1+0x310], R20 ;  /* 0x0003101401007387 */ /* 0x000fe80000100a00 */
[----:B------:R0:W-:Y:S04]  /*2a700*/  STL.64 [R1+0x318], R22 ;  /* 0x0003181601007387 */ /* 0x0001e80000100a00 */
[----:B0-----:R-:W3:Y:S04]  /*2a710*/  LDL.LU.64 R22, [R1+0x1618] ;  /* 0x0016180001167983 */ /* 0x001ee80000300a00 */
[----:B------:R-:W2:Y:S04]  /*2a720*/  LDL.LU.64 R20, [R1+0x1610] ;  /* 0x0016100001147983 */ /* 0x000ea80000300a00 */
[----:B----4-:R-:W-:Y:S04]  /*2a730*/  STL.64 [R1+0x15c0], R26 ;  /* 0x0015c01a01007387 */ /* 0x010fe80000100a00 */
[----:B------:R0:W-:Y:S04]  /*2a740*/  STL.64 [R1+0x15b8], R24 ;  /* 0x0015b81801007387 */ /* 0x0001e80000100a00 */
[----:B0-----:R-:W4:Y:S04]  /*2a750*/  LDL.LU R24, [R1+0x3d0] ;  /* 0x0003d00001187983 */ /* 0x001f280000300800 */
[----:B------:R-:W4:Y:S04]  /*2a760*/  LDL.LU R25, [R1+0x3d4] ;  /* 0x0003d40001197983 */ /* 0x000f280000300800 */
[----:B------:R-:W4:Y:S04]  /*2a770*/  LDL.LU R26, [R1+0x3d8] ;  /* 0x0003d800011a7983 */ /* 0x000f280000300800 */
[----:B------:R-:W4:Y:S01]  /*2a780*/  LDL.LU R27, [R1+0x3dc] ;  /* 0x0003dc00011b7983 */ /* 0x000f220000300800 */
[----:B---3--:R-:W-:-:S15]  /*2a790*/  HMMA.16816.F32 R8, R12, R22, R8 ;  /* 0x000000160c08723c */ /* 0x008fde0000001808 */
[----:B------:R-:W-:-:S08]  /*2a7a0*/  NOP ;  /* 0x0000000000007918 */ /* 0x000fd00000000000 */
        /* <DEDUP_REMOVED lines=16> */
[----:B--2---:R-:W-:Y:S01]  /*2a8b0*/  HMMA.16816.F32 R4, R12, R10, R4 ;  /* 0x0000000a0c04723c */ /* 0x004fe20000001804 */
[----:B---3--:R-:W-:-:S15]  /*2a8c0*/  IMAD R16, R16, 0x100, R9 ;  /* 0x0000010010107824 */ /* 0x008fde00078e0209 */
[----:B------:R-:W-:-:S07]  /*2a8d0*/  NOP ;  /* 0x0000000000007918 */ /* 0x000fce0000000000 */
[----:B------:R-:W-:Y:S04]  /*2a8e0*/  STL.64 [R1+0x2e0], R4 ;  /* 0x0002e00401007387 */ /* 0x000fe80000100a00 */
[----:B------:R0:W-:Y:S04]  /*2a8f0*/  STL.64 [R1+0x2e8], R6 ;  /* 0x0002e80601007387 */ /* 0x0001e80000100a00 */
[----:B0-----:R-:W2:Y:S04]  /*2a900*/  LDL.LU.64 R6, [R1+0x15e8] ;  /* 0x0015e80001067983 */ /* 0x001ea80000300a00 */
[----:B------:R-:W2:Y:S04]  /*2a910*/  LDL.LU.64 R4, [R1+0x15e0] ;  /* 0x0015e00001047983 */ /* 0x000ea80000300a00 */
[----:B------:R-:W2:Y:S02]  /*2a920*/  LDL.LU R9, [R1+0x15d8] ;  /* 0x0015d80001097983 */ /* 0x000ea40000300800 */
[----:B--2---:R-:W-:-:S15]  /*2a930*/  HMMA.16816.F32 R4, R12, R8, R4 ;  /* 0x000000080c04723c */ /* 0x004fde0000001804 */
[----:B------:R-:W-:-:S08]  /*2a940*/  NOP ;  /* 0x0000000000007918 */ /* 0x000fd00000000000 */
[----:B------:R-:W-:Y:S04]  /*2a950*/  STL.64 [R1+0x2d0], R4 ;  /* 0x0002d00401007387 */ /* 0x000fe80000100a00 */
[----:B------:R0:W-:Y:S04]  /*2a960*/  STL.64 [R1+0x2d8], R6 ;  /* 0x0002d80601007387 */ /* 0x0001e80000100a00 */
[----:B0-----:R-:W4:Y:S04]  /*2a970*/  LDL.LU.64 R6, [R1+0x15d0] ;  /* 0x0015d00001067983 */ /* 0x001f280000300a00 */
[----:B------:R-:W2:Y:S04]  /*2a980*/  LDL.LU.64 R4, [R1+0x15c8] ;  /* 0x0015c80001047983 */ /* 0x000ea80000300a00 */
[----:B------:R-:W-:Y:S01]  /*2a990*/  STL [R1+0x1570], R9 ;  /* 0x0015700901007387 */ /* 0x000fe20000100800 */
[----:B------:R-:W-:-:S02]  /*2a9a0*/  IMAD R17, R18, 0x100, R17 ;  /* 0x0000010012117824 */ /* 0x000fc400078e0211 */
[----:B------:R-:W-:Y:S02]  /*2a9b0*/  IMAD R18, R29, 0x100, R19 ;  /* 0x000001001d127824 */ /* 0x000fe400078e0213 */
[----:B------:R-:W-:Y:S01]  /*2a9c0*/  IMAD R19, R0, 0x100, R28 ;  /* 0x0000010000137824 */ /* 0x000fe200078e021c */
[C---:B----4-:R-:W-:Y:S06]  /*2a9d0*/  HMMA.16816.F32 R24, R12.reuse, R6, R24 ;  /* 0x000000060c18723c */ /* 0x050fec0000001818 */
[----:B--2---:R-:W-:-:S15]  /*2a9e0*/  HMMA.16816.F32 R20, R12, R4, R20 ;  /* 0x000000040c14723c */ /* 0x004fde0000001814 */
[----:B------:R-:W-:-:S02]  /*2a9f0*/  NOP ;  /* 0x0000000000007918 */ /* 0x000fc40000000000 */
[----:B------:R0:W-:Y:S04]  /*2aa00*/  STL.64 [R1+0x430], R24 ;  /* 0x0004301801007387 */ /* 0x0001e80000100a00 */
[----:B------:R1:W-:Y:S04]  /*2aa10*/  STL.64 [R1+0x438], R26 ;  /* 0x0004381a01007387 */ /* 0x0003e80000100a00 */
[----:B0-----:R-:W2:Y:S04]  /*2aa20*/  LDL.LU R24, [R1+0x2b0] ;  /* 0x0002b00001187983 */ /* 0x001ea80000300800 */
[----:B------:R-:W2:Y:S04]  /*2aa30*/  LDL.LU R25, [R1+0x2b4] ;  /* 0x0002b40001197983 */ /* 0x000ea80000300800 */
[----:B-1----:R-:W2:Y:S04]  /*2aa40*/  LDL.LU R26, [R1+0x2b8] ;  /* 0x0002b800011a7983 */ /* 0x002ea80000300800 */
[----:B------:R-:W2:Y:S04]  /*2aa50*/  LDL.LU R27, [R1+0x2bc] ;  /* 0x0002bc00011b7983 */ /* 0x000ea80000300800 */
[----:B------:R-:W3:Y:S04]  /*2aa60*/  LDL.LU R29, [R1+0x11e4] ;  /* 0x0011e400011d7983 */ /* 0x000ee80000300800 */
[----:B------:R-:W4:Y:S04]  /*2aa70*/  LDL.LU R28, [R1+0x11f0] ;  /* 0x0011f000011c7983 */ /* 0x000f280000300800 */
[----:B------:R-:W4:Y:S04]  /*2aa80*/  LDL.LU R0, [R1+0x11ec] ;  /* 0x0011ec0001007983 */ /* 0x000f280000300800 */
[----:B------:R0:W-:Y:S04]  /*2aa90*/  STL.64 [R1+0x3d0], R20 ;  /* 0x0003d01401007387 */ /* 0x0001e80000100a00 */
[----:B------:R1:W-:Y:S04]  /*2aaa0*/  STL.64 [R1+0x3d8], R22 ;  /* 0x0003d81601007387 */ /* 0x0003e80000100a00 */
[----:B0-----:R-:W3:Y:S04]  /*2aab0*/  LDL.LU R20, [R1+0x2a0] ;  /* 0x0002a00001147983 */ /* 0x001ee80000300800 */
[----:B------:R-:W3:Y:S04]  /*2aac0*/  LDL.LU R21, [R1+0x2a4] ;  /* 0x0002a40001157983 */ /* 0x000ee80000300800 */
[----:B-1----:R-:W3:Y:S04]  /*2aad0*/  LDL.LU R22, [R1+0x2a8] ;  /* 0x0002a80001167983 */ /* 0x002ee80000300800 */
[----:B------:R-:W3:Y:S04]  /*2aae0*/  LDL.LU R23, [R1+0x2ac] ;  /* 0x0002ac0001177983 */ /* 0x000ee80000300800 */
[----:B------:R-:W2:Y:S04]  /*2aaf0*/  LDL.LU R9, [R1+0x11d8] ;  /* 0x0011d80001097983 */ /* 0x000ea80000300800 */
[----:B------:R-:W-:Y:S04]  /*2ab00*/  STL.64 [R1+0x1590], R10 ;  /* 0x0015900a01007387 */ /* 0x000fe80000100a00 */
[----:B--2---:R-:W-:Y:S04]  /*2ab10*/  STL.64 [R1+0x1588], R8 ;  /* 0x0015880801007387 */ /* 0x004fe80000100a00 */
[----:B------:R-:W-:Y:S04]  /*2ab20*/  STL.64 [R1+0x1568], R6 ;  /* 0x0015680601007387 */ /* 0x000fe80000100a00 */
[----:B------:R0:W-:Y:S04]  /*2ab30*/  STL.64 [R1+0x1560], R4 ;  /* 0x0015600401007387 */ /* 0x0001e80000100a00 */
[----:B0-----:R-:W2:Y:S04]  /*2ab40*/  LDL.LU R4, [R1+0x260] ;  /* 0x0002600001047983 */ /* 0x001ea80000300800 */
[----:B------:R-:W2:Y:S04]  /*2ab50*/  LDL.LU R5, [R1+0x264] ;  /* 0x0002640001057983 */ /* 0x000ea80000300800 */
[----:B------:R-:W4:Y:S04]  /*2ab60*/  LDL.LU R6, [R1+0x268] ;  /* 0x0002680001067983 */ /* 0x000f280000300800 */
[----:B------:R-:W4:Y:S04]  /*2ab70*/  LDL.LU R7, [R1+0x26c] ;  /* 0x00026c0001077983 */ /* 0x000f280000300800 */
[----:B------:R-:W3:Y:S04]  /*2ab80*/  LDL.LU R8, [R1+0x280] ;  /* 0x0002800001087983 */ /* 0x000ee80000300800 */
[----:B------:R-:W3:Y:S04]  /*2ab90*/  LDL.LU R9, [R1+0x284] ;  /* 0x0002840001097983 */ /* 0x000ee80000300800 */
[----:B------:R-:W2:Y:S04]  /*2aba0*/  LDL.LU R10, [R1+0x288] ;  /* 0x00028800010a7983 */ /* 0x000ea80000300800 */
[----:B------:R-:W2:Y:S01]  /*2abb0*/  LDL.LU R11, [R1+0x28c] ;  /* 0x00028c00010b7983 */ /* 0x000ea20000300800 */
[----:B------:R-:W-:Y:S03]  /*2abc0*/  HMMA.16816.F32 R12, R12, R2, R24 ;  /* 0x000000020c0c723c */ /* 0x000fe60000001818 */
        /* <DEDUP_REMOVED lines=10> */
[----:B------:R-:W3:Y:S04]  /*2ac70*/  LDL.LU R6, [R1+0x278] ;  /* 0x0002780001067983 */ /* 0x000ee80000300800 */
[----:B------:R-:W3:Y:S04]  /*2ac80*/  LDL.LU R7, [R1+0x27c] ;  /* 0x00027c0001077983 */ /* 0x000ee80000300800 */
[----:B------:R-:W4:Y:S04]  /*2ac90*/  LDL.LU.64 R26, [R1+0x15c0] ;  /* 0x0015c000011a7983 */ /* 0x000f280000300a00 */
[----:B------:R-:W2:Y:S01]  /*2aca0*/  LDL.LU.64 R24, [R1+0x15b8] ;  /* 0x0015b80001187983 */ /* 0x000ea20000300a00 */
[----:B------:R-:W-:-:S02]  /*2acb0*/  F2FP.F16.E5M2.UNPACK_B R16, R16 ;  /* 0x00000010ff10723e */ /* 0x000fc400020004ff */
[----:B------:R-:W-:Y:S02]  /*2acc0*/  F2FP.F16.E5M2.UNPACK_B R17, R17 ;  /* 0x00000011ff11723e */ /* 0x000fe400020004ff */
[----:B------:R-:W-:Y:S02]  /*2acd0*/  F2FP.F16.E5M2.UNPACK_B R18, R18 ;  /* 0x00000012ff12723e */ /* 0x000fe400020004ff */
[----:B------:R-:W-:Y:S01]  /*2ace0*/  F2FP.F16.E5M2.UNPACK_B R19, R19 ;  /* 0x00000013ff13723e */ /* 0x000fe200020004ff */
[----:B------:R0:W-:Y:S04]  /*2acf0*/  STL.64 [R1+0x2c0], R12 ;  /* 0x0002c00c01007387 */ /* 0x0001e80000100a00 */
[----:B------:R1:W-:Y:S04]  /*2ad00*/  STL.64 [R1+0x2c8], R14 ;  /* 0x0002c80e01007387 */ /* 0x0003e80000100a00 */
[----:B0-----:R-:W3:Y:S04]  /*2ad10*/  LDL.LU R12, [R1+0x11d4] ;  /* 0x0011d400010c7983 */ /* 0x001ee80000300800 */
[----:B------:R-:W3:Y:S04]  /*2ad20*/  LDL.LU R13, [R1+0x11e0] ;  /* 0x0011e000010d7983 */ /* 0x000ee80000300800 */
[----:B-1----:R-:W3:Y:S04]  /*2ad30*/  LDL.LU R14, [R1+0x11dc] ;  /* 0x0011dc00010e7983 */ /* 0x002ee80000300800 */
[----:B------:R-:W3:Y:S01]  /*2ad40*/  LDL.LU R15, [R1+0x11e8] ;  /* 0x0011e800010f7983 */ /* 0x000ee20000300800 */
[----:B--2---:R-:W-:-:S15]  /*2ad50*/  HMMA.16816.F32 R20, R16, R24, R20 ;  /* 0x000000181014723c */ /* 0x004fde0000001814 */
[----:B------:R-:W-:-:S08]  /*2ad60*/  NOP ;  /* 0x0000000000007918 */ /* 0x000fd00000000000 */
[----:B------:R-:W-:Y:S04]  /*2ad70*/  STL.64 [R1+0x2b0], R20 ;  /* 0x0002b01401007387 */ /* 0x000fe80000100a00 */
[----:B------:R0:W-:Y:S04]  /*2ad80*/  STL.64 [R1+0x2b8], R22 ;  /* 0x0002b81601007387 */ /* 0x0001e80000100a00 */
[----:B0-----:R-:W2:Y:S04]  /*2ad90*/  LDL.LU.64 R22, [R1+0x15b0] ;  /* 0x0015b00001167983 */ /* 0x001ea80000300a00 */
[----:B------:R-:W3:Y:S04]  /*2ada0*/  LDL.LU.64 R20, [R1+0x15a8] ;  /* 0x0015a80001147983 */ /* 0x000ee80000300a00 */
[----:B----4-:R-:W-:Y:S04]  /*2adb0*/  STL.64 [R1+0x1538], R26 ;  /* 0x0015381a01007387 */ /* 0x010fe80000100a00 */
[----:B------:R0:W-:Y:S04]  /*2adc0*/  STL.64 [R1+0x1530], R24 ;  /* 0x0015301801007387 */ /* 0x0001e80000100a00 */
[----:B0-----:R-:W4:Y:S04]  /*2add0*/  LDL.LU R24, [R1+0x250] ;  /* 0x0002500001187983 */ /* 0x001f280000300800 */
[----:B------:R-:W4:Y:S04]  /*2ade0*/  LDL.LU R25, [R1+0x254] ;  /* 0x0002540001197983 */ /* 0x000f280000300800 */
[----:B------:R-:W2:Y:S04]  /*2adf0*/  LDL.LU R26, [R1+0x258] ;  /* 0x00025800011a7983 */ /* 0x000ea80000300800 */
[----:B------:R-:W2:Y:S04]  /*2ae00*/  LDL.LU R27, [R1+0x25c] ;  /* 0x00025c00011b7983 */ /* 0x000ea80000300800 */
[----:B--2---:R-:W-:Y:S04]  /*2ae10*/  STL.64 [R1+0x1548], R26 ;  /* 0x0015481a01007387 */ /* 0x004fe80000100a00 */
[----:B----4-:R0:W-:Y:S04]  /*2ae20*/  STL.64 [R1+0x1540], R24 ;  /* 0x0015401801007387 */ /* 0x0101e80000100a00 */
[----:B0-----:R-:W2:Y:S04]  /*2ae30*/  LDL.LU R24, [R1+0x3a0] ;  /* 0x0003a00001187983 */ /* 0x001ea80000300800 */
[----:B------:R-:W2:Y:S04]  /*2ae40*/  LDL.LU R25, [R1+0x3a4] ;  /* 0x0003a40001197983 */ /* 0x000ea80000300800 */
[----:B------:R-:W4:Y:S04]  /*2ae50*/  LDL.LU R26, [R1+0x3a8] ;  /* 0x0003a800011a7983 */ /* 0x000f280000300800 */
[----:B------:R-:W4:Y:S01]  /*2ae60*/  LDL.LU R27, [R1+0x3ac] ;  /* 0x0003ac00011b7983 */ /* 0x000f220000300800 */
[C---:B------:R-:W-:Y:S03]  /*2ae70*/  HMMA.16816.F32 R8, R16.reuse, R22, R8 ;  /* 0x000000161008723c */ /* 0x040fe60000001808 */
        /* <DEDUP_REMOVED lines=15> */
[----:B------:R-:W4:Y:S01]  /*2af70*/  LDL.LU.64 R8, [R1+0x1588] ;  /* 0x0015880001087983 */ /* 0x000f220000300a00 */
[----:B---3--:R-:W-:Y:S01]  /*2af80*/  HMMA.16816.F32 R4, R16, R10, R4 ;  /* 0x0000000a1004723c */ /* 0x008fe20000001804 */
[----:B----4-:R-:W-:-:S15]  /*2af90*/  IMAD R12, R12, 0x100, R9 ;  /* 0x000001000c0c7824 */ /* 0x010fde00078e0209 */
[----:B------:R-:W-:-:S07]  /*2afa0*/  NOP ;  /* 0x0000000000007918 */ /* 0x000fce0000000000 */
[----:B------:R-:W-:Y:S04]  /*2afb0*/  STL.64 [R1+0x280], R4 ;  /* 0x0002800401007387 */ /* 0x000fe80000100a00 */
[----:B------:R0:W-:Y:S04]  /*2afc0*/  STL.64 [R1+0x288], R6 ;  /* 0x0002880601007387 */ /* 0x0001e80000100a00 */
[----:B0-----:R-:W3:Y:S04]  /*2afd0*/  LDL.LU.64 R6, [R1+0x1580] ;  /* 0x0015800001067983 */ /* 0x001ee80000300a00 */
[----:B------:R-:W3:Y:S04]  /*2afe0*/  LDL.LU.64 R4, [R1+0x1578] ;  /* 0x0015780001047983 */ /* 0x000ee80000300a00 */
[----:B------:R-:W3:Y:S02]  /*2aff0*/  LDL.LU R9, [R1+0x1570] ;  /* 0x0015700001097983 */ /* 0x000ee40000300800 */
[----:B---3--:R-:W-:-:S15]  /*2b000*/  HMMA.16816.F32 R4, R16, R8, R4 ;  /* 0x000000081004723c */ /* 0x008fde0000001804 */
[----:B------:R-:W-:-:S08]  /*2b010*/  NOP ;  /* 0x0000000000007918 */ /* 0x000fd00000000000 */
[----:B------:R-:W-:Y:S04]  /*2b020*/  STL.64 [R1+0x270], R4 ;  /* 0x0002700401007387 */ /* 0x000fe80000100a00 */
[----:B------:R0:W-:Y:S04]  /*2b030*/  STL.64 [R1+0x278], R6 ;  /* 0x0002780601007387 */ /* 0x0001e80000100a00 */
[----:B0-----:R-:W2:Y:S04]  /*2b040*/  LDL.LU.64 R6, [R1+0x1568] ;  /* 0x0015680001067983 */ /* 0x001ea80000300a00 */
[----:B------:R-:W3:Y:S04]  /*2b050*/  LDL.LU.64 R4, [R1+0x1560] ;  /* 0x0015600001047983 */ /* 0x000ee80000300a00 */
[----:B------:R-:W-:Y:S01]  /*2b060*/  STL [R1+0x1508], R9 ;  /* 0x0015080901007387 */ /* 0x000fe20000100800 */
        /* <DEDUP_REMOVED lines=11> */
[----:B------:R-:W2:Y:S04]  /*2b120*/  LDL.LU.64 R24, [R1+0x1540] ;  /* 0x0015400001187983 */ /* 0x000ea80000300a00 */
[----:B------:R-:W-:Y:S04]  /*2b130*/  STL.64 [R1+0x1500], R6 ;  /* 0x0015000601007387 */ /* 0x000fe80000100a00 */
[----:B------:R0:W-:Y:S04]  /*2b140*/  STL.64 [R1+0x14f8], R4 ;  /* 0x0014f80401007387 */ /* 0x0001e80000100a00 */
[----:B0-----:R-:W3:Y:S04]  /*2b150*/  LDL.LU R4, [R1+0x230] ;  /* 0x0002300001047983 */ /* 0x001ee80000300800 */
[----:B------:R-:W3:Y:S04]  /*2b160*/  LDL.LU R5, [R1+0x234] ;  /* 0x0002340001057983 */ /* 0x000ee80000300800 */
[----:B------:R-:W3:Y:S04]  /*2b170*/  LDL.LU R6, [R1+0x238] ;  /* 0x0002380001067983 */ /* 0x000ee80000300800 */
[----:B------:R-:W3:Y:S01]  /*2b180*/  LDL.LU R7, [R1+0x23c] ;  /* 0x00023c0001077983 */ /* 0x000ee20000300800 */
        /* <DEDUP_REMOVED lines=8> */
[----:B-1----:R-:W3:Y:S04]  /*2b210*/  LDL.LU R18, [R1+0x248] ;  /* 0x0002480001127983 */ /* 0x002ee80000300800 */
[----:B------:R-:W3:Y:S01]  /*2b220*/  LDL.LU R19, [R1+0x24c] ;  /* 0x00024c0001137983 */ /* 0x000ee20000300800 */
[----:B------:R-:W-:-:S02]  /*2b230*/  IMAD R13, R14, 0x100, R13 ;  /* 0x000001000e0d7824 */ /* 0x000fc400078e020d */
[----:B------:R-:W-:Y:S02]  /*2b240*/  IMAD R14, R29, 0x100, R15 ;  /* 0x000001001d0e7824 */ /* 0x000fe400078e020f */
[----:B------:R-:W-:Y:S01]  /*2b250*/  IMAD R15, R0, 0x100, R28 ;  /* 0x00000100000f7824 */ /* 0x000fe200078e021c */
[----:B------:R-:W-:Y:S02]  /*2b260*/  F2FP.F16.E5M2.UNPACK_B R12, R12 ;  /* 0x0000000cff0c723e */ /* 0x000fe400020004ff */
[----:B------:R-:W-:Y:S02]  /*2b270*/  F2FP.F16.E5M2.UNPACK_B R13, R13 ;  /* 0x0000000dff0d723e */ /* 0x000fe400020004ff */
[----:B------:R-:W-:Y:S02]  /*2b280*/  F2FP.F16.E5M2.UNPACK_B R14, R14 ;  /* 0x0000000eff0e723e */ /* 0x000fe400020004ff */
[----:B------:R-:W-:Y:S01]  /*2b290*/  F2FP.F16.E5M2.UNPACK_B R15, R15 ;  /* 0x0000000fff0f723e */ /* 0x000fe200020004ff */
[----:B----4-:R-:W-:Y:S06]  /*2b2a0*/  STL.64 [R1+0x14f0], R24 ;  /* 0x0014f01801007387 */ /* 0x010fec0000100a00 */
[----:B---3--:R-:W-:-:S15]  /*2b2b0*/  HMMA.16816.F32 R16, R12, R24, R16 ;  /* 0x000000180c10723c */ /* 0x008fde0000001810 */
[----:B------:R-:W-:-:S08]  /*2b2c0*/  NOP ;  /* 0x0000000000007918 */ /* 0x000fd00000000000 */
[----:B------:R-:W-:Y:S04]  /*2b2d0*/  STL.64 [R1+0x250], R16 ;  /* 0x0002501001007387 */ /* 0x000fe80000100a00 */
[----:B------:R-:W-:Y:S04]  /*2b2e0*/  STL.64 [R1+0x258], R18 ;  /* 0x0002581201007387 */ /* 0x000fe80000100a00 */
[----:B------:R-:W3:Y:S01]  /*2b2f0*/  LDL.LU R9, [R1+0x11f8] ;  /* 0x0011f80001097983 */ /* 0x000ee20000300800 */
[----:B------:R-:W-:Y:S03]  /*2b300*/  HMMA.16816.F32 R4, R12, R22, R4 ;  /* 0x000000160c04723c */ /* 0x000fe60000001804 */
[----:B------:R-:W-:-:S15]  /*2b310*/  STL.64 [R1+0x1528], R10 ;  /* 0x0015280a01007387 */ /* 0x000fde0000100a00 */
[----:B------:R-:W-:-:S05]  /*2b320*/  NOP ;  /* 0x0000000000007918 */ /* 0x000fca0000000000 */
[----:B------:R-:W-:Y:S04]  /*2b330*/  STL.64 [R1+0x240], R4 ;  /* 0x0002400401007387 */ /* 0x000fe80000100a00 */
[----:B------:R-:W-:Y:S04]  /*2b340*/  STL.64 [R1+0x248], R6 ;  /* 0x0002480601007387 */ /* 0x000fe80000100a00 */
[----:B---3--:R0:W-:Y:S04]  /*2b350*/  STL.64 [R1+0x1520], R8 ;  /* 0x0015200801007387 */ /* 0x0081e80000100a00 */
[----:B0-----:R-:W3:Y:S04]  /*2b360*/  LDL.LU R8, [R1+0x220] ;  /* 0x0002200001087983 */ /* 0x001ee80000300800 */
[----:B------:R-:W3:Y:S04]  /*2b370*/  LDL.LU R9, [R1+0x224] ;  /* 0x0002240001097983 */ /* 0x000ee80000300800 */
[----:B------:R-:W3:Y:S04]  /*2b380*/  LDL.LU R10, [R1+0x228] ;  /* 0x00022800010a7983 */ /* 0x000ee80000300800 */
[----:B------:R-:W3:Y:S04]  /*2b390*/  LDL.LU R11, [R1+0x22c] ;  /* 0x00022c00010b7983 */ /* 0x000ee80000300800 */
[----:B------:R-:W4:Y:S04]  /*2b3a0*/  LDL.LU R16, [R1+0x11f4] ;  /* 0x0011f40001107983 */ /* 0x000f280000300800 */
[----:B------:R-:W2:Y:S04]  /*2b3b0*/  LDL.LU R17, [R1+0x1200] ;  /* 0x0012000001117983 */ /* 0x000ea80000300800 */
[----:B------:R-:W2:Y:S04]  /*2b3c0*/  LDL.LU R18, [R1+0x11fc] ;  /* 0x0011fc0001127983 */ /* 0x000ea80000300800 */
[----:B------:R-:W4:Y:S04]  /*2b3d0*/  LDL.LU R4, [R1+0x200] ;  /* 0x0002000001047983 */ /* 0x000f280000300800 */
[----:B------:R-:W4:Y:S04]  /*2b3e0*/  LDL.LU R5, [R1+0x204] ;  /* 0x0002040001057983 */ /* 0x000f280000300800 */
[----:B------:R-:W2:Y:S04]  /*2b3f0*/  LDL.LU R6, [R1+0x208] ;  /* 0x0002080001067983 */ /* 0x000ea80000300800 */
[----:B------:R-:W2:Y:S01]  /*2b400*/  LDL.LU R7, [R1+0x20c] ;  /* 0x00020c0001077983 */ /* 0x000ea20000300800 */
[C---:B---3--:R-:W-:Y:S03]  /*2b410*/  HMMA.16816.F32 R8, R12.reuse, R20, R8 ;  /* 0x000000140c08723c */ /* 0x048fe60000001808 */
[----:B--2---:R-:W-:Y:S04]  /*2b420*/  STL.64 [R1+0x1518], R6 ;  /* 0x0015180601007387 */ /* 0x004fe80000100a00 */
[----:B----4-:R0:W-:Y:S04]  /*2b430*/  STL.64 [R1+0x1510], R4 ;  /* 0x0015100401007387 */ /* 0x0101e80000100a00 */
[----:B0-----:R-:W2:Y:S04]  /*2b440*/  LDL.LU R4, [R1+0x210] ;  /* 0x0002100001047983 */ /* 0x001ea80000300800 */
[----:B------:R-:W2:Y:S04]  /*2b450*/  LDL.LU R5, [R1+0x214] ;  /* 0x0002140001057983 */ /* 0x000ea80000300800 */
[----:B------:R-:W2:Y:S04]  /*2b460*/  LDL.LU R6, [R1+0x218] ;  /* 0x0002180001067983 */ /* 0x000ea80000300800 */
[----:B------:R-:W2:Y:S04]  /*2b470*/  LDL.LU R7, [R1+0x21c] ;  /* 0x00021c0001077983 */ /* 0x000ea80000300800 */
[----:B------:R-:W3:Y:S04]  /*2b480*/  LDL.LU R19, [R1+0x1208] ;  /* 0x0012080001137983 */ /* 0x000ee80000300800 */
[----:B------:R-:W3:Y:S04]  /*2b490*/  LDL.LU R29, [R1+0x1204] ;  /* 0x00120400011d7983 */ /* 0x000ee80000300800 */
[----:B------:R-:W4:Y:S04]  /*2b4a0*/  LDL.LU R28, [R1+0x1210] ;  /* 0x00121000011c7983 */ /* 0x000f280000300800 */
[----:B------:R-:W4:Y:S04]  /*2b4b0*/  LDL.LU R0, [R1+0x120c] ;  /* 0x00120c0001007983 */ /* 0x000f280000300800 */
[----:B------:R-:W4:Y:S04]  /*2b4c0*/  LDL.LU R24, [R1+0x390] ;  /* 0x0003900001187983 */ /* 0x000f280000300800 */
[----:B------:R-:W4:Y:S04]  /*2b4d0*/  LDL.LU R25, [R1+0x394] ;  /* 0x0003940001197983 */ /* 0x000f280000300800 */
        /* <DEDUP_REMOVED lines=16> */
[----:B------:R-:W-:Y:S01]  /*2b5e0*/  HMMA.16816.F32 R4, R12, R10, R4 ;  /* 0x0000000a0c04723c */ /* 0x000fe20000001804 */
[----:B---3--:R-:W-:-:S02]  /*2b5f0*/  IMAD R16, R16, 0x100, R9 ;  /* 0x0000010010107824 */ /* 0x008fc400078e0209 */
        /* <DEDUP_REMOVED lines=15> */
[----:B0-----:R-:W3:Y:S04]  /*2b6f0*/  LDL.LU.64 R6, [R1+0x1500] ;  /* 0x0015000001067983 */ /* 0x001ee80000300a00 */
[----:B------:R-:W2:Y:S04]  /*2b700*/  LDL.LU.64 R4, [R1+0x14f8] ;  /* 0x0014f80001047983 */ /* 0x000ea80000300a00 */
[----:B------:R-:W-:Y:S04]  /*2b710*/  STL [R1+0x14ac], R8 ;  /* 0x0014ac0801007387 */ /* 0x000fe80000100800 */
[----:B------:R-:W-:Y:S01]  /*2b720*/  STL [R1+0x14a8], R9 ;  /* 0x0014a80901007387 */ /* 0x000fe20000100800 */
[----:B------:R-:W-:-:S02]  /*2b730*/  IMAD R17, R18, 0x100, R17 ;  /* 0x0000010012117824 */ /* 0x000fc400078e0211 */
[----:B------:R-:W-:Y:S02]  /*2b740*/  IMAD R18, R29, 0x100, R19 ;  /* 0x000001001d127824 */ /* 0x000fe400078e0213 */
[----:B------:R-:W-:Y:S01]  /*2b750*/  IMAD R19, R0, 0x100, R28 ;  /* 0x0000010000137824 */ /* 0x000fe200078e021c */
[C---:B---3--:R-:W-:Y:S06]  /*2b760*/  HMMA.16816.F32 R24, R12.reuse, R6, R24 ;  /* 0x000000060c18723c */ /* 0x048fec0000001818 */
[----:B--2---:R-:W-:-:S15]  /*2b770*/  HMMA.16816.F32 R20, R12, R4, R20 ;  /* 0x000000040c14723c */ /* 0x004fde0000001814 */
[----:B------:R-:W-:-:S02]  /*2b780*/  NOP ;  /* 0x0000000000007918 */ /* 0x000fc40000000000 */
[----:B------:R0:W-:Y:S04]  /*2b790*/  STL.64 [R1+0x3a0], R24 ;  /* 0x0003a01801007387 */ /* 0x0001e80000100a00 */
[----:B------:R1:W-:Y:S04]  /*2b7a0*/  STL.64 [R1+0x3a8], R26 ;  /* 0x0003a81a01007387 */ /* 0x0003e80000100a00 */
[----:B0-----:R-:W2:Y:S04]  /*2b7b0*/  LDL.LU.64 R24, [R1+0x14f0] ;  /* 0x0014f00001187983 */ /* 0x001ea80000300a00 */
[----:B------:R-:W-:Y:S04]  /*2b7c0*/  STL [R1+0x1490], R7 ;  /* 0x0014900701007387 */ /* 0x000fe80000100800 */
[----:B------:R-:W3:Y:S04]  /*2b7d0*/  LDL.LU R28, [R1+0x1238] ;  /* 0x00123800011c7983 */ /* 0x000ee80000300800 */
[----:B------:R-:W3:Y:S04]  /*2b7e0*/  LDL.LU R0, [R1+0x1234] ;  /* 0x0012340001007983 */ /* 0x000ee80000300800 */
[----:B-1----:R-:W4:Y:S04]  /*2b7f0*/  LDL.LU R26, [R1+0x1240] ;  /* 0x00124000011a7983 */ /* 0x002f280000300800 */
[----:B------:R-:W4:Y:S04]  /*2b800*/  LDL.LU R27, [R1+0x123c] ;  /* 0x00123c00011b7983 */ /* 0x000f280000300800 */
[----:B------:R-:W-:Y:S04]  /*2b810*/  STL.64 [R1+0x390], R20 ;  /* 0x0003901401007387 */ /* 0x000fe80000100a00 */
[----:B------:R0:W-:Y:S04]  /*2b820*/  STL.64 [R1+0x398], R22 ;  /* 0x0003981601007387 */ /* 0x0001e80000100a00 */
[----:B0-----:R-:W2:Y:S04]  /*2b830*/  LDL.LU.64 R22, [R1+0x14e8] ;  /* 0x0014e80001167983 */ /* 0x001ea80000300a00 */
[----:B------:R-:W2:Y:S01]  /*2b840*/  LDL.LU.64 R20, [R1+0x14e0] ;  /* 0x0014e00001147983 */ /* 0x000ea20000300a00 */
[----:B------:R-:W-:-:S02]  /*2b850*/  F2FP.F16.E5M2.UNPACK_B R16, R16 ;  /* 0x00000010ff10723e */ /* 0x000fc400020004ff */
[----:B------:R-:W-:Y:S02]  /*2b860*/  F2FP.F16.E5M2.UNPACK_B R17, R17 ;  /* 0x00000011ff11723e */ /* 0x000fe400020004ff */
[----:B------:R-:W-:Y:S02]  /*2b870*/  F2FP.F16.E5M2.UNPACK_B R18, R18 ;  /* 0x00000012ff12723e */ /* 0x000fe400020004ff */
[----:B------:R-:W-:Y:S01]  /*2b880*/  F2FP.F16.E5M2.UNPACK_B R19, R19 ;  /* 0x00000013ff13723e */ /* 0x000fe200020004ff */
[----:B--2---:R-:W-:Y:S01]  /*2b890*/  HMMA.16816.F32 R12, R12, R2, R20 ;  /* 0x000000020c0c723c */ /* 0x004fe20000001814 */
[----:B------:R-:W2:Y:S04]  /*2b8a0*/  LDL.LU.64 R22, [R1+0x14d8] ;  /* 0x0014d80001167983 */ /* 0x000ea80000300a00 */
[----:B------:R-:W2:-:S15]  /*2b8b0*/  LDL.LU.64 R20, [R1+0x14d0] ;  /* 0x0014d00001147983 */ /* 0x000e9e0000300a00 */
[----:B------:R-:W-:-:S03]  /*2b8c0*/  NOP ;  /* 0x0000000000007918 */ /* 0x000fc60000000000 */
        /* <DEDUP_REMOVED lines=14> */
[----:B0-----:R-:W2:Y:S04]  /*2b9b0*/  LDL.LU R24, [R1+0x1d0] ;  /* 0x0001d00001187983 */ /* 0x001ea80000300800 */
[----:B------:R-:W2:Y:S04]  /*2b9c0*/  LDL.LU R25, [R1+0x1d4] ;  /* 0x0001d40001197983 */ /* 0x000ea80000300800 */
[----:B------:R-:W2:Y:S04]  /*2b9d0*/  LDL.LU R26, [R1+0x1d8] ;  /* 0x0001d800011a7983 */ /* 0x000ea80000300800 */
[----:B------:R-:W2:Y:S01]  /*2b9e0*/  LDL.LU R27, [R1+0x1dc] ;  /* 0x0001dc00011b7983 */ /* 0x000ea20000300800 */
[C---:B---3--:R-:W-:Y:S06]  /*2b9f0*/  HMMA.16816.F32 R12, R16.reuse, R20, R12 ;  /* 0x00000014100c723c */ /* 0x048fec000000180c */
[----:B--2---:R-:W-:-:S15]  /*2ba00*/  HMMA.16816.F32 R24, R16, R22, R24 ;  /* 0x000000161018723c */ /* 0x004fde0000001818 */
[----:B------:R-:W-:-:S08]  /*2ba10*/  NOP ;  /* 0x0000000000007918 */ /* 0x000fd00000000000 */
[----:B------:R0:W-:Y:S04]  /*2ba20*/  STL.64 [R1+0x1e0], R24 ;  /* 0x0001e01801007387 */ /* 0x0001e80000100a00 */
[----:B------:R1:W-:Y:S04]  /*2ba30*/  STL.64 [R1+0x1e8], R26 ;  /* 0x0001e81a01007387 */ /* 0x0003e80000100a00 */
[----:B0-----:R-:W2:Y:S04]  /*2ba40*/  LDL.LU R24, [R1+0x190] ;  /* 0x0001900001187983 */ /* 0x001ea80000300800 */
[----:B------:R0:W-:Y:S04]  /*2ba50*/  STL.64 [R1+0x1d0], R12 ;  /* 0x0001d00c01007387 */ /* 0x0001e80000100a00 */
[----:B------:R-:W-:Y:S04]  /*2ba60*/  STL.64 [R1+0x1d8], R14 ;  /* 0x0001d80e01007387 */ /* 0x000fe80000100a00 */
[----:B------:R-:W2:Y:S04]  /*2ba70*/  LDL.LU R25, [R1+0x194] ;  /* 0x0001940001197983 */ /* 0x000ea80000300800 */
[----:B-1----:R-:W3:Y:S04]  /*2ba80*/  LDL.LU R26, [R1+0x198] ;  /* 0x00019800011a7983 */ /* 0x002ee80000300800 */
[----:B------:R-:W3:Y:S04]  /*2ba90*/  LDL.LU R27, [R1+0x19c] ;  /* 0x00019c00011b7983 */ /* 0x000ee80000300800 */
[----:B------:R-:W4:Y:S04]  /*2baa0*/  LDL.LU R8, [R1+0x1218] ;  /* 0x0012180001087983 */ /* 0x000f280000300800 */
[----:B0-----:R-:W4:Y:S04]  /*2bab0*/  LDL.LU R12, [R1+0x1214] ;  /* 0x00121400010c7983 */ /* 0x001f280000300800 */
[----:B------:R-:W4:Y:S04]  /*2bac0*/  LDL.LU R9, [R1+0x1220] ;  /* 0x0012200001097983 */ /* 0x000f280000300800 */
[----:B------:R-:W4:Y:S04]  /*2bad0*/  LDL.LU R13, [R1+0x121c] ;  /* 0x00121c00010d7983 */ /* 0x000f280000300800 */
[----:B------:R-:W2:Y:S04]  /*2bae0*/  LDL.LU R7, [R1+0x1228] ;  /* 0x0012280001077983 */ /* 0x000ea80000300800 */
[----:B--2---:R-:W-:Y:S04]  /*2baf0*/  STL.64 [R1+0x14a0], R6 ;  /* 0x0014a00601007387 */ /* 0x004fe80000100a00 */
[----:B------:R0:W-:Y:S04]  /*2bb00*/  STL.64 [R1+0x1498], R4 ;  /* 0x0014980401007387 */ /* 0x0001e80000100a00 */
        /* <DEDUP_REMOVED lines=19> */
[----:B----4-:R-:W-:-:S02]  /*2bc40*/  IMAD R12, R12, 0x100, R8 ;  /* 0x000001000c0c7824 */ /* 0x010fc400078e0208 */
[----:B------:R-:W-:Y:S01]  /*2bc50*/  IMAD R13, R13, 0x100, R9 ;  /* 0x000001000d0d7824 */ /* 0x000fe200078e0209 */
[C---:B--2---:R-:W-:Y:S01]  /*2bc60*/  HMMA.16816.F32 R4, R16.reuse, R10, R4 ;  /* 0x0000000a1004723c */ /* 0x044fe20000001804 */
[----:B---3--:R-:W-:Y:S04]  /*2bc70*/  STL.64 [R1+0x1488], R26 ;  /* 0x0014881a01007387 */ /* 0x008fe80000100a00 */
[----:B------:R0:W-:Y:S04]  /*2bc80*/  STL.64 [R1+0x1480], R24 ;  /* 0x0014801801007387 */ /* 0x0001e80000100a00 */
        /* <DEDUP_REMOVED lines=21> */
[----:B------:R-:W3:Y:S04]  /*2bde0*/  LDL.LU.64 R4, [R1+0x1498] ;  /* 0x0014980001047983 */ /* 0x000ee80000300a00 */
[----:B------:R-:W-:Y:S04]  /*2bdf0*/  STL.64 [R1+0x1438], R10 ;  /* 0x0014380a01007387 */ /* 0x000fe80000100a00 */
[----:B------:R0:W-:Y:S04]  /*2be00*/  STL.64 [R1+0x1430], R8 ;  /* 0x0014300801007387 */ /* 0x0001e80000100a00 */
[----:B0-----:R-:W2:Y:S04]  /*2be10*/  LDL.LU R8, [R1+0x160] ;  /* 0x0001600001087983 */ /* 0x001ea80000300800 */
[----:B------:R-:W2:Y:S04]  /*2be20*/  LDL.LU R9, [R1+0x164] ;  /* 0x0001640001097983 */ /* 0x000ea80000300800 */
[----:B------:R-:W3:Y:S04]  /*2be30*/  LDL.LU R10, [R1+0x168] ;  /* 0x00016800010a7983 */ /* 0x000ee80000300800 */
[----:B------:R-:W3:Y:S01]  /*2be40*/  LDL.LU R11, [R1+0x16c] ;  /* 0x00016c00010b7983 */ /* 0x000ee20000300800 */
[----:B----4-:R-:W-:-:S03]  /*2be50*/  IMAD R14, R14, 0x100, R7 ;  /* 0x000001000e0e7824 */ /* 0x010fc600078e0207 */
[----:B---3--:R-:W-:Y:S04]  /*2be60*/  STL.64 [R1+0x1448], R10 ;  /* 0x0014480a01007387 */ /* 0x008fe80000100a00 */
[----:B--2---:R0:W-:Y:S04]  /*2be70*/  STL.64 [R1+0x1440], R8 ;  /* 0x0014400801007387 */ /* 0x0041e80000100a00 */
[----:B0-----:R-:W2:Y:S04]  /*2be80*/  LDL.LU R8, [R1+0x170] ;  /* 0x0001700001087983 */ /* 0x001ea80000300800 */
[----:B------:R-:W2:Y:S04]  /*2be90*/  LDL.LU R9, [R1+0x174] ;  /* 0x0001740001097983 */ /* 0x000ea80000300800 */
[----:B------:R-:W2:Y:S04]  /*2bea0*/  LDL.LU R10, [R1+0x178] ;  /* 0x00017800010a7983 */ /* 0x000ea80000300800 */
[----:B------:R-:W2:Y:S04]  /*2beb0*/  LDL.LU R11, [R1+0x17c] ;  /* 0x00017c00010b7983 */ /* 0x000ea80000300800 */
[----:B------:R-:W3:Y:S02]  /*2bec0*/  LDL.LU R7, [R1+0x1490] ;  /* 0x0014900001077983 */ /* 0x000ee40000300800 */
[----:B---3--:R-:W-:-:S15]  /*2bed0*/  HMMA.16816.F32 R24, R16, R6, R24 ;  /* 0x000000061018723c */ /* 0x008fde0000001818 */
[----:B------:R-:W-:-:S08]  /*2bee0*/  NOP ;  /* 0x0000000000007918 */ /* 0x000fd00000000000 */
        /* <DEDUP_REMOVED lines=13> */
[----:B------:R-:W-:Y:S02]  /*2bfc0*/  F2FP.F16.E5M2.UNPACK_B R13, R13 ;  /* 0x0000000dff0d723e */ /* 0x000fe400020004ff */
[----:B------:R-:W-:Y:S01]  /*2bfd0*/  F2FP.F16.E5M2.UNPACK_B R14, R14 ;  /* 0x0000000eff0e723e */ /* 0x000fe200020004ff */
[----:B---3--:R-:W-:Y:S01]  /*2bfe0*/  HMMA.16816.F32 R16, R16, R2, R24 ;  /* 0x000000021010723c */ /* 0x008fe20000001818 */
[----:B------:R-:W3:Y:S04]  /*2bff0*/  LDL.LU.64 R26, [R1+0x1468] ;  /* 0x00146800011a7983 */ /* 0x000ee80000300a00 */
[----:B------:R-:W4:Y:S01]  /*2c000*/  LDL.LU.64 R24, [R1+0x1460] ;  /* 0x0014600001187983 */ /* 0x000f220000300a00 */
[----:B------:R-:W-:-:S15]  /*2c010*/  F2FP.F16.E5M2.UNPACK_B R15, R15 ;  /* 0x0000000fff0f723e */ /* 0x000fde00020004ff */
[----:B------:R-:W-:-:S02]  /*2c020*/  NOP ;  /* 0x0000000000007918 */ /* 0x000fc40000000000 */
        /* <DEDUP_REMOVED lines=10> */
[----:B0-----:R-:W2:Y:S04]  /*2c0d0*/  LDL.LU.64 R22, [R1+0x1458] ;  /* 0x0014580001167983 */ /* 0x001ea80000300a00 */
[----:B------:R-:W4:Y:S01]  /*2c0e0*/  LDL.LU.64 R20, [R1+0x1450] ;  /* 0x0014500001147983 */ /* 0x000f220000300a00 */
        /* <DEDUP_REMOVED lines=20> */
[----:B------:R0:W-:Y:S04]  /*2c230*/  STL.64 [R1+0x160], R16 ;  /* 0x0001601001007387 */ /* 0x0001e80000100a00 */
[----:B------:R1:W-:Y:S01]  /*2c240*/  STL.64 [R1+0x168], R18 ;  /* 0x0001681201007387 */ /* 0x0003e20000100a00 */
[----:B0-----:R-:W-:Y:S02]  /*2c250*/  IMAD R16, R0, 0x100, R28 ;  /* 0x0000010000107824 */ /* 0x001fe400078e021c */
[----:B------:R-:W-:Y:S01]  /*2c260*/  IMAD R17, R27, 0x100, R26 ;  /* 0x000001001b117824 */ /* 0x000fe200078e021a */
[----:B------:R-:W3:Y:S04]  /*2c270*/  LDL.LU R28, [R1+0x1258] ;  /* 0x00125800011c7983 */ /* 0x000ee80000300800 */
[----:B------:R-:W4:Y:S04]  /*2c280*/  LDL.LU R29, [R1+0x1260] ;  /* 0x00126000011d7983 */ /* 0x000f280000300800 */
[----:B------:R-:W3:Y:S04]  /*2c290*/  LDL.LU R26, [R1+0x1270] ;  /* 0x00127000011a7983 */ /* 0x000ee80000300800 */
[----:B------:R-:W3:Y:S01]  /*2c2a0*/  LDL.LU R27, [R1+0x126c] ;  /* 0x00126c00011b7983 */ /* 0x000ee20000300800 */
[----:B--2---:R-:W-:Y:S03]  /*2c2b0*/  HMMA.16816.F32 R20, R12, R8, R20 ;  /* 0x000000080c14723c */ /* 0x004fe60000001814 */
[----:B---3--:R-:W-:Y:S04]  /*2c2c0*/  STL.64 [R1+0x1400], R26 ;  /* 0x0014001a01007387 */ /* 0x008fe80000100a00 */
[----:B------:R-:W-:Y:S04]  /*2c2d0*/  STL.64 [R1+0x13f8], R24 ;  /* 0x0013f81801007387 */ /* 0x000fe80000100a00 */
[----:B------:R-:W2:Y:S04]  /*2c2e0*/  LDL.LU R7, [R1+0x1248] ;  /* 0x0012480001077983 */ /* 0x000ea80000300800 */
[----:B-1----:R-:W2:Y:S08]  /*2c2f0*/  LDL.LU R18, [R1+0x1244] ;  /* 0x0012440001127983 */ /* 0x002eb00000300800 */
[----:B------:R-:W-:Y:S04]  /*2c300*/  STL.64 [R1+0x150], R20 ;  /* 0x0001501401007387 */ /* 0x000fe80000100a00 */
[----:B------:R-:W-:Y:S04]  /*2c310*/  STL.64 [R1+0x158], R22 ;  /* 0x0001581601007387 */ /* 0x000fe80000100a00 */
[----:B------:R-:W3:Y:S04]  /*2c320*/  LDL.LU R0, [R1+0x1250] ;  /* 0x0012500001007983 */ /* 0x000ee80000300800 */
[----:B------:R-:W3:Y:S04]  /*2c330*/  LDL.LU R19, [R1+0x124c] ;  /* 0x00124c0001137983 */ /* 0x000ee80000300800 */
[----:B------:R-:W-:Y:S04]  /*2c340*/  STL.64 [R1+0x13d0], R10 ;  /* 0x0013d00a01007387 */ /* 0x000fe80000100a00 */
[----:B------:R0:W-:Y:S04]  /*2c350*/  STL.64 [R1+0x13c8], R8 ;  /* 0x0013c80801007387 */ /* 0x0001e80000100a00 */
[----:B0-----:R-:W4:Y:S04]  /*2c360*/  LDL.LU R8, [R1+0x100] ;  /* 0x0001000001087983 */ /* 0x001f280000300800 */
[----:B------:R-:W4:Y:S04]  /*2c370*/  LDL.LU R9, [R1+0x104] ;  /* 0x0001040001097983 */ /* 0x000f280000300800 */
[----:B------:R-:W3:Y:S04]  /*2c380*/  LDL.LU R10, [R1+0x108] ;  /* 0x00010800010a7983 */ /* 0x000ee80000300800 */
        /* <DEDUP_REMOVED lines=9> */
[----:B------:R-:W4:Y:S04]  /*2c420*/  LDL.LU R26, [R1+0x348] ;  /* 0x00034800011a7983 */ /* 0x000f280000300800 */
[----:B------:R-:W4:Y:S01]  /*2c430*/  LDL.LU R27, [R1+0x34c] ;  /* 0x00034c00011b7983 */ /* 0x000f220000300800 */
[----:B------:R-:W-:-:S03]  /*2c440*/  IMAD R18, R18, 0x100, R7 ;  /* 0x0000010012127824 */ /* 0x000fc600078e0207 */
        /* <DEDUP_REMOVED lines=10> */
[----:B---3--:R-:W-:Y:S04]  /*2c4f0*/  STL.64 [R1+0x13e0], R10 ;  /* 0x0013e00a01007387 */ /* 0x008fe80000100a00 */
[----:B------:R0:W-:Y:S04]  /*2c500*/  STL.64 [R1+0x13d8], R8 ;  /* 0x0013d80801007387 */ /* 0x0001e80000100a00 */
[----:B0-----:R-:W3:Y:S04]  /*2c510*/  LDL.LU R8, [R1+0x110] ;  /* 0x0001100001087983 */ /* 0x001ee80000300800 */
[----:B------:R-:W3:Y:S04]  /*2c520*/  LDL.LU R9, [R1+0x114] ;  /* 0x0001140001097983 */ /* 0x000ee80000300800 */
[----:B------:R-:W3:Y:S04]  /*2c530*/  LDL.LU R10, [R1+0x118] ;  /* 0x00011800010a7983 */ /* 0x000ee80000300800 */
[----:B------:R-:W3:Y:S04]  /*2c540*/  LDL.LU R11, [R1+0x11c] ;  /* 0x00011c00010b7983 */ /* 0x000ee80000300800 */
[----:B------:R-:W2:Y:S01]  /*2c550*/  LDL.LU R7, [R1+0x142c] ;  /* 0x00142c0001077983 */ /* 0x000ea20000300800 */
[----:B------:R-:W-:-:S03]  /*2c560*/  IMAD R19, R19, 0x100, R0 ;  /* 0x0000010013137824 */ /* 0x000fc600078e0200 */
[----:B------:R-:W3:Y:S01]  /*2c570*/  LDL.LU R0, [R1+0x1428] ;  /* 0x0014280001007983 */ /* 0x000ee20000300800 */
[----:B--2---:R-:W-:-:S15]  /*2c580*/  HMMA.16816.F32 R24, R12, R6, R24 ;  /* 0x000000060c18723c */ /* 0x004fde0000001818 */
        /* <DEDUP_REMOVED lines=24> */
[----:B------:R-:W3:Y:S04]  /*2c710*/  LDL.LU.64 R26, [R1+0x1400] ;  /* 0x00140000011a7983 */ /* 0x000ee80000300a00 */
[----:B------:R-:W4:Y:S01]  /*2c720*/  LDL.LU.64 R24, [R1+0x13f8] ;  /* 0x0013f80001187983 */ /* 0x000f220000300a00 */
        /* <DEDUP_REMOVED lines=14> */
[----:B0-----:R-:W4:Y:S04]  /*2c810*/  LDL.LU.64 R22, [R1+0x13f0] ;  /* 0x0013f00001167983 */ /* 0x001f280000300a00 */
[----:B------:R-:W2:Y:S01]  /*2c820*/  LDL.LU.64 R20, [R1+0x13e8] ;  /* 0x0013e80001147983 */ /* 0x000ea20000300a00 */
[----:B----4-:R-:W-:-:S15]  /*2c830*/  HMMA.16816.F32 R8, R16, R22, R8 ;  /* 0x000000161008723c */ /* 0x010fde0000001808 */
        /* <DEDUP_REMOVED lines=10> */
[----:B------:R-:W4:Y:S04]  /*2c8e0*/  LDL.LU.64 R8, [R1+0x13c8] ;  /* 0x0013c80001087983 */ /* 0x000f280000300a00 */
[----:B------:R-:W-:Y:S04]  /*2c8f0*/  STL.64 [R1+0x1388], R22 ;  /* 0x0013881601007387 */ /* 0x000fe80000100a00 */
[----:B------:R0:W-:Y:S04]  /*2c900*/  STL.64 [R1+0x1380], R20 ;  /* 0x0013801401007387 */ /* 0x0001e80000100a00 */
[----:B0-----:R-:W4:Y:S04]  /*2c910*/  LDL.LU R20, [R1+0x320] ;  /* 0x0003200001147983 */ /* 0x001f280000300800 */
[----:B------:R-:W4:Y:S04]  /*2c920*/  LDL.LU R21, [R1+0x324] ;  /* 0x0003240001157983 */ /* 0x000f280000300800 */
[----:B------:R-:W4:Y:S04]  /*2c930*/  LDL.LU R22, [R1+0x328] ;  /* 0x0003280001167983 */ /* 0x000f280000300800 */
[----:B------:R-:W4:Y:S01]  /*2c940*/  LDL.LU R23, [R1+0x32c] ;  /* 0x00032c0001177983 */ /* 0x000f220000300800 */
[----:B--2---:R-:W-:-:S15]  /*2c950*/  HMMA.16816.F32 R4, R16, R10, R4 ;  /* 0x0000000a1004723c */ /* 0x004fde0000001804 */
[----:B------:R-:W-:-:S08]  /*2c960*/  NOP ;  /* 0x0000000000007918 */ /* 0x000fd00000000000 */
[----:B------:R-:W-:Y:S04]  /*2c970*/  STL.64 [R1+0x100], R4 ;  /* 0x0001000401007387 */ /* 0x000fe80000100a00 */
[----:B------:R0:W-:Y:S04]  /*2c980*/  STL.64 [R1+0x108], R6 ;  /* 0x0001080601007387 */ /* 0x0001e80000100a00 */
[----:B0-----:R-:W4:Y:S04]  /*2c990*/  LDL.LU.64 R6, [R1+0x13c0] ;  /* 0x0013c00001067983 */ /* 0x001f280000300a00 */
[----:B------:R-:W4:Y:S01]  /*2c9a0*/  LDL.LU.64 R4, [R1+0x13b8] ;  /* 0x0013b80001047983 */ /* 0x000f220000300a00 */
[----:B---3--:R-:W-:-:S02]  /*2c9b0*/  IMAD R12, R12, 0x100, R28 ;  /* 0x000001000c0c7824 */ /* 0x008fc400078e021c */
[----:B------:R-:W-:Y:S01]  /*2c9c0*/  IMAD R13, R13, 0x100, R29 ;  /* 0x000001000d0d7824 */ /* 0x000fe200078e021d */
[----:B------:R-:W2:Y:S04]  /*2c9d0*/  LDL.LU R28, [R1+0x13b4] ;  /* 0x0013b400011c7983 */ /* 0x000ea80000300800 */
[----:B------:R-:W3:Y:S01]  /*2c9e0*/  LDL.LU R29, [R1+0x13b0] ;  /* 0x0013b000011d7983 */ /* 0x000ee20000300800 */
[----:B------:R-:W-:Y:S02]  /*2c9f0*/  IMAD R14, R15, 0x100, R14 ;  /* 0x000001000f0e7824 */ /* 0x000fe400078e020e */
[----:B------:R-:W-:Y:S01]  /*2ca00*/  IMAD R15, R27, 0x100, R26 ;  /* 0x000001001b0f7824 */ /* 0x000fe200078e021a */
[----:B----4-:R-:W-:-:S15]  /*2ca10*/  HMMA.16816.F32 R4, R16, R8, R4 ;  /* 0x000000081004723c */ /* 0x010fde0000001804 */
[----:B------:R-:W-:-:S08]  /*2ca20*/  NOP ;  /* 0x0000000000007918 */ /* 0x000fd00000000000 */
[----:B------:R-:W-:Y:S04]  /*2ca30*/  STL.64 [R1+0xf0], R4 ;  /* 0x0000f00401007387 */ /* 0x000fe80000100a00 */
[----:B------:R0:W-:Y:S04]  /*2ca40*/  STL.64 [R1+0xf8], R6 ;  /* 0x0000f80601007387 */ /* 0x0001e80000100a00 */
[----:B0-----:R-:W4:Y:S04]  /*2ca50*/  LDL.LU.64 R6, [R1+0x13a8] ;  /* 0x0013a80001067983 */ /* 0x001f280000300a00 */
[----:B------:R-:W2:Y:S04]  /*2ca60*/  LDL.LU.64 R4, [R1+0x13a0] ;  /* 0x0013a00001047983 */ /* 0x000ea80000300a00 */
[----:B------:R-:W-:Y:S04]  /*2ca70*/  STL.64 [R1+0x1368], R10 ;  /* 0x0013680a01007387 */ /* 0x000fe80000100a00 */
[----:B------:R0:W-:Y:S04]  /*2ca80*/  STL.64 [R1+0x1360], R8 ;  /* 0x0013600801007387 */ /* 0x0001e80000100a00 */
[----:B0-----:R-:W4:Y:S04]  /*2ca90*/  LDL.LU R8, [R1+0x330] ;  /* 0x0003300001087983 */ /* 0x001f280000300800 */
[----:B------:R-:W4:Y:S04]  /*2caa0*/  LDL.LU R9, [R1+0x334] ;  /* 0x0003340001097983 */ /* 0x000f280000300800 */
[----:B------:R-:W4:Y:S04]  /*2cab0*/  LDL.LU R10, [R1+0x338] ;  /* 0x00033800010a7983 */ /* 0x000f280000300800 */
[----:B------:R-:W4:Y:S04]  /*2cac0*/  LDL.LU R11, [R1+0x33c] ;  /* 0x00033c00010b7983 */ /* 0x000f280000300800 */
[----:B------:R-:W3:Y:S04]  /*2cad0*/  LDL.LU R26, [R1+0xca0] ;  /* 0x000ca000011a7983 */ /* 0x000ee80000300800 */
[----:B------:R-:W3:Y:S01]  /*2cae0*/  LDL.LU R27, [R1+0xcc4] ;  /* 0x000cc400011b7983 */ /* 0x000ee20000300800 */
[C---:B--2---:R-:W-:Y:S06]  /*2caf0*/  HMMA.16816.F32 R20, R16.reuse, R4, R20 ;  /* 0x000000041014723c */ /* 0x044fec0000001814 */
[----:B----4-:R-:W-:Y:S01]  /*2cb00*/  HMMA.16816.F32 R8, R16, R6, R8 ;  /* 0x000000061008723c */ /* 0x010fe20000001808 */
[----:B---3--:R0:W-:Y:S04]  /*2cb10*/  STL.64 [R1+0x1398], R26 ;  /* 0x0013981a01007387 */ /* 0x0081e80000100a00 */
[----:B------:R1:W-:Y:S01]  /*2cb20*/  STL.64 [R1+0x1390], R24 ;  /* 0x0013901801007387 */ /* 0x0003e20000100a00 */
[----:B0-----:R-:W-:-:S03]  /*2cb30*/  IMAD.MOV.U32 R26, RZ, RZ, R28 ;  /* 0x000000ffff1a7224 */ /* 0x001fc600078e001c */
[----:B-1----:R-:W2:Y:S01]  /*2cb40*/  LDL.LU R24, [R1+0xd0] ;  /* 0x0000d00001187983 */ /* 0x002ea20000300800 */
[----:B------:R-:W-:-:S03]  /*2cb50*/  IMAD.MOV.U32 R25, RZ, RZ, R29 ;  /* 0x000000ffff197224 */ /* 0x000fc600078e001d */
[----:B------:R-:W3:Y:S01]  /*2cb60*/  LDL.LU R28, [R1+0xc98] ;  /* 0x000c9800011c7983 */ /* 0x000ee20000300800 */
[----:B------:R-:W-:-:S03]  /*2cb70*/  IMAD.MOV.U32 R27, RZ, RZ, R0 ;  /* 0x000000ffff1b7224 */ /* 0x000fc600078e0000 */
[----:B------:R-:W4:Y:S04]  /*2cb80*/  LDL.LU R29, [R1+0xcbc] ;  /* 0x000cbc00011d7983 */ /* 0x000f280000300800 */
[----:B------:R-:W4:Y:S04]  /*2cb90*/  LDL.LU R0, [R1+0xc90] ;  /* 0x000c900001007983 */ /* 0x000f280000300800 */
[----:B------:R0:W-:Y:S04]  /*2cba0*/  STL.64 [R1+0x340], R8 ;  /* 0x0003400801007387 */ /* 0x0001e80000100a00 */
[----:B------:R1:W-:Y:S04]  /*2cbb0*/  STL.64 [R1+0x348], R10 ;  /* 0x0003480a01007387 */ /* 0x0003e80000100a00 */
[----:B0-----:R-:W2:Y:S04]  /*2cbc0*/  LDL.LU R8, [R1+0x80] ;  /* 0x0000800001087983 */ /* 0x001ea80000300800 */
[----:B------:R0:W-:Y:S04]  /*2cbd0*/  STL.64 [R1+0x330], R20 ;  /* 0x0003301401007387 */ /* 0x0001e80000100a00 */
[----:B------:R0:W-:Y:S04]  /*2cbe0*/  STL.64 [R1+0x338], R22 ;  /* 0x0003381601007387 */ /* 0x0001e80000100a00 */
[----:B------:R-:W2:Y:S04]  /*2cbf0*/  LDL.LU R9, [R1+0x84] ;  /* 0x0000840001097983 */ /* 0x000ea80000300800 */
[----:B-1----:R-:W3:Y:S04]  /*2cc00*/  LDL.LU R10, [R1+0x88] ;  /* 0x00008800010a7983 */ /* 0x002ee80000300800 */
[----:B------:R-:W3:Y:S04]  /*2cc10*/  LDL.LU R11, [R1+0x8c] ;  /* 0x00008c00010b7983 */ /* 0x000ee80000300800 */
[----:B0-----:R-:W4:Y:S04]  /*2cc20*/  LDL.LU R20, [R1+0xb0] ;  /* 0x0000b00001147983 */ /* 0x001f280000300800 */
        /* <DEDUP_REMOVED lines=13> */
[----:B------:R-:W4:Y:S04]  /*2cd00*/  LDL.LU R6, [R1+0x48] ;  /* 0x0000480001067983 */ /* 0x000f280000300800 */
[----:B------:R-:W4:Y:S01]  /*2cd10*/  LDL.LU R7, [R1+0x4c] ;  /* 0x00004c0001077983 */ /* 0x000f220000300800 */
[----:B------:R-:W-:Y:S03]  /*2cd20*/  HMMA.16816.F32 R16, R16, R2, R24 ;  /* 0x000000021010723c */ /* 0x000fe60000001818 */
[----:B----4-:R-:W-:Y:S04]  /*2cd30*/  STL.64 [R1+0x1358], R6 ;  /* 0x0013580601007387 */ /* 0x010fe80000100a00 */
[----:B---3--:R0:W-:Y:S04]  /*2cd40*/  STL.64 [R1+0x1350], R4 ;  /* 0x0013500401007387 */ /* 0x0081e80000100a00 */
[----:B0-----:R-:W3:Y:S04]  /*2cd50*/  LDL.LU R4, [R1+0x60] ;  /* 0x0000600001047983 */ /* 0x001ee80000300800 */
[----:B------:R-:W3:Y:S04]  /*2cd60*/  LDL.LU R5, [R1+0x64] ;  /* 0x0000640001057983 */ /* 0x000ee80000300800 */
[----:B------:R-:W3:Y:S04]  /*2cd70*/  LDL.LU R6, [R1+0x68] ;  /* 0x0000680001067983 */ /* 0x000ee80000300800 */
[----:B------:R-:W3:Y:S04]  /*2cd80*/  LDL.LU R7, [R1+0x6c] ;  /* 0x00006c0001077983 */ /* 0x000ee80000300800 */
[----:B------:R-:W4:Y:S04]  /*2cd90*/  LDL.LU.64 R26, [R1+0x1398] ;  /* 0x00139800011a7983 */ /* 0x000f280000300a00 */
[----:B------:R-:W2:Y:S04]  /*2cda0*/  LDL.LU.64 R24, [R1+0x1390] ;  /* 0x0013900001187983 */ /* 0x000ea80000300a00 */
[----:B------:R0:W-:Y:S04]  /*2cdb0*/  STL.64 [R1+0xe0], R16 ;  /* 0x0000e01001007387 */ /* 0x0001e80000100a00 */
[----:B------:R1:W-:Y:S04]  /*2cdc0*/  STL.64 [R1+0xe8], R18 ;  /* 0x0000e81201007387 */ /* 0x0003e80000100a00 */
[----:B0-----:R-:W3:Y:S04]  /*2cdd0*/  LDL.LU R16, [R1+0xcb0] ;  /* 0x000cb00001107983 */ /* 0x001ee80000300800 */
[----:B------:R-:W3:Y:S04]  /*2cde0*/  LDL.LU R17, [R1+0x7d0] ;  /* 0x0007d00001117983 */ /* 0x000ee80000300800 */
[----:B-1----:R-:W4:Y:S04]  /*2cdf0*/  LDL.LU R18, [R1+0xca8] ;  /* 0x000ca80001127983 */ /* 0x002f280000300800 */
[----:B------:R-:W4:Y:S01]  /*2ce00*/  LDL.LU R19, [R1+0xccc] ;  /* 0x000ccc0001137983 */ /* 0x000f220000300800 */
[----:B------:R-:W-:-:S02]  /*2ce10*/  F2FP.F16.E5M2.UNPACK_B R12, R12 ;  /* 0x0000000cff0c723e */ /* 0x000fc400020004ff */
[----:B------:R-:W-:Y:S02]  /*2ce20*/  F2FP.F16.E5M2.UNPACK_B R13, R13 ;  /* 0x0000000dff0d723e */ /* 0x000fe400020004ff */
[----:B------:R-:W-:Y:S02]  /*2ce30*/  F2FP.F16.E5M2.UNPACK_B R14, R14 ;  /* 0x0000000eff0e723e */ /* 0x000fe400020004ff */
[----:B------:R-:W-:Y:S01]  /*2ce40*/  F2FP.F16.E5M2.UNPACK_B R15, R15 ;  /* 0x0000000fff0f723e */ /* 0x000fe200020004ff */
        /* <DEDUP_REMOVED lines=16> */
[----:B------:R-:W4:Y:S04]  /*2cf50*/  LDL.LU.64 R20, [R1+0x1380] ;  /* 0x0013800001147983 */ /* 0x000f280000300a00 */
[----:B------:R-:W2:Y:S04]  /*2cf60*/  LDL.LU R24, [R1+0xcb8] ;  /* 0x000cb80001187983 */ /* 0x000ea80000300800 */
[----:B------:R-:W2:Y:S01]  /*2cf70*/  LDL.LU R25, [R1+0x7c8] ;  /* 0x0007c80001197983 */ /* 0x000ea20000300800 */
[----:B---3--:R-:W-:-:S15]  /*2cf80*/  HMMA.16816.F32 R8, R12, R22, R8 ;  /* 0x000000160c08723c */ /* 0x008fde0000001808 */
[----:B------:R-:W-:-:S08]  /*2cf90*/  NOP ;  /* 0x0000000000007918 */ /* 0x000fd00000000000 */
[----:B------:R-:W-:Y:S04]  /*2cfa0*/  STL.64 [R1+0xb0], R8 ;  /* 0x0000b00801007387 */ /* 0x000fe80000100a00 */
[----:B------:R0:W-:Y:S04]  /*2cfb0*/  STL.64 [R1+0xb8], R10 ;  /* 0x0000b80a01007387 */ /* 0x0001e80000100a00 */
[----:B0-----:R-:W4:Y:S04]  /*2cfc0*/  LDL.LU.64 R10, [R1+0x1378] ;  /* 0x00137800010a7983 */ /* 0x001f280000300a00 */
[----:B------:R-:W4:Y:S04]  /*2cfd0*/  LDL.LU.64 R8, [R1+0x1370] ;  /* 0x0013700001087983 */ /* 0x000f280000300a00 */
[----:B------:R-:W3:Y:S04]  /*2cfe0*/  LDL.LU R22, [R1+0xcc8] ;  /* 0x000cc80001167983 */ /* 0x000ee80000300800 */
[----:B------:R-:W2:Y:S01]  /*2cff0*/  LDL.LU R23, [R1+0xcc0] ;  /* 0x000cc00001177983 */ /* 0x000ea20000300800 */
[----:B----4-:R-:W-:-:S15]  /*2d000*/  HMMA.16816.F32 R8, R12, R20, R8 ;  /* 0x000000140c08723c */ /* 0x010fde0000001808 */
[----:B------:R-:W-:-:S08]  /*2d010*/  NOP ;  /* 0x0000000000007918 */ /* 0x000fd00000000000 */
[----:B------:R-:W-:Y:S04]  /*2d020*/  STL.64 [R1+0x80], R8 ;  /* 0x0000800801007387 */ /* 0x000fe80000100a00 */
[----:B------:R0:W-:Y:S04]  /*2d030*/  STL.64 [R1+0x88], R10 ;  /* 0x0000880a01007387 */ /* 0x0001e80000100a00 */
[----:B0-----:R-:W4:Y:S04]  /*2d040*/  LDL.LU.64 R10, [R1+0x1368] ;  /* 0x00136800010a7983 */ /* 0x001f280000300a00 */
[----:B------:R-:W3:Y:S04]  /*2d050*/  LDL.LU.64 R8, [R1+0x1360] ;  /* 0x0013600001087983 */ /* 0x000ee80000300a00 */
[----:B------:R-:W2:Y:S04]  /*2d060*/  LDL.LU R20, [R1+0x7d4] ;  /* 0x0007d40001147983 */ /* 0x000ea80000300800 */
[----:B------:R-:W2:Y:S01]  /*2d070*/  LDL.LU R21, [R1+0xcd0] ;  /* 0x000cd00001157983 */ /* 0x000ea20000300800 */
[----:B----4-:R-:W-:-:S15]  /*2d080*/  HMMA.16816.F32 R4, R12, R10, R4 ;  /* 0x0000000a0c04723c */ /* 0x010fde0000001804 */
[----:B------:R-:W-:-:S08]  /*2d090*/  NOP ;  /* 0x0000000000007918 */ /* 0x000fd00000000000 */
[----:B------:R-:W-:Y:S04]  /*2d0a0*/  STL.64 [R1+0x60], R4 ;  /* 0x0000600401007387 */ /* 0x000fe80000100a00 */
[----:B------:R0:W-:Y:S04]  /*2d0b0*/  STL.64 [R1+0x68], R6 ;  /* 0x0000680601007387 */ /* 0x0001e80000100a00 */
[----:B0-----:R-:W3:Y:S04]  /*2d0c0*/  LDL.LU.64 R6, [R1+0x1358] ;  /* 0x0013580001067983 */ /* 0x001ee80000300a00 */
[----:B------:R-:W3:Y:S04]  /*2d0d0*/  LDL.LU.64 R4, [R1+0x1350] ;  /* 0x0013500001047983 */ /* 0x000ee80000300a00 */
[----:B------:R-:W4:Y:S04]  /*2d0e0*/  LDL.LU R10, [R1+0x83c] ;  /* 0x00083c00010a7983 */ /* 0x000f280000300800 */
[----:B------:R-:W2:Y:S01]  /*2d0f0*/  LDL.LU R11, [R1+0x7cc] ;  /* 0x0007cc00010b7983 */ /* 0x000ea20000300800 */
[----:B---3--:R-:W-:Y:S01]  /*2d100*/  HMMA.16816.F32 R4, R12, R8, R4 ;  /* 0x000000080c04723c */ /* 0x008fe20000001804 */
[----:B----4-:R-:W-:Y:S01]  /*2d110*/  VIADD R10, R10, 0x1 ;  /* 0x000000010a0a7836 */ /* 0x010fe20000000000 */
[----:B--2---:R-:W-:-:S02]  /*2d120*/  IADD3 R11, P2, R11, UR9, RZ ;  /* 0x000000090b0b7c10 */ /* 0x004fc4000ff5e0ff */
[----:B------:R-:W-:Y:S02]  /*2d130*/  IADD3 R20, P3, R20, UR9, RZ ;  /* 0x0000000914147c10 */ /* 0x000fe4000ff7e0ff */
[----:B------:R-:W-:Y:S02]  /*2d140*/  IADD3 R21, P4, R21, UR9, RZ ;  /* 0x0000000915157c10 */ /* 0x000fe4000ff9e0ff */
[----:B------:R-:W-:Y:S02]  /*2d150*/  IADD3 R22, P5, R22, UR9, RZ ;  /* 0x0000000916167c10 */ /* 0x000fe4000ffbe0ff */
[----:B------:R-:W-:Y:S02]  /*2d160*/  IADD3 R23, P6, R23, UR9, RZ ;  /* 0x0000000917177c10 */ /* 0x000fe4000ffde0ff */
[----:B------:R-:W-:Y:S01]  /*2d170*/  IADD3 R24, P1, R24, UR9, RZ ;  /* 0x0000000918187c10 */ /* 0x000fe2000ff3e0ff */
[----:B------:R-:W0:Y:S10]  /*2d180*/  LDC R8, c[0x0][0x230] ;  /* 0x00008c00ff087b82 */ /* 0x000e340000000800 */
[----:B------:R-:W-:Y:S04]  /*2d190*/  STL.64 [R1+0x40], R4 ;  /* 0x0000400401007387 */ /* 0x000fe80000100a00 */
[----:B------:R1:W-:Y:S04]  /*2d1a0*/  STL.64 [R1+0x48], R6 ;  /* 0x0000480601007387 */ /* 0x0003e80000100a00 */
[----:B-1----:R-:W2:Y:S04]  /*2d1b0*/  LDL.LU.64 R6, [R1+0x1348] ;  /* 0x0013480001067983 */ /* 0x002ea80000300a00 */
[----:B------:R-:W3:Y:S01]  /*2d1c0*/  LDL.LU.64 R4, [R1+0x1340] ;  /* 0x0013400001047983 */ /* 0x000ee20000300a00 */
[----:B--2---:R-:W-:-:S15]  /*2d1d0*/  HMMA.16816.F32 R16, R12, R6, R16 ;  /* 0x000000060c10723c */ /* 0x004fde0000001810 */
[----:B------:R-:W-:-:S08]  /*2d1e0*/  NOP ;  /* 0x0000000000007918 */ /* 0x000fd00000000000 */
[----:B------:R-:W-:Y:S04]  /*2d1f0*/  STL.64 [R1+0x410], R16 ;  /* 0x0004101001007387 */ /* 0x000fe80000100a00 */
[----:B------:R1:W-:Y:S04]  /*2d200*/  STL.64 [R1+0x418], R18 ;  /* 0x0004181201007387 */ /* 0x0003e80000100a00 */
[----:B-1----:R-:W3:Y:S04]  /*2d210*/  LDL.LU.64 R18, [R1+0x1338] ;  /* 0x0013380001127983 */ /* 0x002ee80000300a00 */
[----:B------:R-:W3:Y:S02]  /*2d220*/  LDL.LU.64 R16, [R1+0x1330] ;  /* 0x0013300001107983 */ /* 0x000ee40000300a00 */
[----:B---3--:R-:W-:Y:S02]  /*2d230*/  HMMA.16816.F32 R4, R12, R4, R16 ;  /* 0x000000040c04723c */ /* 0x008fe40000001810 */
[----:B------:R-:W2:Y:S04]  /*2d240*/  LDL.LU.64 R18, [R1+0x1328] ;  /* 0x0013280001127983 */ /* 0x000ea80000300a00 */
[----:B------:R-:W3:-:S15]  /*2d250*/  LDL.LU.64 R16, [R1+0x1320] ;  /* 0x0013200001107983 */ /* 0x000ede0000300a00 */
[----:B------:R-:W-:-:S02]  /*2d260*/  NOP ;  /* 0x0000000000007918 */ /* 0x000fc40000000000 */
[----:B------:R1:W-:Y:S04]  /*2d270*/  STL.64 [R1+0xa0], R4 ;  /* 0x0000a00401007387 */ /* 0x0003e80000100a00 */
[----:B------:R4:W-:Y:S04]  /*2d280*/  STL.64 [R1+0xa8], R6 ;  /* 0x0000a80601007387 */ /* 0x0009e80000100a00 */
[----:B-1----:R-:W2:Y:S04]  /*2d290*/  LDL.LU R4, [R1] ;  /* 0x0000000001047983 */ /* 0x002ea80000300800 */
[----:B------:R-:W2:Y:S04]  /*2d2a0*/  LDL.LU R5, [R1+0x4] ;  /* 0x0000040001057983 */ /* 0x000ea80000300800 */
[----:B----4-:R-:W4:Y:S04]  /*2d2b0*/  LDL.LU R6, [R1+0x8] ;  /* 0x0000080001067983 */ /* 0x010f280000300800 */
[----:B------:R-:W4:Y:S04]  /*2d2c0*/  LDL.LU R7, [R1+0xc] ;  /* 0x00000c0001077983 */ /* 0x000f280000300800 */
[----:B------:R-:W-:Y:S01]  /*2d2d0*/  STL [R1+0x83c], R10 ;  /* 0x00083c0a01007387 */ /* 0x000fe20000100800 */
[----:B------:R-:W-:-:S02]  /*2d2e0*/  IADD3.X R25, R25, UR13, RZ, P2, !PT ;  /* 0x0000000d19197c10 */ /* 0x000fc400097fe4ff */
[----:B------:R-:W-:Y:S02]  /*2d2f0*/  IADD3.X R27, R27, UR13, RZ, P5, !PT ;  /* 0x0000000d1b1b7c10 */ /* 0x000fe4000affe4ff */
[----:B---3--:R-:W-:Y:S02]  /*2d300*/  IADD3 R16, P2, R16, UR9, RZ ;  /* 0x0000000910107c10 */ /* 0x008fe4000ff5e0ff */
[----:B------:R-:W-:Y:S02]  /*2d310*/  IADD3.X R17, R17, UR13, RZ, P3, !PT ;  /* 0x0000000d11117c10 */ /* 0x000fe40009ffe4ff */
[----:B--2---:R-:W-:Y:S02]  /*2d320*/  IADD3 R18, P3, R18, UR9, RZ ;  /* 0x0000000912127c10 */ /* 0x004fe4000ff7e0ff */
[----:B------:R-:W-:Y:S02]  /*2d330*/  IADD3.X R19, R19, UR13, RZ, P4, !PT ;  /* 0x0000000d13137c10 */ /* 0x000fe4000a7fe4ff */
[----:B------:R-:W-:Y:S01]  /*2d340*/  IADD3 R26, P4, R26, UR9, RZ ;  /* 0x000000091a1a7c10 */ /* 0x000fe2000ff9e0ff */
[----:B----4-:R-:W-:-:S15]  /*2d350*/  HMMA.16816.F32 R4, R12, R2, R4 ;  /* 0x000000020c04723c */ /* 0x010fde0000001804 */
[----:B------:R-:W-:-:S08]  /*2d360*/  NOP ;  /* 0x0000000000007918 */ /* 0x000fd00000000000 */
[----:B------:R-:W-:Y:S04]  /*2d370*/  STL.64 [R1+0x30], R4 ;  /* 0x0000300401007387 */ /* 0x000fe80000100a00 */
[----:B------:R-:W-:Y:S04]  /*2d380*/  STL.64 [R1+0x38], R6 ;  /* 0x0000380601007387 */ /* 0x000fe80000100a00 */
        /* <DEDUP_REMOVED lines=13> */
[----:B------:R-:W2:Y:S01]  /*2d460*/  LDL.LU R12, [R1+0xcac] ;  /* 0x000cac00010c7983 */ /* 0x000ea20000300800 */
[----:B------:R-:W-:-:S02]  /*2d470*/  IADD3 R28, P5, R28, UR9, RZ ;  /* 0x000000091c1c7c10 */ /* 0x000fc4000ffbe0ff */
[----:B------:R-:W-:-:S03]  /*2d480*/  IADD3.X R29, R29, UR13, RZ, P6, !PT ;  /* 0x0000000d1d1d7c10 */ /* 0x000fc6000b7fe4ff */
[----:B------:R-:W-:Y:S04]  /*2d490*/  STL [R1+0xc98], R28 ;  /* 0x000c981c01007387 */ /* 0x000fe80000100800 */
[----:B--2---:R1:W-:Y:S04]  /*2d4a0*/  STL [R1+0x1314], R12 ;  /* 0x0013140c01007387 */ /* 0x0043e80000100800 */
[----:B------:R-:W-:Y:S04]  /*2d4b0*/  STL [R1+0xcbc], R29 ;  /* 0x000cbc1d01007387 */ /* 0x000fe80000100800 */
[----:B-1----:R-:W2:Y:S01]  /*2d4c0*/  LDL.LU R12, [R1+0xc88] ;  /* 0x000c8800010c7983 */ /* 0x002ea20000300800 */
[----:B------:R-:W-:-:S05]  /*2d4d0*/  IADD3 R0, P6, R0, UR9, RZ ;  /* 0x0000000900007c10 */ /* 0x000fca000ffde0ff */
[----:B------:R-:W-:Y:S01]  /*2d4e0*/  STL [R1+0xc90], R0 ;  /* 0x000c900001007387 */ /* 0x000fe20000100800 */
[----:B0-----:R-:W-:-:S05]  /*2d4f0*/  VIADD R8, R8, 0x3f ;  /* 0x0000003f08087836 */ /* 0x001fca0000000000 */
[----:B------:R-:W-:-:S04]  /*2d500*/  SHF.R.S32.HI R9, RZ, 0x1f, R8 ;  /* 0x0000001fff097819 */ /* 0x000fc80000011408 */
[----:B------:R-:W-:Y:S01]  /*2d510*/  LEA.HI R9, R9, R8, RZ, 0x6 ;  /* 0x0000000809097211 */ /* 0x000fe200078f30ff */
[----:B--2---:R0:W-:Y:S04]  /*2d520*/  STL [R1+0x1318], R12 ;  /* 0x0013180c01007387 */ /* 0x0041e80000100800 */
[----:B0-----:R-:W2:Y:S04]  /*2d530*/  LDL.LU R12, [R1+0xcb4] ;  /* 0x000cb400010c7983 */ /* 0x001ea80000300800 */
[----:B------:R-:W3:Y:S04]  /*2d540*/  LDL.LU R13, [R1+0xc80] ;  /* 0x000c8000010d7983 */ /* 0x000ee80000300800 */
[----:B------:R-:W4:Y:S04]  /*2d550*/  LDL.LU R14, [R1+0xca4] ;  /* 0x000ca400010e7983 */ /* 0x000f280000300800 */
[----:B------:R-:W3:Y:S04]  /*2d560*/  LDL.LU R15, [R1+0xc78] ;  /* 0x000c7800010f7983 */ /* 0x000ee80000300800 */
[----:B------:R-:W3:Y:S01]  /*2d570*/  LDL.LU R2, [R1+0xc9c] ;  /* 0x000c9c0001027983 */ /* 0x000ee20000300800 */
[----:B------:R-:W-:-:S03]  /*2d580*/  SHF.R.S32.HI R9, RZ, 0x6, R9 ;  /* 0x00000006ff097819 */ /* 0x000fc60000011409 */
[----:B------:R-:W3:Y:S04]  /*2d590*/  LDL.LU R3, [R1+0xc70] ;  /* 0x000c700001037983 */ /* 0x000ee80000300800 */
[----:B------:R-:W3:Y:S04]  /*2d5a0*/  LDL.LU R4, [R1+0xc94] ;  /* 0x000c940001047983 */ /* 0x000ee80000300800 */
[----:B------:R-:W3:Y:S04]  /*2d5b0*/  LDL.LU R5, [R1+0xc68] ;  /* 0x000c680001057983 */ /* 0x000ee80000300800 */
[----:B------:R-:W3:Y:S04]  /*2d5c0*/  LDL.LU R6, [R1+0xc8c] ;  /* 0x000c8c0001067983 */ /* 0x000ee80000300800 */
[----:B------:R-:W3:Y:S01]  /*2d5d0*/  LDL.LU R7, [R1+0xc60] ;  /* 0x000c600001077983 */ /* 0x000ee20000300800 */
[----:B------:R-:W-:-:S03]  /*2d5e0*/  ISETP.NE.U32.AND P0, PT, R10, R9, PT ;  /* 0x000000090a00720c */ /* 0x000fc60003f05070 */
        /* <DEDUP_REMOVED lines=18> */
[----:B------:R-:W3:Y:S01]  /*2d710*/  LDL.LU R0, [R1+0xc3c] ;  /* 0x000c3c0001007983 */ /* 0x000ee20000300800 */
[----:B--2---:R-:W-:-:S05]  /*2d720*/  IADD3.X R12, R12, UR13, RZ, P1, !PT ;  /* 0x0000000d0c0c7c10 */ /* 0x004fca0008ffe4ff */
[----:B------:R0:W-:Y:S04]  /*2d730*/  STL [R1+0xcb4], R12 ;  /* 0x000cb40c01007387 */ /* 0x0001e80000100800 */
[----:B0-----:R-:W2:Y:S02]  /*2d740*/  LDL.LU R12, [R1+0x1318] ;  /* 0x00131800010c7983 */ /* 0x001ea40000300800 */
[----:B--2---:R-:W-:-:S05]  /*2d750*/  IADD3 R12, P1, R12, UR9, RZ ;  /* 0x000000090c0c7c10 */ /* 0x004fca000ff3e0ff */
[----:B------:R0:W-:Y:S04]  /*2d760*/  STL [R1+0xc88], R12 ;  /* 0x000c880c01007387 */ /* 0x0001e80000100800 */
[----:B0-----:R-:W2:Y:S01]  /*2d770*/  LDL.LU R12, [R1+0x1314] ;  /* 0x00131400010c7983 */ /* 0x001ea20000300800 */
[----:B----4-:R-:W-:Y:S02]  /*2d780*/  IADD3.X R14, R14, UR13, RZ, P3, !PT ;  /* 0x0000000d0e0e7c10 */ /* 0x010fe40009ffe4ff */
[----:B---3--:R-:W-:Y:S02]  /*2d790*/  IADD3 R15, P3, R15, UR9, RZ ;  /* 0x000000090f0f7c10 */ /* 0x008fe4000ff7e0ff */
[----:B------:R-:W-:Y:S02]  /*2d7a0*/  IADD3.X R2, R2, UR13, RZ, P4, !PT ;  /* 0x0000000d02027c10 */ /* 0x000fe4000a7fe4ff */
[----:B------:R-:W-:-:S02]  /*2d7b0*/  IADD3 R3, P4, R3, UR9, RZ ;  /* 0x0000000903037c10 */ /* 0x000fc4000ff9e0ff */
[----:B------:R-:W-:Y:S02]  /*2d7c0*/  IADD3.X R4, R4, UR13, RZ, P5, !PT ;  /* 0x0000000d04047c10 */ /* 0x000fe4000affe4ff */
[----:B------:R-:W-:Y:S02]  /*2d7d0*/  IADD3 R5, P5, R5, UR9, RZ ;  /* 0x0000000905057c10 */ /* 0x000fe4000ffbe0ff */
[----:B------:R-:W-:Y:S02]  /*2d7e0*/  IADD3.X R6, R6, UR13, RZ, P6, !PT ;  /* 0x0000000d06067c10 */ /* 0x000fe4000b7fe4ff */
[----:B------:R-:W-:Y:S02]  /*2d7f0*/  IADD3 R7, P6, R7, UR9, RZ ;  /* 0x0000000907077c10 */ /* 0x000fe4000ffde0ff */
        /* <DEDUP_REMOVED lines=12> */
[----:B--2---:R-:W-:Y:S02]  /*2d8c0*/  IADD3.X R12, R12, UR13, RZ, P2, !PT ;  /* 0x0000000d0c0c7c10 */ /* 0x004fe400097fe4ff */
[----:B------:R-:W-:-:S03]  /*2d8d0*/  IADD3 R13, P2, R13, UR9, RZ ;  /* 0x000000090d0d7c10 */ /* 0x000fc6000ff5e0ff */
[----:B------:R0:W-:Y:S04]  /*2d8e0*/  STL [R1+0xcac], R12 ;  /* 0x000cac0c01007387 */ /* 0x0001e80000100800 */
[----:B------:R-:W-:Y:S04]  /*2d8f0*/  STL [R1+0xc80], R13 ;  /* 0x000c800d01007387 */ /* 0x000fe80000100800 */
[----:B------:R-:W-:Y:S04]  /*2d900*/  STL [R1+0xca4], R14 ;  /* 0x000ca40e01007387 */ /* 0x000fe80000100800 */
[----:B------:R-:W-:Y:S04]  /*2d910*/  STL [R1+0xc78], R15 ;  /* 0x000c780f01007387 */ /* 0x000fe80000100800 */
[----:B------:R-:W-:Y:S04]  /*2d920*/  STL [R1+0xc9c], R2 ;  /* 0x000c9c0201007387 */ /* 0x000fe80000100800 */
[----:B------:R-:W-:Y:S04]  /*2d930*/  STL [R1+0xc70], R3 ;  /* 0x000c700301007387 */ /* 0x000fe80000100800 */
[----:B------:R-:W-:Y:S04]  /*2d940*/  STL [R1+0xc94], R4 ;  /* 0x000c940401007387 */ /* 0x000fe80000100800 */
[----:B------:R-:W-:Y:S01]  /*2d950*/  STL [R1+0xc68], R5 ;  /* 0x000c680501007387 */ /* 0x000fe20000100800 */
[----:B------:R-:W-:-:S03]  /*2d960*/  IADD3.X R10, R10, UR13, RZ, P2, !PT ;  /* 0x0000000d0a0a7c10 */ /* 0x000fc600097fe4ff */
[----:B------:R-:W-:Y:S01]  /*2d970*/  STL [R1+0xc8c], R6 ;  /* 0x000c8c0601007387 */ /* 0x000fe20000100800 */
[----:B------:R-:W-:-:S03]  /*2d980*/  IADD3 R11, P2, R11, UR9, RZ ;  /* 0x000000090b0b7c10 */ /* 0x000fc6000ff5e0ff */
        /* <DEDUP_REMOVED lines=19> */
[----:B0-----:R-:W2:Y:S01]  /*2dac0*/  LDL.LU R12, [R1+0xc08] ;  /* 0x000c0800010c7983 */ /* 0x001ea20000300800 */
[----:B------:R-:W-:-:S02]  /*2dad0*/  IADD3.X R28, R28, UR13, RZ, P3, !PT ;  /* 0x0000000d1c1c7c10 */ /* 0x000fc40009ffe4ff */
[----:B------:R-:W-:-:S03]  /*2dae0*/  IADD3 R29, P3, R29, UR9, RZ ;  /* 0x000000091d1d7c10 */ /* 0x000fc6000ff7e0ff */
[----:B------:R-:W-:Y:S04]  /*2daf0*/  STL [R1+0xc44], R28 ;  /* 0x000c441c01007387 */ /* 0x000fe80000100800 */
[----:B--2---:R0:W-:Y:S04]  /*2db00*/  STL [R1+0x130c], R12 ;  /* 0x00130c0c01007387 */ /* 0x0041e80000100800 */
[----:B------:R-:W-:Y:S04]  /*2db10*/  STL [R1+0xc18], R29 ;  /* 0x000c181d01007387 */ /* 0x000fe80000100800 */
[----:B0-----:R-:W2:Y:S01]  /*2db20*/  LDL.LU R12, [R1+0xc34] ;  /* 0x000c3400010c7983 */ /* 0x001ea20000300800 */
[----:B------:R-:W-:-:S05]  /*2db30*/  IADD3.X R0, R0, UR13, RZ, P4, !PT ;  /* 0x0000000d00007c10 */ /* 0x000fca000a7fe4ff */
[----:B------:R-:W-:Y:S04]  /*2db40*/  STL [R1+0xc3c], R0 ;  /* 0x000c3c0001007387 */ /* 0x000fe80000100800 */
[----:B--2---:R0:W-:Y:S04]  /*2db50*/  STL [R1+0x1310], R12 ;  /* 0x0013100c01007387 */ /* 0x0041e80000100800 */
[----:B0-----:R-:W2:Y:S04]  /*2db60*/  LDL.LU R12, [R1+0xc10] ;  /* 0x000c1000010c7983 */ /* 0x001ea80000300800 */
        /* <DEDUP_REMOVED lines=28> */
[----:B--2---:R-:W-:-:S05]  /*2dd30*/  IADD3 R12, P4, R12, UR9, RZ ;  /* 0x000000090c0c7c10 */ /* 0x004fca000ff9e0ff */
[----:B------:R0:W-:Y:S04]  /*2dd40*/  STL [R1+0xc10], R12 ;  /* 0x000c100c01007387 */ /* 0x0001e80000100800 */
[----:B0-----:R-:W2:Y:S02]  /*2dd50*/  LDL.LU R12, [R1+0x1310] ;  /* 0x00131000010c7983 */ /* 0x001ea40000300800 */
[----:B--2---:R-:W-:-:S05]  /*2dd60*/  IADD3.X R12, R12, UR13, RZ, P5, !PT ;  /* 0x0000000d0c0c7c10 */ /* 0x004fca000affe4ff */
[----:B------:R0:W-:Y:S04]  /*2dd70*/  STL [R1+0xc34], R12 ;  /* 0x000c340c01007387 */ /* 0x0001e80000100800 */
[----:B0-----:R-:W2:Y:S01]  /*2dd80*/  LDL.LU R12, [R1+0x130c] ;  /* 0x00130c00010c7983 */ /* 0x001ea20000300800 */
[----:B---3--:R-:W-:Y:S02]  /*2dd90*/  IADD3.X R13, R13, UR13, RZ, P6, !PT ;  /* 0x0000000d0d0d7c10 */ /* 0x008fe4000b7fe4ff */
[----:B----4-:R-:W-:Y:S02]  /*2dda0*/  IADD3 R14, P6, R14, UR9, RZ ;  /* 0x000000090e0e7c10 */ /* 0x010fe4000ffde0ff */
        /* <DEDUP_REMOVED lines=19> */
[----:B--2---:R-:W-:-:S05]  /*2dee0*/  IADD3 R12, P5, R12, UR9, RZ ;  /* 0x000000090c0c7c10 */ /* 0x004fca000ffbe0ff */
[----:B------:R0:W-:Y:S04]  /*2def0*/  STL [R1+0xc08], R12 ;  /* 0x000c080c01007387 */ /* 0x0001e80000100800 */
        /* <DEDUP_REMOVED lines=29> */
[----:B0-----:R-:W2:Y:S01]  /*2e0d0*/  LDL.LU R12, [R1+0xbb4] ;  /* 0x000bb400010c7983 */ /* 0x001ea20000300800 */
[----:B------:R-:W-:-:S02]  /*2e0e0*/  IADD3 R28, P6, R28, UR9, RZ ;  /* 0x000000091c1c7c10 */ /* 0x000fc4000ffde0ff */
[----:B------:R-:W-:-:S03]  /*2e0f0*/  IADD3.X R29, R29, UR13, RZ, P1, !PT ;  /* 0x0000000d1d1d7c10 */ /* 0x000fc60008ffe4ff */
[----:B------:R-:W-:Y:S04]  /*2e100*/  STL [R1+0xba0], R28 ;  /* 0x000ba01c01007387 */ /* 0x000fe80000100800 */
[----:B--2---:R0:W-:Y:S04]  /*2e110*/  STL [R1+0x1304], R12 ;  /* 0x0013040c01007387 */ /* 0x0041e80000100800 */
[----:B------:R-:W-:Y:S04]  /*2e120*/  STL [R1+0xbc4], R29 ;  /* 0x000bc41d01007387 */ /* 0x000fe80000100800 */
[----:B0-----:R-:W2:Y:S01]  /*2e130*/  LDL.LU R12, [R1+0xb90] ;  /* 0x000b9000010c7983 */ /* 0x001ea20000300800 */
[----:B------:R-:W-:-:S05]  /*2e140*/  IADD3 R0, P1, R0, UR9, RZ ;  /* 0x0000000900007c10 */ /* 0x000fca000ff3e0ff */
[----:B------:R-:W-:Y:S04]  /*2e150*/  STL [R1+0xb98], R0 ;  /* 0x000b980001007387 */ /* 0x000fe80000100800 */
[----:B--2---:R0:W-:Y:S04]  /*2e160*/  STL [R1+0x1308], R12 ;  /* 0x0013080c01007387 */ /* 0x0041e80000100800 */
[----:B0-----:R-:W2:Y:S04]  /*2e170*/  LDL.LU R12, [R1+0xbbc] ;  /* 0x000bbc00010c7983 */ /* 0x001ea80000300800 */
[----:B------:R-:W3:Y:S04]  /*2e180*/  LDL.LU R13, [R1+0xb88] ;  /* 0x000b8800010d7983 */ /* 0x000ee80000300800 */
[----:B------:R-:W4:Y:S04]  /*2e190*/  LDL.LU R14, [R1+0xbac] ;  /* 0x000bac00010e7983 */ /* 0x000f280000300800 */
        /* <DEDUP_REMOVED lines=1217> */
[----:B------:R-:W-:-:S02]  /*32db0*/  IADD3.X R28, R28, UR10, RZ, P4, !PT ;  /* 0x0000000a1c1c7c10 */ /* 0x000fc4000a7fe4ff */
[----:B--2---:R-:W-:Y:S02]  /*32dc0*/  IADD3.X R12, R12, UR10, RZ, P3, !PT ;  /* 0x0000000a0c0c7c10 */ /* 0x004fe40009ffe4ff */
        /* <DEDUP_REMOVED lines=31> */
[----:B------:R0:W-:Y:S04]  /*32fc0*/  STL [R1+0xd00], R0 ;  /* 0x000d000001007387 */ /* 0x0001e80000100800 */
[----:B------:R-:W-:Y:S04]  /*32fd0*/  STL [R1+0xd04], R28 ;  /* 0x000d041c01007387 */ /* 0x000fe80000100800 */
[----:B0-----:R-:W2:Y:S01]  /*32fe0*/  LDL.LU R0, [R1+0x1088] ;  /* 0x0010880001007983 */ /* 0x001ea20000300800 */
[----:B------:R-:W-:-:S05]  /*32ff0*/  IADD3 R29, P4, R29, UR5, RZ ;  /* 0x000000051d1d7c10 */ /* 0x000fca000ff9e0ff */
[----:B------:R-:W-:Y:S04]  /*33000*/  STL [R1+0x1078], R29 ;  /* 0x0010781d01007387 */ /* 0x000fe80000100800 */
[----:B--2---:R0:W-:Y:S04]  /*33010*/  STL [R1+0x129c], R0 ;  /* 0x00129c0001007387 */ /* 0x0041e80000100800 */
[----:B0-----:R-:W2:Y:S04]  /*33020*/  LDL.LU R0, [R1+0xcfc] ;  /* 0x000cfc0001007983 */ /* 0x001ea80000300800 */
        /* <DEDUP_REMOVED lines=58> */
[----:B------:R-:W-:Y:S02]  /*333d0*/  IADD3.X R27, R27, UR10, RZ, P3, !PT ;  /* 0x0000000a1b1b7c10 */ /* 0x000fe40009ffe4ff */
[----:B------:R-:W-:Y:S02]  /*333e0*/  IADD3.X R29, R29, UR10, RZ, P5, !PT ;  /* 0x0000000a1d1d7c10 */ /* 0x000fe4000affe4ff */
[----:B------:R-:W-:Y:S02]  /*333f0*/  IADD3.X R28, R28, UR10, RZ, P4, !PT ;  /* 0x0000000a1c1c7c10 */ /* 0x000fe4000a7fe4ff */
[----:B--2---:R-:W-:-:S05]  /*33400*/  IADD3 R0, P6, R0, UR5, RZ ;  /* 0x0000000500007c10 */ /* 0x004fca000ffde0ff */
[----:B------:R0:W-:Y:S01]  /*33410*/  STL [R1+0x1088], R0 ;  /* 0x0010880001007387 */ /* 0x0001e20000100800 */
[----:B------:R-:W-:Y:S02]  /*33420*/  IADD3.X R8, R8, UR10, RZ, P6, !PT ;  /* 0x0000000a08087c10 */ /* 0x000fe4000b7fe4ff */
[----:B------:R-:W-:Y:S01]  /*33430*/  IADD3 R9, P6, R9, UR5, RZ ;  /* 0x0000000509097c10 */ /* 0x000fe2000ffde0ff */
[----:B0-----:R1:W5:Y:S04]  /*33440*/  LDL.LU R0, [R1+0x1298] ;  /* 0x0012980001007983 */ /* 0x0013680000300800 */
[----:B------:R1:W-:Y:S04]  /*33450*/  STL [R1+0xcf8], R12 ;  /* 0x000cf80c01007387 */ /* 0x0003e80000100800 */
        /* <DEDUP_REMOVED lines=16> */
[----:B------:R1:W-:Y:S01]  /*33560*/  STL [R1+0x10bc], R23 ;  /* 0x0010bc1701007387 */ /* 0x0003e20000100800 */
[----:B------:R-:W-:-:S03]  /*33570*/  IADD3.X R18, R18, UR10, RZ, P6, !PT ;  /* 0x0000000a12127c10 */ /* 0x000fc6000b7fe4ff */
        /* <DEDUP_REMOVED lines=10> */
[----:B------:R-:W-:Y:S05]  /*33620*/  @P0 BRA `(.L_x_2) ;  /* 0xfffffdec00640947 */ /* 0x000fea000383ffff */
.L_x_1:
[----:B-1----:R-:W2:Y:S01]  /*33630*/  LDL.LU R19, [R1+0x404] ;  /* 0x0004040001137983 */ /* 0x002ea20000300800 */
[----:B------:R-:W-:Y:S01]  /*33640*/  ULDC.64 UR26, c[0x0][0x228] ;  /* 0x00008a00001a7ab9 */ /* 0x000fe20000000a00 */
[----:B------:R-:W-:Y:S01]  /*33650*/  ULDC UR4, c[0x0][0x22c] ;  /* 0x00008b0000047ab9 */ /* 0x000fe20000000800 */
[----:B------:R-:W-:Y:S01]  /*33660*/  ULDC UR8, c[0x0][0x22c] ;  /* 0x00008b0000087ab9 */ /* 0x000fe20000000800 */
[----:B------:R-:W3:Y:S01]  /*33670*/  LDL.LU R25, [R1+0x40c] ;  /* 0x00040c0001197983 */ /* 0x000ee20000300800 */
[----:B------:R-:W1:Y:S01]  /*33680*/  S2UR UR5, SR_CgaCtaId ;  /* 0x00000000000579c3 */ /* 0x000e620000008800 */
[----:B------:R-:W-:Y:S01]  /*33690*/  ULDC.64 UR10, c[0x0][0x228] ;  /* 0x00008a00000a7ab9 */ /* 0x000fe20000000a00 */
        /* <DEDUP_REMOVED lines=8> */
[----:B------:R-:W-:Y:S06]  /*33720*/  BAR.SYNC.DEFER_BLOCKING 0x0 ;  /* 0x0000000000007b1d */ /* 0x000fec0000010000 */
[----:B---3--:R3:W-:Y:S04]  /*33730*/  STL [R1+0x14cc], R25 ;  /* 0x0014cc1901007387 */ /* 0x0087e80000100800 */
[----:B---3--:R-:W2:Y:S04]  /*33740*/  LDL.LU R25, [R1+0x400] ;  /* 0x0004000001197983 */ /* 0x008ea80000300800 */
[----:B0----5:R-:W3:Y:S04]  /*33750*/  LDL.LU R0, [R1+0x54] ;  /* 0x0000540001007983 */ /* 0x021ee80000300800 */
[----:B---3--:R0:W-:Y:S04]  /*33760*/  STL [R1+0x14c8], R0 ;  /* 0x0014c80001007387 */ /* 0x0081e80000100800 */
[----:B0-----:R-:W3:Y:S04]  /*33770*/  LDL.LU R0, [R1+0x408] ;  /* 0x0004080001007983 */ /* 0x001ee80000300800 */
        /* <DEDUP_REMOVED lines=22> */
[----:B--2---:R-:W-:-:S03]  /*338e0*/  F2FP.SATFINITE.E5M2.F32.PACK_AB_MERGE_C R19, R19, R25, RZ ;  /* 0x000000191313723e */ /* 0x004fc600048060ff */
[----:B------:R-:W2:Y:S04]  /*338f0*/  LDL.LU R5, [R1+0x3e0] ;  /* 0x0003e00001057983 */ /* 0x000ea80000300800 */
[----:B------:R-:W2:Y:S04]  /*33900*/  LDL.LU R4, [R1+0x3e4] ;  /* 0x0003e40001047983 */ /* 0x000ea80000300800 */
[----:B------:R-:W2:Y:S04]  /*33910*/  LDL.LU R3, [R1+0x3e8] ;  /* 0x0003e80001037983 */ /* 0x000ea80000300800 */
[----:B------:R-:W2:Y:S04]  /*33920*/  LDL.LU R2, [R1+0x3ec] ;  /* 0x0003ec0001027983 */ /* 0x000ea80000300800 */
[----:B------:R-:W3:Y:S04]  /*33930*/  LDL.LU R25, [R1+0x14cc] ;  /* 0x0014cc0001197983 */ /* 0x000ee80000300800 */
[----:B------:R0:W-:Y:S04]  /*33940*/  STL [R1+0x12f8], R19 ;  /* 0x0012f81301007387 */ /* 0x0001e80000100800 */
[----:B0-----:R-:W2:Y:S01]  /*33950*/  LDL.LU R19, [R1+0x50] ;  /* 0x0000500001137983 */ /* 0x001ea20000300800 */
[----:B---3--:R-:W-:-:S03]  /*33960*/  F2FP.SATFINITE.E5M2.F32.PACK_AB_MERGE_C R25, R25, R0, RZ ;  /* 0x000000001919723e */ /* 0x008fc600048060ff */
[----:B------:R-:W3:Y:S01]  /*33970*/  LDL.LU R0, [R1+0x14c8] ;  /* 0x0014c80001007983 */ /* 0x000ee20000300800 */
[----:B----4-:R-:W-:Y:S02]  /*33980*/  F2FP.SATFINITE.E5M2.F32.PACK_AB_MERGE_C R18, R18, R20, RZ ;  /* 0x000000141212723e */ /* 0x010fe400048060ff */
[----:B------:R-:W-:Y:S01]  /*33990*/  F2FP.SATFINITE.E5M2.F32.PACK_AB_MERGE_C R16, R16, R17, RZ ;  /* 0x000000111010723e */ /* 0x000fe200048060ff */
[----:B------:R0:W-:Y:S01]  /*339a0*/  STL [R1+0x12fc], R25 ;  /* 0x0012fc1901007387 */ /* 0x0001e20000100800 */
[----:B------:R-:W-:Y:S02]  /*339b0*/  F2FP.SATFINITE.E5M2.F32.PACK_AB_MERGE_C R12, R12, R13, RZ ;  /* 0x0000000d0c0c723e */ /* 0x000fe400048060ff */
[----:B------:R-:W-:Y:S02]  /*339c0*/  F2FP.SATFINITE.E5M2.F32.PACK_AB_MERGE_C R10, R10, R11, RZ ;  /* 0x0000000b0a0a723e */ /* 0x000fe400048060ff */
[----:B------:R-:W-:Y:S02]  /*339d0*/  F2FP.SATFINITE.E5M2.F32.PACK_AB_MERGE_C R6, R6, R7, RZ ;  /* 0x000000070606723e */ /* 0x000fe400048060ff */
[----:B--2---:R-:W-:-:S02]  /*339e0*/  F2FP.SATFINITE.E5M2.F32.PACK_AB_MERGE_C R4, R4, R5, RZ ;  /* 0x000000050404723e */ /* 0x004fc400048060ff */
[----:B0-----:R-:W-:Y:S02]  /*339f0*/  F2FP.SATFINITE.E5M2.F32.PACK_AB_MERGE_C R25, R26, R27, RZ ;  /* 0x0000001b1a19723e */ /* 0x001fe400048060ff */
[----:B---3--:R-:W-:Y:S02]  /*33a00*/  F2FP.SATFINITE.E5M2.F32.PACK_AB_MERGE_C R19, R0, R19, RZ ;  /* 0x000000130013723e */ /* 0x008fe400048060ff */
[----:B------:R-:W-:-:S03]  /*33a10*/  F2FP.SATFINITE.E5M2.F32.PACK_AB_MERGE_C R0, R28, R29, RZ ;  /* 0x0000001d1c00723e */ /* 0x000fc600048060ff */
[----:B------:R0:W-:Y:S04]  /*33a20*/  STL [R1+0x324], R19 ;  /* 0x0003241301007387 */ /* 0x0001e80000100800 */
[----:B------:R2:W-:Y:S04]  /*33a30*/  STL [R1+0x320], R0 ;  /* 0x0003200001007387 */ /* 0x0005e80000100800 */
[----:B------:R-:W-:Y:S01]  /*33a40*/  STL [R1+0x32c], R25 ;  /* 0x00032c1901007387 */ /* 0x000fe20000100800 */
[----:B0-----:R-:W-:Y:S02]  /*33a50*/  F2FP.SATFINITE.E5M2.F32.PACK_AB_MERGE_C R19, R23, R24, RZ ;  /* 0x000000181713723e */ /* 0x001fe400048060ff */
[----:B--2---:R-:W-:-:S03]  /*33a60*/  F2FP.SATFINITE.E5M2.F32.PACK_AB_MERGE_C R0, R21, R22, RZ ;  /* 0x000000161500723e */ /* 0x004fc600048060ff */
[----:B------:R-:W-:Y:S04]  /*33a70*/  STL [R1+0x328], R19 ;  /* 0x0003281301007387 */ /* 0x000fe80000100800 */
[----:B------:R0:W-:Y:S04]  /*33a80*/  STL [R1+0x404], R0 ;  /* 0x0004040001007387 */ /* 0x0001e80000100800 */
[----:B------:R-:W-:Y:S04]  /*33a90*/  STL [R1+0x400], R18 ;  /* 0x0004001201007387 */ /* 0x000fe80000100800 */
[----:B------:R-:W-:Y:S01]  /*33aa0*/  STL [R1+0x40c], R16 ;  /* 0x00040c1001007387 */ /* 0x000fe20000100800 */
[----:B0-----:R-:W-:-:S05]  /*33ab0*/  F2FP.SATFINITE.E5M2.F32.PACK_AB_MERGE_C R0, R14, R15, RZ ;  /* 0x0000000f0e00723e */ /* 0x001fca00048060ff */
[----:B------:R0:W-:Y:S04]  /*33ac0*/  STL [R1+0x408], R0 ;  /* 0x0004080001007387 */ /* 0x0001e80000100800 */
[----:B------:R-:W-:Y:S04]  /*33ad0*/  STL [R1+0x424], R12 ;  /* 0x0004240c01007387 */ /* 0x000fe80000100800 */
[----:B------:R-:W-:Y:S01]  /*33ae0*/  STL [R1+0x420], R10 ;  /* 0x0004200a01007387 */ /* 0x000fe20000100800 */
[----:B0-----:R-:W-:-:S05]  /*33af0*/  F2FP.SATFINITE.E5M2.F32.PACK_AB_MERGE_C R0, R8, R9, RZ ;  /* 0x000000090800723e */ /* 0x001fca00048060ff */
[----:B------:R0:W-:Y:S04]  /*33b00*/  STL [R1+0x3f4], R0 ;  /* 0x0003f40001007387 */ /* 0x0001e80000100800 */
[----:B------:R-:W-:Y:S04]  /*33b10*/  STL [R1+0x3f0], R6 ;  /* 0x0003f00601007387 */ /* 0x000fe80000100800 */
[----:B------:R-:W2:Y:S01]  /*33b20*/  LDL.LU R25, [R1+0x2b4] ;  /* 0x0002b40001197983 */ /* 0x000ea20000300800 */
[----:B0-----:R-:W-:-:S03]  /*33b30*/  F2FP.SATFINITE.E5M2.F32.PACK_AB_MERGE_C R0, R2, R3, RZ ;  /* 0x000000030200723e */ /* 0x001fc600048060ff */
        /* <DEDUP_REMOVED lines=34> */
[----:B------:R-:W3:Y:S04]  /*33d60*/  LDL.LU R19, [R1+0x2b8] ;  /* 0x0002b80001137983 */ /* 0x000ee80000300800 */
[----:B---3--:R0:W-:Y:S04]  /*33d70*/  STL [R1+0x1444], R19 ;  /* 0x0014441301007387 */ /* 0x0081e80000100800 */
[----:B0-----:R-:W3:Y:S04]  /*33d80*/  LDL.LU R19, [R1+0x2b0] ;  /* 0x0002b00001137983 */ /* 0x001ee80000300800 */
        /* <DEDUP_REMOVED lines=31> */
[----:B0-----:R-:W2:Y:S04]  /*33f80*/  LDL.LU R19, [R1+0x310] ;  /* 0x0003100001137983 */ /* 0x001ea80000300800 */
[----:B------:R-:W3:Y:S04]  /*33f90*/  LDL.LU R0, [R1+0x2bc] ;  /* 0x0002bc0001007983 */ /* 0x000ee80000300800 */
[----:B------:R-:W4:Y:S04]  /*33fa0*/  LDL.LU R29, [R1+0x2a0] ;  /* 0x0002a000011d7983 */ /* 0x000f280000300800 */
[----:B------:R-:W4:Y:S04]  /*33fb0*/  LDL.LU R28, [R1+0x2a4] ;  /* 0x0002a400011c7983 */ /* 0x000f280000300800 */
[----:B------:R-:W3:Y:S04]  /*33fc0*/  LDL.LU R27, [R1+0x2a8] ;  /* 0x0002a800011b7983 */ /* 0x000ee80000300800 */
[----:B------:R-:W3:Y:S04]  /*33fd0*/  LDL.LU R26, [R1+0x2ac] ;  /* 0x0002ac00011a7983 */ /* 0x000ee80000300800 */
[----:B------:R-:W4:Y:S04]  /*33fe0*/  LDL.LU R24, [R1+0x290] ;  /* 0x0002900001187983 */ /* 0x000f280000300800 */
[----:B------:R-:W4:Y:S04]  /*33ff0*/  LDL.LU R23, [R1+0x294] ;  /* 0x0002940001177983 */ /* 0x000f280000300800 */
        /* <DEDUP_REMOVED lines=22> */
[----:B------:R0:W-:Y:S04]  /*34160*/  STL [R1+0x94], R25 ;  /* 0x0000941901007387 */ /* 0x0001e80000100800 */
[----:B0-----:R-:W2:Y:S02]  /*34170*/  LDL.LU R25, [R1+0x14c0] ;  /* 0x0014c00001197983 */ /* 0x001ea40000300800 */
[----:B--2---:R-:W-:-:S02]  /*34180*/  F2FP.SATFINITE.E5M2.F32.PACK_AB_MERGE_C R25, R25, R19, RZ ;  /* 0x000000131919723e */ /* 0x004fc400048060ff */
        /* <DEDUP_REMOVED lines=61> */
[----:B------:R0:W-:Y:S01]  /*34560*/  STL [R1+0x5c], R25 ;  /* 0x00005c1901007387 */ /* 0x0001e20000100800 */
[----:B---3--:R-:W-:Y:S02]  /*34570*/  F2FP.SATFINITE.E5M2.F32.PACK_AB_MERGE_C R18, R18, R20, RZ ;  /* 0x000000141212723e */ /* 0x008fe400048060ff */
[----:B----4-:R-:W-:Y:S02]  /*34580*/  F2FP.SATFINITE.E5M2.F32.PACK_AB_MERGE_C R16, R16, R17, RZ ;  /* 0x000000111010723e */ /* 0x010fe400048060ff */
[----:B0-----:R-:W-:Y:S02]  /*34590*/  F2FP.SATFINITE.E5M2.F32.PACK_AB_MERGE_C R25, R26, R27, RZ ;  /* 0x0000001b1a19723e */ /* 0x001fe400048060ff */
[----:B------:R-:W-:-:S02]  /*345a0*/  F2FP.SATFINITE.E5M2.F32.PACK_AB_MERGE_C R12, R12, R13, RZ ;  /* 0x0000000d0c0c723e */ /* 0x000fc400048060ff */
[----:B------:R-:W-:Y:S02]  /*345b0*/  F2FP.SATFINITE.E5M2.F32.PACK_AB_MERGE_C R10, R10, R11, RZ ;  /* 0x0000000b0a0a723e */ /* 0x000fe400048060ff */
[----:B------:R-:W-:Y:S02]  /*345c0*/  F2FP.SATFINITE.E5M2.F32.PACK_AB_MERGE_C R6, R6, R7, RZ ;  /* 0x000000070606723e */ /* 0x000fe400048060ff */
[----:B--2---:R-:W-:Y:S02]  /*345d0*/  F2FP.SATFINITE.E5M2.F32.PACK_AB_MERGE_C R19, R0, R19, RZ ;  /* 0x000000130013723e */ /* 0x004fe400048060ff */
[----:B------:R-:W-:-:S03]  /*345e0*/  F2FP.SATFINITE.E5M2.F32.PACK_AB_MERGE_C R0, R28, R29, RZ ;  /* 0x0000001d1c00723e */ /* 0x000fc600048060ff */
[----:B------:R0:W-:Y:S04]  /*345f0*/  STL [R1+0x58], R19 ;  /* 0x0000581301007387 */ /* 0x0001e80000100800 */
[----:B------:R2:W-:Y:S01]  /*34600*/  STL [R1+0xdc], R0 ;  /* 0x0000dc0001007387 */ /* 0x0005e20000100800 */
[----:B0-----:R-:W-:-:S03]  /*34610*/  F2FP.SATFINITE.E5M2.F32.PACK_AB_MERGE_C R19, R23, R24, RZ ;  /* 0x000000181713723e */ /* 0x001fc600048060ff */
[----:B------:R-:W-:Y:S01]  /*34620*/  STL [R1+0xd8], R25 ;  /* 0x0000d81901007387 */ /* 0x000fe20000100800 */
[----:B--2---:R-:W-:-:S03]  /*34630*/  F2FP.SATFINITE.E5M2.F32.PACK_AB_MERGE_C R0, R21, R22, RZ ;  /* 0x000000161500723e */ /* 0x004fc600048060ff */
[----:B------:R-:W-:Y:S04]  /*34640*/  STL [R1+0x294], R19 ;  /* 0x0002941301007387 */ /* 0x000fe80000100800 */
[----:B------:R0:W-:Y:S04]  /*34650*/  STL [R1+0x290], R0 ;  /* 0x0002900001007387 */ /* 0x0001e80000100800 */
[----:B------:R-:W-:Y:S01]  /*34660*/  STL [R1+0x284], R18 ;  /* 0x0002841201007387 */ /* 0x000fe20000100800 */
[----:B0-----:R-:W-:-:S03]  /*34670*/  F2FP.SATFINITE.E5M2.F32.PACK_AB_MERGE_C R0, R14, R15, RZ ;  /* 0x0000000f0e00723e */ /* 0x001fc600048060ff */
[----:B------:R-:W-:Y:S04]  /*34680*/  STL [R1+0x280], R16 ;  /* 0x0002801001007387 */ /* 0x000fe80000100800 */
[----:B------:R0:W-:Y:S04]  /*34690*/  STL [R1+0x274], R0 ;  /* 0x0002740001007387 */ /* 0x0001e80000100800 */
[----:B------:R-:W-:Y:S01]  /*346a0*/  STL [R1+0x270], R12 ;  /* 0x0002700c01007387 */ /* 0x000fe20000100800 */
[----:B0-----:R-:W-:-:S03]  /*346b0*/  F2FP.SATFINITE.E5M2.F32.PACK_AB_MERGE_C R0, R8, R9, RZ ;  /* 0x000000090800723e */ /* 0x001fc600048060ff */
[----:B------:R-:W-:Y:S04]  /*346c0*/  STL [R1+0x27c], R10 ;  /* 0x00027c0a01007387 */ /* 0x000fe80000100800 */
[----:B------:R0:W-:Y:S04]  /*346d0*/  STL [R1+0x278], R0 ;  /* 0x0002780001007387 */ /* 0x0001e80000100800 */
[----:B------:R-:W-:Y:S04]  /*346e0*/  STL [R1+0x28c], R6 ;  /* 0x00028c0601007387 */ /* 0x000fe80000100800 */
[----:B------:R-:W2:Y:S01]  /*346f0*/  LDL.LU R25, [R1+0x39c] ;  /* 0x00039c0001197983 */ /* 0x000ea20000300800 */
[----:B------:R-:W-:-:S02]  /*34700*/  F2FP.SATFINITE.E5M2.F32.PACK_AB_MERGE_C R4, R4, R5, RZ ;  /* 0x000000050404723e */ /* 0x000fc400048060ff */
        /* <DEDUP_REMOVED lines=146> */
[----:B------:R-:W2:Y:S01]  /*35030*/  LDL.LU R19, [R1+0x13d0] ;  /* 0x0013d00001137983 */ /* 0x000ea20000300800 */
[----:B---3--:R-:W-:-:S03]  /*35040*/  F2FP.SATFINITE.E5M2.F32.PACK_AB_MERGE_C R22, R22, R27, RZ ;  /* 0x0000001b1616723e */ /* 0x008fc600048060ff */
[----:B------:R-:W-:Y:S01]  /*35050*/  STL [R1+0x228], R25 ;  /* 0x0002281901007387 */ /* 0x000fe20000100800 */
[----:B----4-:R-:W-:Y:S02]  /*35060*/  F2FP.SATFINITE.E5M2.F32.PACK_AB_MERGE_C R23, R23, R26, RZ ;  /* 0x0000001a1717723e */ /* 0x010fe400048060ff */
[----:B------:R-:W-:Y:S02]  /*35070*/  F2FP.SATFINITE.E5M2.F32.PACK_AB_MERGE_C R18, R18, R20, RZ ;  /* 0x000000141212723e */ /* 0x000fe400048060ff */
[----:B------:R-:W-:Y:S02]  /*35080*/  F2FP.SATFINITE.E5M2.F32.PACK_AB_MERGE_C R16, R16, R17, RZ ;  /* 0x000000111010723e */ /* 0x000fe400048060ff */
[----:B------:R-:W-:Y:S02]  /*35090*/  F2FP.SATFINITE.E5M2.F32.PACK_AB_MERGE_C R12, R12, R13, RZ ;  /* 0x0000000d0c0c723e */ /* 0x000fe400048060ff */
[----:B------:R-:W-:Y:S02]  /*350a0*/  F2FP.SATFINITE.E5M2.F32.PACK_AB_MERGE_C R10, R10, R11, RZ ;  /* 0x0000000b0a0a723e */ /* 0x000fe400048060ff */
[----:B------:R-:W-:-:S02]  /*350b0*/  F2FP.SATFINITE.E5M2.F32.PACK_AB_MERGE_C R6, R6, R7, RZ ;  /* 0x000000070606723e */ /* 0x000fc400048060ff */
[----:B--2---:R-:W-:Y:S02]  /*350c0*/  F2FP.SATFINITE.E5M2.F32.PACK_AB_MERGE_C R19, R0, R19, RZ ;  /* 0x000000130013723e */ /* 0x004fe400048060ff */
[----:B------:R-:W-:-:S03]  /*350d0*/  F2FP.SATFINITE.E5M2.F32.PACK_AB_MERGE_C R0, R28, R29, RZ ;  /* 0x0000001d1c00723e */ /* 0x000fc600048060ff */
[----:B------:R-:W-:Y:S04]  /*350e0*/  STL [R1+0x204], R19 ;  /* 0x0002041301007387 */ /* 0x000fe80000100800 */
[----:B------:R-:W-:Y:S04]  /*350f0*/  STL [R1+0x1300], R22 ;  /* 0x0013001601007387 */ /* 0x000fe80000100800 */
[----:B------:R0:W-:Y:S04]  /*35100*/  STL [R1+0x200], R0 ;  /* 0x0002000001007387 */ /* 0x0001e80000100800 */
[----:B------:R-:W-:Y:S01]  /*35110*/  STL [R1+0x1304], R23 ;  /* 0x0013041701007387 */ /* 0x000fe20000100800 */
[----:B0-----:R-:W-:-:S05]  /*35120*/  F2FP.SATFINITE.E5M2.F32.PACK_AB_MERGE_C R0, R21, R24, RZ ;  /* 0x000000181500723e */ /* 0x001fca00048060ff */
        /* <DEDUP_REMOVED lines=49> */
[----:B------:R-:W4:Y:S04]  /*35440*/  LDL.LU R22, [R1+0x158] ;  /* 0x0001580001167983 */ /* 0x000f280000300800 */
[----:B----4-:R0:W-:Y:S04]  /*35450*/  STL [R1+0x1384], R22 ;  /* 0x0013841601007387 */ /* 0x0101e80000100800 */
[----:B0-----:R-:W4:Y:S04]  /*35460*/  LDL.LU R22, [R1+0x160] ;  /* 0x0001600001167983 */ /* 0x001f280000300800 */
[----:B----4-:R0:W-:Y:S04]  /*35470*/  STL [R1+0x138c], R22 ;  /* 0x00138c1601007387 */ /* 0x0101e80000100800 */
[----:B0-----:R-:W4:Y:S04]  /*35480*/  LDL.LU R22, [R1+0x178] ;  /* 0x0001780001167983 */ /* 0x001f280000300800 */
[----:B----4-:R0:W-:Y:S04]  /*35490*/  STL [R1+0x1394], R22 ;  /* 0x0013941601007387 */ /* 0x0101e80000100800 */
[----:B0-----:R-:W4:Y:S04]  /*354a0*/  LDL.LU R22, [R1+0x170] ;  /* 0x0001700001167983 */ /* 0x001f280000300800 */
[----:B----4-:R0:W-:Y:S04]  /*354b0*/  STL [R1+0x139c], R22 ;  /* 0x00139c1601007387 */ /* 0x0101e80000100800 */
[----:B0-----:R-:W4:Y:S01]  /*354c0*/  LDL.LU R22, [R1+0x188] ;  /* 0x0001880001167983 */ /* 0x001f220000300800 */
[----:B--2---:R-:W-:-:S03]  /*354d0*/  F2FP.SATFINITE.E5M2.F32.PACK_AB_MERGE_C R29, R29, R26, RZ ;  /* 0x0000001a1d1d723e */ /* 0x004fc600048060ff */
[----:B----4-:R0:W-:Y:S04]  /*354e0*/  STL [R1+0x13a4], R22 ;  /* 0x0013a41601007387 */ /* 0x0101e80000100800 */
[----:B0-----:R-:W2:Y:S04]  /*354f0*/  LDL.LU R22, [R1+0x180] ;  /* 0x0001800001167983 */ /* 0x001ea80000300800 */
        /* <DEDUP_REMOVED lines=25> */
[----:B------:R-:W3:Y:S04]  /*35690*/  LDL.LU R26, [R1+0x13cc] ;  /* 0x0013cc00011a7983 */ /* 0x000ee80000300800 */
[----:B------:R0:W-:Y:S04]  /*356a0*/  STL [R1+0x1c4], R29 ;  /* 0x0001c41d01007387 */ /* 0x0001e80000100800 */
[----:B0-----:R-:W3:Y:S02]  /*356b0*/  LDL.LU R29, [R1+0x13c8] ;  /* 0x0013c800011d7983 */ /* 0x001ee40000300800 */
[----:B---3--:R-:W-:-:S02]  /*356c0*/  F2FP.SATFINITE.E5M2.F32.PACK_AB_MERGE_C R29, R29, R26, RZ ;  /* 0x0000001a1d1d723e */ /* 0x008fc400048060ff */
        /* <DEDUP_REMOVED lines=14> */
[----:B0-----:R-:W4:Y:S01]  /*357b0*/  LDL.LU R29, [R1+0x150] ;  /* 0x00015000011d7983 */ /* 0x001f220000300800 */
[----:B---3--:R-:W-:-:S03]  /*357c0*/  F2FP.SATFINITE.E5M2.F32.PACK_AB_MERGE_C R26, R26, R23, RZ ;  /* 0x000000171a1a723e */ /* 0x008fc600048060ff */
[----:B------:R-:W2:Y:S04]  /*357d0*/  LDL.LU R23, [R1+0x13a8] ;  /* 0x0013a80001177983 */ /* 0x000ea80000300800 */
[----:B------:R0:W-:Y:S04]  /*357e0*/  STL [R1+0x130c], R26 ;  /* 0x00130c1a01007387 */ /* 0x0001e80000100800 */
[----:B0-----:R-:W3:Y:S01]  /*357f0*/  LDL.LU R26, [R1+0x16c] ;  /* 0x00016c00011a7983 */ /* 0x001ee20000300800 */
        /* <DEDUP_REMOVED lines=19> */
[----:B0-----:R-:W3:Y:S02]  /*35930*/  LDL.LU R23, [R1+0x1380] ;  /* 0x0013800001177983 */ /* 0x001ee40000300800 */
[----:B---3--:R-:W-:-:S02]  /*35940*/  F2FP.SATFINITE.E5M2.F32.PACK_AB_MERGE_C R26, R26, R23, RZ ;  /* 0x000000171a1a723e */ /* 0x008fc400048060ff */
[----:B------:R-:W3:Y:S04]  /*35950*/  LDL.LU R23, [R1+0x137c] ;  /* 0x00137c0001177983 */ /* 0x000ee80000300800 */
[----:B------:R3:W-:Y:S01]  /*35960*/  STL [R1+0x20], R26 ;  /* 0x0000201a01007387 */ /* 0x0007e20000100800 */
[----:B----4-:R-:W-:Y:S02]  /*35970*/  F2FP.SATFINITE.E5M2.F32.PACK_AB_MERGE_C R18, R18, R20, RZ ;  /* 0x000000141212723e */ /* 0x010fe400048060ff */
[----:B------:R-:W-:Y:S02]  /*35980*/  F2FP.SATFINITE.E5M2.F32.PACK_AB_MERGE_C R16, R16, R17, RZ ;  /* 0x000000111010723e */ /* 0x000fe400048060ff */
[----:B------:R-:W-:Y:S02]  /*35990*/  F2FP.SATFINITE.E5M2.F32.PACK_AB_MERGE_C R20, R10, R11, RZ ;  /* 0x0000000b0a14723e */ /* 0x000fe400048060ff */
[----:B---3--:R-:W-:-:S02]  /*359a0*/  F2FP.SATFINITE.E5M2.F32.PACK_AB_MERGE_C R26, R23, R29, RZ ;  /* 0x0000001d171a723e */ /* 0x008fc400048060ff */
[----:B--2---:R-:W-:Y:S02]  /*359b0*/  F2FP.SATFINITE.E5M2.F32.PACK_AB_MERGE_C R23, R25, R22, RZ ;  /* 0x000000161917723e */ /* 0x004fe400048060ff */
[----:B------:R-:W-:Y:S02]  /*359c0*/  F2FP.SATFINITE.E5M2.F32.PACK_AB_MERGE_C R22, R0, R19, RZ ;  /* 0x000000130016723e */ /* 0x000fe400048060ff */
[----:B------:R-:W-:Y:S01]  /*359d0*/  F2FP.SATFINITE.E5M2.F32.PACK_AB_MERGE_C R19, R27, R28, RZ ;  /* 0x0000001c1b13723e */ /* 0x000fe200048060ff */
[----:B------:R-:W-:Y:S01]  /*359e0*/  STL [R1+0x7c], R26 ;  /* 0x00007c1a01007387 */ /* 0x000fe20000100800 */
[----:B------:R-:W-:-:S03]  /*359f0*/  F2FP.SATFINITE.E5M2.F32.PACK_AB_MERGE_C R0, R21, R24, RZ ;  /* 0x000000181500723e */ /* 0x000fc600048060ff */
[----:B------:R-:W-:Y:S01]  /*35a00*/  STL [R1+0x70], R23 ;  /* 0x0000701701007387 */ /* 0x000fe20000100800 */
[----:B------:R-:W-:-:S03]  /*35a10*/  F2FP.SATFINITE.E5M2.F32.PACK_AB_MERGE_C R21, R12, R13, RZ ;  /* 0x0000000d0c15723e */ /* 0x000fc600048060ff */
[----:B------:R-:W-:Y:S04]  /*35a20*/  STL [R1+0x154], R22 ;  /* 0x0001541601007387 */ /* 0x000fe80000100800 */
[----:B------:R-:W-:Y:S04]  /*35a30*/  STL [R1+0x150], R19 ;  /* 0x0001501301007387 */ /* 0x000fe80000100800 */
[----:B------:R0:W-:Y:S01]  /*35a40*/  STL [R1+0x15c], R0 ;  /* 0x00015c0001007387 */ /* 0x0001e20000100800 */
[----:B------:R-:W-:-:S03]  /*35a50*/  F2FP.SATFINITE.E5M2.F32.PACK_AB_MERGE_C R28, R6, R7, RZ ;  /* 0x00000007061c723e */ /* 0x000fc600048060ff */
[----:B------:R-:W-:Y:S01]  /*35a60*/  STL [R1+0x158], R18 ;  /* 0x0001581201007387 */ /* 0x000fe20000100800 */
[----:B0-----:R-:W-:-:S03]  /*35a70*/  F2FP.SATFINITE.E5M2.F32.PACK_AB_MERGE_C R0, R14, R15, RZ ;  /* 0x0000000f0e00723e */ /* 0x001fc600048060ff */
[----:B------:R-:W-:Y:S04]  /*35a80*/  STL [R1+0x160], R16 ;  /* 0x0001601001007387 */ /* 0x000fe80000100800 */
[----:B------:R-:W-:Y:S04]  /*35a90*/  STL [R1+0x1310], R21 ;  /* 0x0013101501007387 */ /* 0x000fe80000100800 */
[----:B------:R0:W-:Y:S04]  /*35aa0*/  STL [R1+0x144], R0 ;  /* 0x0001440001007387 */ /* 0x0001e80000100800 */
[----:B------:R-:W-:Y:S01]  /*35ab0*/  STL [R1+0x1314], R20 ;  /* 0x0013141401007387 */ /* 0x000fe20000100800 */
[----:B0-----:R-:W-:-:S03]  /*35ac0*/  F2FP.SATFINITE.E5M2.F32.PACK_AB_MERGE_C R0, R8, R9, RZ ;  /* 0x000000090800723e */ /* 0x001fc600048060ff */
[----:B------:R-:W-:Y:S04]  /*35ad0*/  STL [R1+0x1318], R28 ;  /* 0x0013181c01007387 */ /* 0x000fe80000100800 */
[----:B------:R0:W-:Y:S04]  /*35ae0*/  STL [R1], R0 ;  /* 0x0000000001007387 */ /* 0x0001e80000100800 */
[----:B------:R-:W2:Y:S01]  /*35af0*/  LDL.LU R16, [R1+0x104] ;  /* 0x0001040001107983 */ /* 0x000ea20000300800 */
[----:B0-----:R-:W-:-:S05]  /*35b00*/  F2FP.SATFINITE.E5M2.F32.PACK_AB_MERGE_C R0, R4, R5, RZ ;  /* 0x000000050400723e */ /* 0x001fca00048060ff */
[----:B------:R-:W-:Y:S04]  /*35b10*/  STL [R1+0x4], R0 ;  /* 0x0000040001007387 */ /* 0x000fe80000100800 */
[----:B------:R-:W3:Y:S04]  /*35b20*/  LDL.LU R13, [R1+0x10c] ;  /* 0x00010c00010d7983 */ /* 0x000ee80000300800 */
[----:B---3--:R0:W-:Y:S04]  /*35b30*/  STL [R1+0x1378], R13 ;  /* 0x0013780d01007387 */ /* 0x0081e80000100800 */
[----:B0-----:R-:W2:Y:S04]  /*35b40*/  LDL.LU R13, [R1+0x100] ;  /* 0x00010000010d7983 */ /* 0x001ea80000300800 */
[----:B------:R-:W3:Y:S04]  /*35b50*/  LDL.LU R11, [R1+0xfc] ;  /* 0x0000fc00010b7983 */ /* 0x000ee80000300800 */
        /* <DEDUP_REMOVED lines=11> */
[----:B------:R-:W2:Y:S04]  /*35c10*/  LDL.LU R5, [R1+0xc4] ;  /* 0x0000c40001057983 */ /* 0x000ea80000300800 */
        /* <DEDUP_REMOVED lines=20> */
[----:B0-----:R-:W3:Y:S01]  /*35d60*/  LDL.LU R18, [R1+0x338] ;  /* 0x0003380001127983 */ /* 0x001ee20000300800 */
[----:B------:R-:W-:-:S03]  /*35d70*/  F2FP.SATFINITE.E5M2.F32.PACK_AB_MERGE_C R27, R2, R3, RZ ;  /* 0x00000003021b723e */ /* 0x000fc600048060ff */
[----:B---3--:R0:W-:Y:S04]  /*35d80*/  STL [R1+0x1358], R18 ;  /* 0x0013581201007387 */ /* 0x0081e80000100800 */
[----:B0-----:R-:W3:Y:S04]  /*35d90*/  LDL.LU R18, [R1+0x330] ;  /* 0x0003300001127983 */ /* 0x001ee80000300800 */
[----:B------:R-:W3:Y:S04]  /*35da0*/  LDL.LU R2, [R1+0xcc] ;  /* 0x0000cc0001027983 */ /* 0x000ee80000300800 */
[----:B------:R-:W3:Y:S04]  /*35db0*/  LDL.LU R0, [R1+0xb4] ;  /* 0x0000b40001007983 */ /* 0x000ee80000300800 */
[----:B------:R-:W4:Y:S04]  /*35dc0*/  LDL.LU R4, [R1+0xbc] ;  /* 0x0000bc0001047983 */ /* 0x000f280000300800 */
[----:B----4-:R0:W-:Y:S04]  /*35dd0*/  STL [R1+0x1334], R4 ;  /* 0x0013340401007387 */ /* 0x0101e80000100800 */
[----:B0-----:R-:W4:Y:S04]  /*35de0*/  LDL.LU R4, [R1+0xb0] ;  /* 0x0000b00001047983 */ /* 0x001f280000300800 */
[----:B------:R-:W2:Y:S04]  /*35df0*/  LDL.LU R6, [R1+0x84] ;  /* 0x0000840001067983 */ /* 0x000ea80000300800 */
[----:B--2---:R0:W-:Y:S04]  /*35e00*/  STL [R1+0x1330], R6 ;  /* 0x0013300601007387 */ /* 0x0041e80000100800 */
[----:B0-----:R-:W2:Y:S04]  /*35e10*/  LDL.LU R6, [R1+0xb8] ;  /* 0x0000b80001067983 */ /* 0x001ea80000300800 */
[----:B------:R-:W3:Y:S04]  /*35e20*/  LDL.LU R7, [R1+0x8c] ;  /* 0x00008c0001077983 */ /* 0x000ee80000300800 */
[----:B---3--:R0:W-:Y:S04]  /*35e30*/  STL [R1+0x132c], R7 ;  /* 0x00132c0701007387 */ /* 0x0081e80000100800 */
[----:B0-----:R-:W3:Y:S04]  /*35e40*/  LDL.LU R7, [R1+0x80] ;  /* 0x0000800001077983 */ /* 0x001ee80000300800 */
[----:B------:R-:W4:Y:S04]  /*35e50*/  LDL.LU R8, [R1+0x64] ;  /* 0x0000640001087983 */ /* 0x000f280000300800 */
[----:B----4-:R0:W-:Y:S04]  /*35e60*/  STL [R1+0x1328], R8 ;  /* 0x0013280801007387 */ /* 0x0101e80000100800 */
[----:B0-----:R-:W4:Y:S04]  /*35e70*/  LDL.LU R8, [R1+0x88] ;  /* 0x0000880001087983 */ /* 0x001f280000300800 */
[----:B------:R-:W2:Y:S04]  /*35e80*/  LDL.LU R24, [R1+0x68] ;  /* 0x0000680001187983 */ /* 0x000ea80000300800 */
[----:B--2---:R0:W-:Y:S04]  /*35e90*/  STL [R1+0x1324], R24 ;  /* 0x0013241801007387 */ /* 0x0041e80000100800 */
[----:B0-----:R-:W2:Y:S04]  /*35ea0*/  LDL.LU R24, [R1+0x60] ;  /* 0x0000600001187983 */ /* 0x001ea80000300800 */
[----:B------:R-:W2:Y:S04]  /*35eb0*/  LDL.LU R10, [R1+0x6c] ;  /* 0x00006c00010a7983 */ /* 0x000ea80000300800 */
[----:B------:R-:W2:Y:S04]  /*35ec0*/  LDL.LU R12, [R1+0x44] ;  /* 0x00004400010c7983 */ /* 0x000ea80000300800 */
[----:B------:R0:W-:Y:S04]  /*35ed0*/  STL [R1+0x131c], R27 ;  /* 0x00131c1b01007387 */ /* 0x0001e80000100800 */
[----:B0-----:R-:W3:Y:S01]  /*35ee0*/  LDL.LU R27, [R1+0x48] ;  /* 0x00004800011b7983 */ /* 0x001ee20000300800 */
[----:B------:R-:W-:-:S03]  /*35ef0*/  F2FP.SATFINITE.E5M2.F32.PACK_AB_MERGE_C R16, R16, R13, RZ ;  /* 0x0000000d1010723e */ /* 0x000fc600048060ff */
[----:B---3--:R0:W-:Y:S04]  /*35f00*/  STL [R1+0x1320], R27 ;  /* 0x0013201b01007387 */ /* 0x0081e80000100800 */
[----:B0-----:R-:W3:Y:S04]  /*35f10*/  LDL.LU R27, [R1+0x40] ;  /* 0x00004000011b7983 */ /* 0x001ee80000300800 */
        /* <DEDUP_REMOVED lines=13> */
[----:B------:R-:W4:Y:S02]  /*35ff0*/  LDL.LU R13, [R1+0x1378] ;  /* 0x00137800010d7983 */ /* 0x000f240000300800 */
[----:B----4-:R-:W-:-:S02]  /*36000*/  F2FP.SATFINITE.E5M2.F32.PACK_AB_MERGE_C R13, R13, R11, RZ ;  /* 0x0000000b0d0d723e */ /* 0x010fc400048060ff */
[----:B------:R-:W4:Y:S02]  /*36010*/  LDL.LU R11, [R1+0x1374] ;  /* 0x00137400010b7983 */ /* 0x000f240000300800 */
[----:B----4-:R-:W-:Y:S02]  /*36020*/  F2FP.SATFINITE.E5M2.F32.PACK_AB_MERGE_C R11, R11, R9, RZ ;  /* 0x000000090b0b723e */ /* 0x010fe400048060ff */
[----:B------:R-:W4:Y:S04]  /*36030*/  LDL.LU R9, [R1+0x1370] ;  /* 0x0013700001097983 */ /* 0x000f280000300800 */
[----:B------:R0:W-:Y:S04]  /*36040*/  STL [R1+0xc], R11 ;  /* 0x00000c0b01007387 */ /* 0x0001e80000100800 */
[----:B0-----:R-:W4:Y:S02]  /*36050*/  LDL.LU R11, [R1+0x136c] ;  /* 0x00136c00010b7983 */ /* 0x001f240000300800 */
        /* <DEDUP_REMOVED lines=25> */
[----:B------:R-:W4:Y:S01]  /*361f0*/  LDL.LU R18, [R1+0x1338] ;  /* 0x0013380001127983 */ /* 0x000f220000300800 */
[----:B------:R-:W-:Y:S02]  /*36200*/  F2FP.SATFINITE.E5M2.F32.PACK_AB_MERGE_C R0, R0, R4, RZ ;  /* 0x000000040000723e */ /* 0x000fe400048060ff */
[----:B----4-:R-:W-:Y:S02]  /*36210*/  F2FP.SATFINITE.E5M2.F32.PACK_AB_MERGE_C R2, R2, R18, RZ ;  /* 0x000000120202723e */ /* 0x010fe400048060ff */
[----:B------:R-:W4:Y:S04]  /*36220*/  LDL R18, [R1+0x7c0] ;  /* 0x0007c00001127983 */ /* 0x000f280000100800 */
[----:B------:R-:W2:Y:S02]  /*36230*/  LDL.LU R4, [R1+0x1334] ;  /* 0x0013340001047983 */ /* 0x000ea40000300800 */
[----:B--2---:R-:W-:-:S02]  /*36240*/  F2FP.SATFINITE.E5M2.F32.PACK_AB_MERGE_C R4, R4, R6, RZ ;  /* 0x000000060404723e */ /* 0x004fc400048060ff */
[----:B------:R-:W2:Y:S02]  /*36250*/  LDL.LU R6, [R1+0x1330] ;  /* 0x0013300001067983 */ /* 0x000ea40000300800 */
[----:B--2---:R-:W-:Y:S02]  /*36260*/  F2FP.SATFINITE.E5M2.F32.PACK_AB_MERGE_C R6, R6, R7, RZ ;  /* 0x000000070606723e */ /* 0x004fe400048060ff */
[----:B------:R-:W2:Y:S02]  /*36270*/  LDL.LU R7, [R1+0x132c] ;  /* 0x00132c0001077983 */ /* 0x000ea40000300800 */
[----:B--2---:R-:W-:Y:S02]  /*36280*/  F2FP.SATFINITE.E5M2.F32.PACK_AB_MERGE_C R7, R7, R8, RZ ;  /* 0x000000080707723e */ /* 0x004fe400048060ff */
[----:B------:R-:W2:Y:S02]  /*36290*/  LDL.LU R8, [R1+0x1328] ;  /* 0x0013280001087983 */ /* 0x000ea40000300800 */
[----:B--2---:R-:W-:-:S02]  /*362a0*/  F2FP.SATFINITE.E5M2.F32.PACK_AB_MERGE_C R8, R8, R24, RZ ;  /* 0x000000180808723e */ /* 0x004fc400048060ff */
[----:B------:R-:W2:Y:S01]  /*362b0*/  LDL.LU R24, [R1+0x1324] ;  /* 0x0013240001187983 */ /* 0x000ea20000300800 */
[----:B---3--:R-:W-:Y:S02]  /*362c0*/  F2FP.SATFINITE.E5M2.F32.PACK_AB_MERGE_C R12, R12, R27, RZ ;  /* 0x0000001b0c0c723e */ /* 0x008fe400048060ff */
[----:B--2---:R-:W-:Y:S02]  /*362d0*/  F2FP.SATFINITE.E5M2.F32.PACK_AB_MERGE_C R10, R10, R24, RZ ;  /* 0x000000180a0a723e */ /* 0x004fe400048060ff */
[----:B------:R-:W2:Y:S04]  /*362e0*/  LDL.LU R24, [R1+0x1294] ;  /* 0x0012940001187983 */ /* 0x000ea80000300800 */
[----:B------:R-:W3:Y:S01]  /*362f0*/  LDL.LU R27, [R1+0x1320] ;  /* 0x00132000011b7983 */ /* 0x000ee20000300800 */
[----:B------:R-:W-:-:S02]  /*36300*/  F2FP.SATFINITE.E5M2.F32.PACK_AB_MERGE_C R26, R26, R21, RZ ;  /* 0x000000151a1a723e */ /* 0x000fc400048060ff */
[----:B------:R-:W-:Y:S02]  /*36310*/  F2FP.SATFINITE.E5M2.F32.PACK_AB_MERGE_C R15, R15, R28, RZ ;  /* 0x0000001c0f0f723e */ /* 0x000fe400048060ff */
[----:B------:R-:W-:Y:S02]  /*36320*/  F2FP.SATFINITE.E5M2.F32.PACK_AB_MERGE_C R17, R17, R20, RZ ;  /* 0x000000141111723e */ /* 0x000fe400048060ff */
[----:B------:R-:W-:Y:S02]  /*36330*/  F2FP.SATFINITE.E5M2.F32.PACK_AB_MERGE_C R3, R3, R29, RZ ;  /* 0x0000001d0303723e */ /* 0x000fe400048060ff */
[----:B------:R-:W-:Y:S02]  /*36340*/  F2FP.SATFINITE.E5M2.F32.PACK_AB_MERGE_C R22, R22, R23, RZ ;  /* 0x000000171616723e */ /* 0x000fe400048060ff */
[----:B------:R-:W-:Y:S02]  /*36350*/  F2FP.SATFINITE.E5M2.F32.PACK_AB_MERGE_C R19, R19, R25, RZ ;  /* 0x000000191313723e */ /* 0x000fe400048060ff */
[----:B---3--:R-:W-:-:S02]  /*36360*/  F2FP.SATFINITE.E5M2.F32.PACK_AB_MERGE_C R14, R14, R27, RZ ;  /* 0x0000001b0e0e723e */ /* 0x008fc400048060ff */
[----:B------:R-:W3:Y:S04]  /*36370*/  LDL.LU R27, [R1+0x131c] ;  /* 0x00131c00011b7983 */ /* 0x000ee80000300800 */
[----:B------:R-:W3:Y:S04]  /*36380*/  LDL.LU R28, [R1+0x1318] ;  /* 0x00131800011c7983 */ /* 0x000ee80000300800 */
[----:B------:R-:W3:Y:S04]  /*36390*/  LDL.LU R20, [R1+0x1314] ;  /* 0x0013140001147983 */ /* 0x000ee80000300800 */
[----:B------:R-:W3:Y:S04]  /*363a0*/  LDL.LU R21, [R1+0x1310] ;  /* 0x0013100001157983 */ /* 0x000ee80000300800 */
[----:B------:R0:W-:Y:S04]  /*363b0*/  STL [R1+0x44], R26 ;  /* 0x0000441a01007387 */ /* 0x0001e80000100800 */
[----:B0-----:R-:W3:Y:S04]  /*363c0*/  LDL.LU R26, [R1+0x130c] ;  /* 0x00130c00011a7983 */ /* 0x001ee80000300800 */
[----:B------:R-:W3:Y:S04]  /*363d0*/  LDL.LU R29, [R1+0x1308] ;  /* 0x00130800011d7983 */ /* 0x000ee80000300800 */
[----:B------:R-:W-:Y:S04]  /*363e0*/  STL [R1+0x40], R3 ;  /* 0x0000400301007387 */ /* 0x000fe80000100800 */
[----:B------:R-:W3:Y:S04]  /*363f0*/  LDL.LU R23, [R1+0x1304] ;  /* 0x0013040001177983 */ /* 0x000ee80000300800 */
[----:B------:R0:W-:Y:S04]  /*36400*/  STL [R1+0xbc], R22 ;  /* 0x0000bc1601007387 */ /* 0x0001e80000100800 */
[----:B0-----:R-:W3:Y:S04]  /*36410*/  LDL.LU R22, [R1+0x1300] ;  /* 0x0013000001167983 */ /* 0x001ee80000300800 */
[----:B------:R-:W3:Y:S04]  /*36420*/  LDL.LU R25, [R1+0x12fc] ;  /* 0x0012fc0001197983 */ /* 0x000ee80000300800 */
[----:B------:R0:W-:Y:S04]  /*36430*/  STL [R1+0xb8], R19 ;  /* 0x0000b81301007387 */ /* 0x0001e80000100800 */
[----:B0-----:R-:W3:Y:S01]  /*36440*/  LDL.LU R19, [R1+0x12f8] ;  /* 0x0012f80001137983 */ /* 0x001ee20000300800 */
[----:B----4-:R-:W-:-:S05]  /*36450*/  VIADD R3, R18, 0x7f ;  /* 0x0000007f12037836 */ /* 0x010fca0000000000 */
[----:B------:R-:W-:Y:S01]  /*36460*/  ISETP.GE.AND P0, PT, R3, UR27, PT ;  /* 0x0000001b03007c0c */ /* 0x000fe2000bf06270 */
[C---:B------:R-:W-:Y:S02]  /*36470*/  VIADD R3, R18.reuse, 0x1 ;  /* 0x0000000112037836 */ /* 0x040fe40000000000 */
[----:B------:R-:W-:-:S03]  /*36480*/  VIADD R18, R18, 0x2 ;  /* 0x0000000212127836 */ /* 0x000fc60000000000 */
[----:B------:R-:W-:Y:S02]  /*36490*/  ISETP.GE.AND P2, PT, R3, UR4, PT ;  /* 0x0000000403007c0c */ /* 0x000fe4000bf46270 */
[----:B------:R-:W-:Y:S01]  /*364a0*/  ISETP.GE.AND P3, PT, R18, UR8, PT ;  /* 0x0000000812007c0c */ /* 0x000fe2000bf66270 */
[----:B------:R-:W-:Y:S01]  /*364b0*/  UMOV UR4, 0x400 ;  /* 0x0000040000047882 */ /* 0x000fe20000000000 */
[----:B--2---:R-:W-:Y:S01]  /*364c0*/  LOP3.LUT R24, R24, 0x1f0, RZ, 0xc0, !PT ;  /* 0x000001f018187812 */ /* 0x004fe200078ec0ff */
[----:B-1----:R-:W-:Y:S01]  /*364d0*/  ULEA UR4, UR5, UR4, 0x18 ;  /* 0x0000000405047291 */ /* 0x002fe2000f8ec03f */
[----:B------:R-:W-:Y:S01]  /*364e0*/  LOP3.LUT R2, R2, 0xffff, RZ, 0xc0, !PT ;  /* 0x0000ffff02027812 */ /* 0x000fe200078ec0ff */
[----:B------:R-:W-:Y:S01]  /*364f0*/  ULDC UR8, c[0x0][0x248] ;  /* 0x0000920000087ab9 */ /* 0x000fe20000000800 */
[----:B---3--:R-:W-:Y:S02]  /*36500*/  LOP3.LUT R3, R23, 0xffff, RZ, 0xc0, !PT ;  /* 0x0000ffff17037812 */ /* 0x008fe400078ec0ff */
[----:B------:R-:W-:-:S02]  /*36510*/  LOP3.LUT R22, R22, 0xffff, RZ, 0xc0, !PT ;  /* 0x0000ffff16167812 */ /* 0x000fc400078ec0ff */
[----:B------:R-:W-:Y:S02]  /*36520*/  LOP3.LUT R25, R25, 0xffff, RZ, 0xc0, !PT ;  /* 0x0000ffff19197812 */ /* 0x000fe400078ec0ff */
[----:B------:R-:W-:-:S04]  /*36530*/  LOP3.LUT R19, R19, 0xffff, RZ, 0xc0, !PT ;  /* 0x0000ffff13137812 */ /* 0x000fc800078ec0ff */
[--C-:B------:R-:W-:Y:S02]  /*36540*/  PRMT R23, R19, 0x3340, R22.reuse ;  /* 0x0000334013177816 */ /* 0x100fe40000000016 */
[----:B------:R-:W-:Y:S02]  /*36550*/  SHF.R.U32.HI R18, RZ, 0x8, R19 ;  /* 0x00000008ff127819 */ /* 0x000fe40000011613 */
[----:B------:R-:W-:Y:S01]  /*36560*/  SHF.R.U32.HI R19, RZ, 0x8, R22 ;  /* 0x00000008ff137819 */ /* 0x000fe20000011616 */
[----:B------:R0:W-:Y:S01]  /*36570*/  STL [R1+0x248], R23 ;  /* 0x0002481701007387 */ /* 0x0001e20000100800 */
[----:B------:R-:W-:Y:S02]  /*36580*/  SHF.R.U32.HI R22, RZ, 0x8, R25 ;  /* 0x00000008ff167819 */ /* 0x000fe40000011619 */
[--C-:B------:R-:W-:Y:S02]  /*36590*/  PRMT R25, R25, 0x3340, R3.reuse ;  /* 0x0000334019197816 */ /* 0x100fe40000000003 */
[----:B0-----:R-:W-:-:S02]  /*365a0*/  SHF.R.U32.HI R23, RZ, 0x8, R3 ;  /* 0x00000008ff177819 */ /* 0x001fc40000011603 */
[----:B------:R-:W0:Y:S01]  /*365b0*/  S2R R3, SR_TID.X ;  /* 0x0000000000037919 */ /* 0x000e220000002100 */
[----:B------:R-:W-:Y:S02]  /*365c0*/  LOP3.LUT R19, R19, 0xffff, RZ, 0xc0, !PT ;  /* 0x0000ffff13137812 */ /* 0x000fe400078ec0ff */
[----:B------:R-:W-:Y:S01]  /*365d0*/  LOP3.LUT R18, R18, 0xffff, RZ, 0xc0, !PT ;  /* 0x0000ffff12127812 */ /* 0x000fe200078ec0ff */
[----:B------:R1:W-:Y:S03]  /*365e0*/  STL [R1+0x244], R25 ;  /* 0x0002441901007387 */ /* 0x0003e60000100800 */
[----:B------:R-:W-:Y:S01]  /*365f0*/  PRMT R18, R18, 0x3340, R19 ;  /* 0x0000334012127816 */ /* 0x000fe20000000013 */
[----:B-1----:R-:W2:Y:S01]  /*36600*/  LDL.LU R25, [R1+0x90] ;  /* 0x0000900001197983 */ /* 0x002ea20000300800 */
[----:B0-----:R-:W-:-:S05]  /*36610*/  IMAD.SHL.U32 R3, R3, 0x20, RZ ;  /* 0x0000002003037824 */ /* 0x001fca00078e00ff */
[----:B------:R-:W-:-:S04]  /*36620*/  LOP3.LUT R3, R3, 0x400, RZ, 0xc0, !PT ;  /* 0x0000040003037812 */ /* 0x000fc800078ec0ff */
[----:B------:R-:W-:Y:S02]  /*36630*/  IADD3 R3, R24, UR4, R3 ;  /* 0x0000000418037c10 */ /* 0x000fe4000fffe003 */
[----:B------:R-:W3:Y:S04]  /*36640*/  LDL.LU R24, [R1+0x5c] ;  /* 0x00005c0001187983 */ /* 0x000ee80000300800 */
[----:B------:R0:W-:Y:S04]  /*36650*/  STL [R1+0x12f4], R3 ;  /* 0x0012f40301007387 */ /* 0x0001e80000100800 */
[----:B0-----:R-:W4:Y:S04]  /*36660*/  LDL.LU R3, [R1+0x58] ;  /* 0x0000580001037983 */ /* 0x001f280000300800 */
[----:B------:R-:W4:Y:S01]  /*36670*/  LDL.LU R19, [R1+0x94] ;  /* 0x0000940001137983 */ /* 0x000f220000300800 */
[----:B------:R-:W-:-:S02]  /*36680*/  LOP3.LUT R22, R22, 0xffff, RZ, 0xc0, !PT ;  /* 0x0000ffff16167812 */ /* 0x000fc400078ec0ff */
[----:B------:R-:W-:Y:S01]  /*36690*/  LOP3.LUT R23, R23, 0xffff, RZ, 0xc0, !PT ;  /* 0x0000ffff17177812 */ /* 0x000fe200078ec0ff */
[----:B------:R4:W-:Y:S03]  /*366a0*/  STL [R1+0x1c8], R18 ;  /* 0x0001c81201007387 */ /* 0x0009e60000100800 */
[----:B------:R-:W-:Y:S02]  /*366b0*/  PRMT R22, R22, 0x3340, R23 ;  /* 0x0000334016167816 */ /* 0x000fe40000000017 */
[----:B------:R-:W-:-:S03]  /*366c0*/  LOP3.LUT R23, R29, 0xffff, RZ, 0xc0, !PT ;  /* 0x0000ffff1d177812 */ /* 0x000fc600078ec0ff */
[----:B------:R0:W-:Y:S01]  /*366d0*/  STL [R1+0x1ac], R22 ;  /* 0x0001ac1601007387 */ /* 0x0001e20000100800 */
[----:B------:R-:W-:Y:S02]  /*366e0*/  LOP3.LUT R26, R26, 0xffff, RZ, 0xc0, !PT ;  /* 0x0000ffff1a1a7812 */ /* 0x000fe400078ec0ff */
[----:B------:R-:W-:Y:S02]  /*366f0*/  LOP3.LUT R21, R21, 0xffff, RZ, 0xc0, !PT ;  /* 0x0000ffff15157812 */ /* 0x000fe400078ec0ff */
[----:B------:R-:W-:Y:S02]  /*36700*/  LOP3.LUT R20, R20, 0xffff, RZ, 0xc0, !PT ;  /* 0x0000ffff14147812 */ /* 0x000fe400078ec0ff */
[----:B--2---:R-:W-:Y:S02]  /*36710*/  LOP3.LUT R25, R25, 0xffff, RZ, 0xc0, !PT ;  /* 0x0000ffff19197812 */ /* 0x004fe400078ec0ff */
[----:B---3--:R-:W-:Y:S02]  /*36720*/  LOP3.LUT R24, R24, 0xffff, RZ, 0xc0, !PT ;  /* 0x0000ffff18187812 */ /* 0x008fe400078ec0ff */
[----:B----4-:R-:W-:-:S04]  /*36730*/  LOP3.LUT R18, R19, 0xffff, RZ, 0xc0, !PT ;  /* 0x0000ffff13127812 */ /* 0x010fc800078ec0ff */
[----:B0-----:R-:W-:Y:S02]  /*36740*/  SHF.R.U32.HI R22, RZ, 0x8, R18 ;  /* 0x00000008ff167819 */ /* 0x001fe40000011612 */
[----:B------:R-:W-:Y:S02]  /*36750*/  PRMT R18, R18, 0x3340, R23 ;  /* 0x0000334012127816 */ /* 0x000fe40000000017 */
[----:B------:R-:W-:Y:S02]  /*36760*/  LOP3.LUT R19, R3, 0xffff, RZ, 0xc0, !PT ;  /* 0x0000ffff03137812 */ /* 0x000fe400078ec0ff */
[----:B------:R-:W2:Y:S04]  /*36770*/  LDL.LU R3, [R1+0x18] ;  /* 0x0000180001037983 */ /* 0x000ea80000300800 */
[----:B------:R-:W3:Y:S04]  /*36780*/  LDL.LU R29, [R1+0x1c] ;  /* 0x00001c00011d7983 */ /* 0x000ee80000300800 */
[----:B------:R0:W-:Y:S02]  /*36790*/  STL [R1+0x240], R18 ;  /* 0x0002401201007387 */ /* 0x0001e40000100800 */
[----:B0-----:R-:W-:-:S02]  /*367a0*/  SHF.R.U32.HI R18, RZ, 0x8, R25 ;  /* 0x00000008ff127819 */ /* 0x001fc40000011619 */
[----:B------:R-:W-:-:S05]  /*367b0*/  PRMT R25, R25, 0x3340, R26 ;  /* 0x0000334019197816 */ /* 0x000fca000000001a */
[----:B------:R0:W-:Y:S01]  /*367c0*/  STL [R1+0x23c], R25 ;  /* 0x00023c1901007387 */ /* 0x0001e20000100800 */
[----:B------:R-:W-:Y:S02]  /*367d0*/  SHF.R.U32.HI R23, RZ, 0x8, R23 ;  /* 0x00000008ff177819 */ /* 0x000fe40000011617 */
[----:B------:R-:W-:Y:S02]  /*367e0*/  LOP3.LUT R22, R22, 0xffff, RZ, 0xc0, !PT ;  /* 0x0000ffff16167812 */ /* 0x000fe400078ec0ff */
[----:B0-----:R-:W-:Y:S02]  /*367f0*/  SHF.R.U32.HI R25, RZ, 0x8, R24 ;  /* 0x00000008ff197819 */ /* 0x001fe40000011618 */
[----:B------:R-:W-:Y:S02]  /*36800*/  PRMT R24, R24, 0x3340, R21 ;  /* 0x0000334018187816 */ /* 0x000fe40000000015 */
[----:B------:R-:W-:-:S03]  /*36810*/  LOP3.LUT R23, R23, 0xffff, RZ, 0xc0, !PT ;  /* 0x0000ffff17177812 */ /* 0x000fc600078ec0ff */
[----:B------:R0:W-:Y:S01]  /*36820*/  STL [R1+0x238], R24 ;  /* 0x0002381801007387 */ /* 0x0001e20000100800 */
[----:B------:R-:W-:Y:S02]  /*36830*/  PRMT R23, R22, 0x3340, R23 ;  /* 0x0000334016177816 */ /* 0x000fe40000000017 */
[----:B------:R-:W-:Y:S02]  /*36840*/  SHF.R.U32.HI R26, RZ, 0x8, R26 ;  /* 0x00000008ff1a7819 */ /* 0x000fe4000001161a */
[----:B0-----:R-:W-:Y:S02]  /*36850*/  SHF.R.U32.HI R24, RZ, 0x8, R19 ;  /* 0x00000008ff187819 */ /* 0x001fe40000011613 */
[----:B------:R-:W-:-:S05]  /*36860*/  PRMT R19, R19, 0x3340, R20 ;  /* 0x0000334013137816 */ /* 0x000fca0000000014 */
[----:B------:R0:W-:Y:S01]  /*36870*/  STL [R1+0x20c], R19 ;  /* 0x00020c1301007387 */ /* 0x0001e20000100800 */
[----:B------:R-:W-:Y:S02]  /*36880*/  LOP3.LUT R26, R26, 0xffff, RZ, 0xc0, !PT ;  /* 0x0000ffff1a1a7812 */ /* 0x000fe400078ec0ff */
[----:B------:R-:W-:Y:S01]  /*36890*/  LOP3.LUT R18, R18, 0xffff, RZ, 0xc0, !PT ;  /* 0x0000ffff12127812 */ /* 0x000fe200078ec0ff */
[----:B0-----:R-:W4:Y:S04]  /*368a0*/  LDL.LU R19, [R1+0x50] ;  /* 0x0000500001137983 */ /* 0x001f280000300800 */
[----:B------:R-:W2:Y:S04]  /*368b0*/  LDL.LU R22, [R1+0x320] ;  /* 0x0003200001167983 */ /* 0x000ea80000300800 */
[----:B------:R0:W-:Y:S01]  /*368c0*/  STL [R1+0x198], R23 ;  /* 0x0001981701007387 */ /* 0x0001e20000100800 */
[----:B------:R-:W-:-:S03]  /*368d0*/  PRMT R18, R18, 0x3340, R26 ;  /* 0x0000334012127816 */ /* 0x000fc6000000001a */
[----:B0-----:R-:W3:Y:S04]  /*368e0*/  LDL.LU R23, [R1+0x54] ;  /* 0x0000540001177983 */ /* 0x001ee80000300800 */
[----:B------:R-:W3:Y:S01]  /*368f0*/  LDL.LU R26, [R1+0x324] ;  /* 0x00032400011a7983 */ /* 0x000ee20000300800 */
[----:B------:R-:W-:Y:S02]  /*36900*/  SHF.R.U32.HI R21, RZ, 0x8, R21 ;  /* 0x00000008ff157819 */ /* 0x000fe40000011615 */
[----:B------:R-:W-:Y:S02]  /*36910*/  LOP3.LUT R25, R25, 0xffff, RZ, 0xc0, !PT ;  /* 0x0000ffff19197812 */ /* 0x000fe400078ec0ff */
[----:B------:R-:W-:Y:S02]  /*36920*/  LOP3.LUT R21, R21, 0xffff, RZ, 0xc0, !PT ;  /* 0x0000ffff15157812 */ /* 0x000fe400078ec0ff */
[----:B------:R-:W-:-:S02]  /*36930*/  SHF.R.U32.HI R20, RZ, 0x8, R20 ;  /* 0x00000008ff147819 */ /* 0x000fc40000011614 */
[----:B------:R-:W-:Y:S01]  /*36940*/  PRMT R21, R25, 0x3340, R21 ;  /* 0x0000334019157816 */ /* 0x000fe20000000015 */
[----:B------:R-:W-:Y:S01]  /*36950*/  STL [R1+0x190], R18 ;  /* 0x0001901201007387 */ /* 0x000fe20000100800 */
[----:B------:R-:W-:Y:S02]  /*36960*/  LOP3.LUT R24, R24, 0xffff, RZ, 0xc0, !PT ;  /* 0x0000ffff18187812 */ /* 0x000fe400078ec0ff */
[----:B------:R-:W-:Y:S01]  /*36970*/  LOP3.LUT R20, R20, 0xffff, RZ, 0xc0, !PT ;  /* 0x0000ffff14147812 */ /* 0x000fe200078ec0ff */
[----:B------:R2:W-:Y:S03]  /*36980*/  STL [R1+0x188], R21 ;  /* 0x0001881501007387 */ /* 0x0005e60000100800 */
[----:B------:R-:W-:-:S05]  /*36990*/  PRMT R20, R24, 0x3340, R20 ;  /* 0x0000334018147816 */ /* 0x000fca0000000014 */
[----:B------:R4:W-:Y:S04]  /*369a0*/  STL [R1+0x184], R20 ;  /* 0x0001841401007387 */ /* 0x0009e80000100800 */
[----:B------:R-:W3:Y:S01]  /*369b0*/  LDL.LU R25, [R1+0x10] ;  /* 0x0000100001197983 */ /* 0x000ee20000300800 */
[----:B--2---:R-:W-:Y:S02]  /*369c0*/  LOP3.LUT R21, R22, 0xffff, RZ, 0xc0, !PT ;  /* 0x0000ffff16157812 */ /* 0x004fe400078ec0ff */
[----:B----4-:R-:W-:Y:S02]  /*369d0*/  LOP3.LUT R20, R19, 0xffff, RZ, 0xc0, !PT ;  /* 0x0000ffff13147812 */ /* 0x010fe400078ec0ff */
[----:B---3--:R-:W-:Y:S02]  /*369e0*/  LOP3.LUT R19, R29, 0xffff, RZ, 0xc0, !PT ;  /* 0x0000ffff1d137812 */ /* 0x008fe400078ec0ff */
[----:B------:R-:W-:-:S02]  /*369f0*/  LOP3.LUT R22, R23, 0xffff, RZ, 0xc0, !PT ;  /* 0x0000ffff17167812 */ /* 0x000fc400078ec0ff */
[----:B------:R-:W-:Y:S02]  /*36a00*/  LOP3.LUT R23, R5, 0xffff, RZ, 0xc0, !PT ;  /* 0x0000ffff05177812 */ /* 0x000fe400078ec0ff */
[----:B------:R-:W-:Y:S02]  /*36a10*/  LOP3.LUT R5, R3, 0xffff, RZ, 0xc0, !PT ;  /* 0x0000ffff03057812 */ /* 0x000fe400078ec0ff */
[----:B------:R-:W-:Y:S02]  /*36a20*/  PRMT R3, R22, 0x3340, R23 ;  /* 0x0000334016037816 */ /* 0x000fe40000000017 */
[----:B------:R-:W-:Y:S02]  /*36a30*/  LOP3.LUT R18, R26, 0xffff, RZ, 0xc0, !PT ;  /* 0x0000ffff1a127812 */ /* 0x000fe400078ec0ff */
[----:B------:R-:W2:Y:S01]  /*36a40*/  LDL.LU R26, [R1+0x8] ;  /* 0x00000800011a7983 */ /* 0x000ea20000300800 */
[----:B------:R-:W-:-:S03]  /*36a50*/  SHF.R.U32.HI R24, RZ, 0x8, R22 ;  /* 0x00000008ff187819 */ /* 0x000fc60000011616 */
[----:B------:R-:W3:Y:S01]  /*36a60*/  LDL.LU R29, [R1] ;  /* 0x00000000011d7983 */ /* 0x000ee20000300800 */
[----:B------:R-:W-:-:S03]  /*36a70*/  SHF.R.U32.HI R22, RZ, 0x8, R20 ;  /* 0x00000008ff167819 */ /* 0x000fc60000011614 */
[----:B------:R0:W-:Y:S01]  /*36a80*/  STL [R1+0x208], R3 ;  /* 0x0002080301007387 */ /* 0x0001e20000100800 */
[----:B------:R-:W-:Y:S02]  /*36a90*/  SHF.R.U32.HI R23, RZ, 0x8, R23 ;  /* 0x00000008ff177819 */ /* 0x000fe40000011617 */
[--C-:B0-----:R-:W-:Y:S02]  /*36aa0*/  PRMT R3, R20, 0x3340, R2.reuse ;  /* 0x0000334014037816 */ /* 0x101fe40000000002 */
[----:B------:R-:W-:Y:S02]  /*36ab0*/  SHF.R.U32.HI R20, RZ, 0x8, R2 ;  /* 0x00000008ff147819 */ /* 0x000fe40000011602 */
[----:B------:R-:W-:Y:S02]  /*36ac0*/  SHF.R.U32.HI R2, RZ, 0x8, R18 ;  /* 0x00000008ff027819 */ /* 0x000fe40000011612 */
[----:B------:R-:W-:Y:S02]  /*36ad0*/  PRMT R18, R18, 0x3340, R19 ;  /* 0x0000334012127816 */ /* 0x000fe40000000013 */
[----:B------:R-:W-:-:S02]  /*36ae0*/  LOP3.LUT R24, R24, 0xffff, RZ, 0xc0, !PT ;  /* 0x0000ffff18187812 */ /* 0x000fc400078ec0ff */
[----:B------:R-:W-:Y:S01]  /*36af0*/  LOP3.LUT R23, R23, 0xffff, RZ, 0xc0, !PT ;  /* 0x0000ffff17177812 */ /* 0x000fe200078ec0ff */
[----:B------:R0:W-:Y:S01]  /*36b00*/  STL [R1+0x1fc], R18 ;  /* 0x0001fc1201007387 */ /* 0x0001e20000100800 */
[----:B------:R-:W-:Y:S02]  /*36b10*/  LOP3.LUT R20, R20, 0xffff, RZ, 0xc0, !PT ;  /* 0x0000ffff14147812 */ /* 0x000fe400078ec0ff */
[----:B------:R-:W-:Y:S02]  /*36b20*/  PRMT R23, R24, 0x3340, R23 ;  /* 0x0000334018177816 */ /* 0x000fe40000000017 */
[----:B0-----:R-:W-:Y:S02]  /*36b30*/  SHF.R.U32.HI R18, RZ, 0x8, R21 ;  /* 0x00000008ff127819 */ /* 0x001fe40000011615 */
[----:B------:R-:W-:Y:S02]  /*36b40*/  PRMT R21, R21, 0x3340, R5 ;  /* 0x0000334015157816 */ /* 0x000fe40000000005 */
[----:B------:R-:W-:-:S03]  /*36b50*/  LOP3.LUT R22, R22, 0xffff, RZ, 0xc0, !PT ;  /* 0x0000ffff16167812 */ /* 0x000fc600078ec0ff */
[----:B------:R0:W-:Y:S01]  /*36b60*/  STL [R1+0x1f4], R21 ;  /* 0x0001f41501007387 */ /* 0x0001e20000100800 */
[----:B------:R-:W-:-:S03]  /*36b70*/  PRMT R22, R22, 0x3340, R20 ;  /* 0x0000334016167816 */ /* 0x000fc60000000014 */
[----:B0-----:R-:W4:Y:S04]  /*36b80*/  LDL.LU R21, [R1+0x304] ;  /* 0x0003040001157983 */ /* 0x001f280000300800 */
[----:B------:R-:W4:Y:S04]  /*36b90*/  LDL.LU R24, [R1+0xdc] ;  /* 0x0000dc0001187983 */ /* 0x000f280000300800 */
[----:B------:R0:W-:Y:S04]  /*36ba0*/  STL [R1+0x178], R23 ;  /* 0x0001781701007387 */ /* 0x0001e80000100800 */
[----:B0-----:R-:W4:Y:S04]  /*36bb0*/  LDL.LU R23, [R1+0xd8] ;  /* 0x0000d80001177983 */ /* 0x001f280000300800 */
[----:B------:R-:W4:Y:S01]  /*36bc0*/  LDL.LU R20, [R1+0x300] ;  /* 0x0003000001147983 */ /* 0x000f220000300800 */
[----:B------:R-:W-:-:S02]  /*36bd0*/  SHF.R.U32.HI R19, RZ, 0x8, R19 ;  /* 0x00000008ff137819 */ /* 0x000fc40000011613 */
[----:B------:R-:W-:Y:S02]  /*36be0*/  SHF.R.U32.HI R5, RZ, 0x8, R5 ;  /* 0x00000008ff057819 */ /* 0x000fe40000011605 */
[----:B------:R-:W-:Y:S02]  /*36bf0*/  LOP3.LUT R2, R2, 0xffff, RZ, 0xc0, !PT ;  /* 0x0000ffff02027812 */ /* 0x000fe400078ec0ff */
[----:B------:R-:W-:Y:S02]  /*36c00*/  LOP3.LUT R19, R19, 0xffff, RZ, 0xc0, !PT ;  /* 0x0000ffff13137812 */ /* 0x000fe400078ec0ff */
[----:B------:R-:W-:Y:S02]  /*36c10*/  LOP3.LUT R18, R18, 0xffff, RZ, 0xc0, !PT ;  /* 0x0000ffff12127812 */ /* 0x000fe400078ec0ff */
[----:B------:R-:W-:Y:S02]  /*36c20*/  LOP3.LUT R5, R5, 0xffff, RZ, 0xc0, !PT ;  /* 0x0000ffff05057812 */ /* 0x000fe400078ec0ff */
[----:B------:R-:W-:-:S02]  /*36c30*/  PRMT R19, R2, 0x3340, R19 ;  /* 0x0000334002137816 */ /* 0x000fc40000000013 */
[----:B------:R-:W-:Y:S01]  /*36c40*/  PRMT R2, R18, 0x3340, R5 ;  /* 0x0000334012027816 */ /* 0x000fe20000000005 */
[----:B------:R-:W-:Y:S04]  /*36c50*/  STL [R1+0x170], R22 ;  /* 0x0001701601007387 */ /* 0x000fe80000100800 */
[----:B------:R2:W-:Y:S04]  /*36c60*/  STL [R1+0x174], R19 ;  /* 0x0001741301007387 */ /* 0x0005e80000100800 */
[----:B------:R0:W-:Y:S01]  /*36c70*/  STL [R1+0x16c], R2 ;  /* 0x00016c0201007387 */ /* 0x0001e20000100800 */
[----:B------:R-:W-:-:S02]  /*36c80*/  LOP3.LUT R28, R28, 0xffff, RZ, 0xc0, !PT ;  /* 0x0000ffff1c1c7812 */ /* 0x000fc400078ec0ff */
[----:B--2---:R-:W-:Y:S02]  /*36c90*/  LOP3.LUT R19, R26, 0xffff, RZ, 0xc0, !PT ;  /* 0x0000ffff1a137812 */ /* 0x004fe400078ec0ff */
[----:B---3--:R-:W-:Y:S02]  /*36ca0*/  LOP3.LUT R22, R29, 0xffff, RZ, 0xc0, !PT ;  /* 0x0000ffff1d167812 */ /* 0x008fe400078ec0ff */
[----:B----4-:R-:W-:Y:S02]  /*36cb0*/  LOP3.LUT R21, R21, 0xffff, RZ, 0xc0, !PT ;  /* 0x0000ffff15157812 */ /* 0x010fe400078ec0ff */
[----:B------:R-:W-:Y:S02]  /*36cc0*/  LOP3.LUT R18, R24, 0xffff, RZ, 0xc0, !PT ;  /* 0x0000ffff18127812 */ /* 0x000fe400078ec0ff */
[----:B------:R-:W2:Y:S01]  /*36cd0*/  LDL.LU R24, [R1+0x9c] ;  /* 0x00009c0001187983 */ /* 0x000ea20000300800 */
[----:B0-----:R-:W-:Y:S02]  /*36ce0*/  LOP3.LUT R2, R23, 0xffff, RZ, 0xc0, !PT ;  /* 0x0000ffff17027812 */ /* 0x001fe400078ec0ff */
[----:B------:R-:W-:-:S02]  /*36cf0*/  LOP3.LUT R5, R20, 0xffff, RZ, 0xc0, !PT ;  /* 0x0000ffff14057812 */ /* 0x000fc400078ec0ff */
[----:B------:R-:W-:Y:S02]  /*36d00*/  LOP3.LUT R20, R25, 0xffff, RZ, 0xc0, !PT ;  /* 0x0000ffff19147812 */ /* 0x000fe400078ec0ff */
[----:B------:R-:W-:Y:S01]  /*36d10*/  SHF.R.U32.HI R23, RZ, 0x8, R21 ;  /* 0x00000008ff177819 */ /* 0x000fe20000011615 */
[----:B------:R-:W3:Y:S01]  /*36d20*/  LDL.LU R25, [R1+0x98] ;  /* 0x0000980001197983 */ /* 0x000ee20000300800 */
[----:B------:R-:W-:-:S03]  /*36d30*/  PRMT R21, R21, 0x3340, R20 ;  /* 0x0000334015157816 */ /* 0x000fc60000000014 */
[----:B------:R-:W4:Y:S04]  /*36d40*/  LDL.LU R26, [R1+0x78] ;  /* 0x00007800011a7983 */ /* 0x000f280000300800 */
[----:B------:R-:W4:Y:S04]  /*36d50*/  LDL.LU R29, [R1+0x74] ;  /* 0x00007400011d7983 */ /* 0x000f280000300800 */
[----:B------:R0:W-:Y:S02]  /*36d60*/  STL [R1+0x1f0], R21 ;  /* 0x0001f01501007387 */ /* 0x0001e40000100800 */
[----:B0-----:R-:W-:-:S02]  /*36d70*/  SHF.R.U32.HI R21, RZ, 0x8, R20 ;  /* 0x00000008ff157819 */ /* 0x001fc40000011614 */
[----:B------:R-:W-:Y:S02]  /*36d80*/  SHF.R.U32.HI R20, RZ, 0x8, R5 ;  /* 0x00000008ff147819 */ /* 0x000fe40000011605 */
[----:B------:R-:W-:-:S05]  /*36d90*/  PRMT R5, R5, 0x3340, R19 ;  /* 0x0000334005057816 */ /* 0x000fca0000000013 */
[----:B------:R0:W-:Y:S01]  /*36da0*/  STL [R1+0x1ec], R5 ;  /* 0x0001ec0501007387 */ /* 0x0001e20000100800 */
[----:B------:R-:W-:Y:S02]  /*36db0*/  LOP3.LUT R21, R21, 0xffff, RZ, 0xc0, !PT ;  /* 0x0000ffff15157812 */ /* 0x000fe400078ec0ff */
[----:B0-----:R-:W-:Y:S02]  /*36dc0*/  SHF.R.U32.HI R5, RZ, 0x8, R18 ;  /* 0x00000008ff057819 */ /* 0x001fe40000011612 */
[----:B------:R-:W-:-:S05]  /*36dd0*/  PRMT R18, R18, 0x3340, R22 ;  /* 0x0000334012127816 */ /* 0x000fca0000000016 */
[----:B------:R0:W-:Y:S01]  /*36de0*/  STL [R1+0x1e8], R18 ;  /* 0x0001e81201007387 */ /* 0x0001e20000100800 */
[----:B------:R-:W-:Y:S02]  /*36df0*/  LOP3.LUT R23, R23, 0xffff, RZ, 0xc0, !PT ;  /* 0x0000ffff17177812 */ /* 0x000fe400078ec0ff */
[----:B0-----:R-:W-:Y:S02]  /*36e00*/  SHF.R.U32.HI R18, RZ, 0x8, R2 ;  /* 0x00000008ff127819 */ /* 0x001fe40000011602 */
[----:B------:R-:W-:Y:S02]  /*36e10*/  PRMT R2, R2, 0x3340, R28 ;  /* 0x0000334002027816 */ /* 0x000fe4000000001c */
[----:B------:R-:W-:-:S03]  /*36e20*/  PRMT R23, R23, 0x3340, R21 ;  /* 0x0000334017177816 */ /* 0x000fc60000000015 */
[----:B------:R0:W-:Y:S04]  /*36e30*/  STL [R1+0x1e4], R2 ;  /* 0x0001e40201007387 */ /* 0x0001e80000100800 */
[----:B0-----:R-:W4:Y:S04]  /*36e40*/  LDL.LU R2, [R1+0x328] ;  /* 0x0003280001027983 */ /* 0x001f280000300800 */
[----:B------:R-:W4:Y:S01]  /*36e50*/  LDL.LU R21, [R1+0x32c] ;  /* 0x00032c0001157983 */ /* 0x000f220000300800 */
[----:B------:R-:W-:Y:S02]  /*36e60*/  SHF.R.U32.HI R19, RZ, 0x8, R19 ;  /* 0x00000008ff137819 */ /* 0x000fe40000011613 */
[----:B------:R-:W-:-:S02]  /*36e70*/  SHF.R.U32.HI R22, RZ, 0x8, R22 ;  /* 0x00000008ff167819 */ /* 0x000fc40000011616 */
[----:B------:R-:W-:Y:S02]  /*36e80*/  SHF.R.U32.HI R28, RZ, 0x8, R28 ;  /* 0x00000008ff1c7819 */ /* 0x000fe4000001161c */
[----:B------:R-:W-:Y:S02]  /*36e90*/  LOP3.LUT R20, R20, 0xffff, RZ, 0xc0, !PT ;  /* 0x0000ffff14147812 */ /* 0x000fe400078ec0ff */
[----:B------:R-:W-:Y:S02]  /*36ea0*/  LOP3.LUT R19, R19, 0xffff, RZ, 0xc0, !PT ;  /* 0x0000ffff13137812 */ /* 0x000fe400078ec0ff */
[----:B------:R-:W-:Y:S02]  /*36eb0*/  LOP3.LUT R5, R5, 0xffff, RZ, 0xc0, !PT ;  /* 0x0000ffff05057812 */ /* 0x000fe400078ec0ff */
[----:B------:R-:W-:Y:S02]  /*36ec0*/  LOP3.LUT R22, R22, 0xffff, RZ, 0xc0, !PT ;  /* 0x0000ffff16167812 */ /* 0x000fe400078ec0ff */
[----:B------:R-:W-:-:S02]  /*36ed0*/  LOP3.LUT R18, R18, 0xffff, RZ, 0xc0, !PT ;  /* 0x0000ffff12127812 */ /* 0x000fc400078ec0ff */
[----:B------:R-:W-:Y:S02]  /*36ee0*/  LOP3.LUT R28, R28, 0xffff, RZ, 0xc0, !PT ;  /* 0x0000ffff1c1c7812 */ /* 0x000fe400078ec0ff */
[----:B------:R-:W-:Y:S01]  /*36ef0*/  PRMT R20, R20, 0x3340, R19 ;  /* 0x0000334014147816 */ /* 0x000fe20000000013 */
[----:B------:R0:W-:Y:S01]  /*36f00*/  STL [R1+0x140], R23 ;  /* 0x0001401701007387 */ /* 0x0001e20000100800 */
[----:B------:R-:W-:Y:S02]  /*36f10*/  PRMT R19, R5, 0x3340, R22 ;  /* 0x0000334005137816 */ /* 0x000fe40000000016 */
[----:B------:R-:W-:Y:S01]  /*36f20*/  PRMT R18, R18, 0x3340, R28 ;  /* 0x0000334012127816 */ /* 0x000fe2000000001c */
[----:B------:R2:W-:Y:S04]  /*36f30*/  STL [R1+0x13c], R20 ;  /* 0x00013c1401007387 */ /* 0x0005e80000100800 */
[----:B------:R-:W-:Y:S04]  /*36f40*/  STL [R1+0x138], R19 ;  /* 0x0001381301007387 */ /* 0x000fe80000100800 */
[----:B------:R3:W-:Y:S04]  /*36f50*/  STL [R1+0x134], R18 ;  /* 0x0001341201007387 */ /* 0x0007e80000100800 */
[----:B------:R-:W4:Y:S01]  /*36f60*/  LDL.LU R28, [R1+0x2f0] ;  /* 0x0002f000011c7983 */ /* 0x000f220000300800 */
[----:B------:R-:W-:-:S03]  /*36f70*/  LOP3.LUT R4, R4, 0xffff, RZ, 0xc0, !PT ;  /* 0x0000ffff04047812 */ /* 0x000fc600078ec0ff */
[----:B0-----:R-:W4:Y:S01]  /*36f80*/  LDL.LU R23, [R1+0x294] ;  /* 0x0002940001177983 */ /* 0x001f220000300800 */
[----:B--2---:R-:W-:-:S03]  /*36f90*/  LOP3.LUT R20, R24, 0xffff, RZ, 0xc0, !PT ;  /* 0x0000ffff18147812 */ /* 0x004fc600078ec0ff */
[----:B------:R-:W2:Y:S01]  /*36fa0*/  LDL.LU R24, [R1+0x290] ;  /* 0x0002900001187983 */ /* 0x000ea20000300800 */
[----:B------:R-:W-:Y:S02]  /*36fb0*/  SHF.R.U32.HI R22, RZ, 0x8, R20 ;  /* 0x00000008ff167819 */ /* 0x000fe40000011614 */
[----:B---3--:R-:W-:Y:S02]  /*36fc0*/  LOP3.LUT R18, R25, 0xffff, RZ, 0xc0, !PT ;  /* 0x0000ffff19127812 */ /* 0x008fe400078ec0ff */
[----:B------:R-:W3:Y:S01]  /*36fd0*/  LDL.LU R25, [R1+0x2c] ;  /* 0x00002c0001197983 */ /* 0x000ee20000300800 */
[----:B----4-:R-:W-:-:S03]  /*36fe0*/  LOP3.LUT R19, R26, 0xffff, RZ, 0xc0, !PT ;  /* 0x0000ffff1a137812 */ /* 0x010fc600078ec0ff */
[----:B------:R-:W4:Y:S01]  /*36ff0*/  LDL.LU R26, [R1+0x28] ;  /* 0x00002800011a7983 */ /* 0x000f220000300800 */
[----:B------:R-:W-:Y:S02]  /*37000*/  LOP3.LUT R5, R21, 0xffff, RZ, 0xc0, !PT ;  /* 0x0000ffff15057812 */ /* 0x000fe400078ec0ff */
[----:B------:R-:W-:-:S04]  /*37010*/  LOP3.LUT R21, R0, 0xffff, RZ, 0xc0, !PT ;  /* 0x0000ffff00157812 */ /* 0x000fc800078ec0ff */
[----:B------:R-:W-:Y:S02]  /*37020*/  PRMT R20, R20, 0x3340, R21 ;  /* 0x0000334014147816 */ /* 0x000fe40000000015 */
[----:B------:R-:W-:Y:S02]  /*37030*/  LOP3.LUT R0, R29, 0xffff, RZ, 0xc0, !PT ;  /* 0x0000ffff1d007812 */ /* 0x000fe400078ec0ff */
[----:B------:R-:W4:Y:S04]  /*37040*/  LDL.LU R29, [R1+0x4] ;  /* 0x00000400011d7983 */ /* 0x000f280000300800 */
[----:B------:R0:W-:Y:S02]  /*37050*/  STL [R1+0x1d8], R20 ;  /* 0x0001d81401007387 */ /* 0x0001e40000100800 */
[----:B0-----:R-:W-:-:S02]  /*37060*/  SHF.R.U32.HI R20, RZ, 0x8, R18 ;  /* 0x00000008ff147819 */ /* 0x001fc40000011612 */
[----:B------:R-:W-:-:S05]  /*37070*/  PRMT R18, R18, 0x3340, R4 ;  /* 0x0000334012127816 */ /* 0x000fca0000000004 */
[----:B------:R0:W-:Y:S01]  /*37080*/  STL [R1+0x1d4], R18 ;  /* 0x0001d41201007387 */ /* 0x0001e20000100800 */
[----:B------:R-:W-:Y:S02]  /*37090*/  LOP3.LUT R2, R2, 0xffff, RZ, 0xc0, !PT ;  /* 0x0000ffff02027812 */ /* 0x000fe400078ec0ff */
[----:B0-----:R-:W-:Y:S02]  /*370a0*/  SHF.R.U32.HI R18, RZ, 0x8, R4 ;  /* 0x00000008ff127819 */ /* 0x001fe40000011604 */
[----:B------:R-:W-:Y:S02]  /*370b0*/  SHF.R.U32.HI R4, RZ, 0x8, R5 ;  /* 0x00000008ff047819 */ /* 0x000fe40000011605 */
[----:B------:R-:W-:-:S05]  /*370c0*/  PRMT R5, R5, 0x3340, R19 ;  /* 0x0000334005057816 */ /* 0x000fca0000000013 */
[----:B------:R0:W-:Y:S02]  /*370d0*/  STL [R1+0x1e0], R5 ;  /* 0x0001e00501007387 */ /* 0x0001e40000100800 */
[----:B0-----:R-:W-:Y:S02]  /*370e0*/  SHF.R.U32.HI R5, RZ, 0x8, R2 ;  /* 0x00000008ff057819 */ /* 0x001fe40000011602 */
[----:B------:R-:W-:-:S05]  /*370f0*/  PRMT R2, R2, 0x3340, R0 ;  /* 0x0000334002027816 */ /* 0x000fca0000000000 */
[----:B------:R0:W-:Y:S04]  /*37100*/  STL [R1+0x1dc], R2 ;  /* 0x0001dc0201007387 */ /* 0x0001e80000100800 */
[----:B0-----:R-:W4:Y:S01]  /*37110*/  LDL.LU R2, [R1+0x2f4] ;  /* 0x0002f40001027983 */ /* 0x001f220000300800 */
[----:B------:R-:W-:Y:S02]  /*37120*/  SHF.R.U32.HI R21, RZ, 0x8, R21 ;  /* 0x00000008ff157819 */ /* 0x000fe40000011615 */
[----:B------:R-:W-:Y:S02]  /*37130*/  LOP3.LUT R22, R22, 0xffff, RZ, 0xc0, !PT ;  /* 0x0000ffff16167812 */ /* 0x000fe400078ec0ff */
[----:B------:R-:W-:Y:S02]  /*37140*/  LOP3.LUT R21, R21, 0xffff, RZ, 0xc0, !PT ;  /* 0x0000ffff15157812 */ /* 0x000fe400078ec0ff */
[----:B------:R-:W-:-:S02]  /*37150*/  LOP3.LUT R20, R20, 0xffff, RZ, 0xc0, !PT ;  /* 0x0000ffff14147812 */ /* 0x000fc400078ec0ff */
[----:B------:R-:W-:Y:S02]  /*37160*/  LOP3.LUT R18, R18, 0xffff, RZ, 0xc0, !PT ;  /* 0x0000ffff12127812 */ /* 0x000fe400078ec0ff */
[----:B------:R-:W-:Y:S02]  /*37170*/  SHF.R.U32.HI R19, RZ, 0x8, R19 ;  /* 0x00000008ff137819 */ /* 0x000fe40000011613 */
[----:B------:R-:W-:Y:S02]  /*37180*/  SHF.R.U32.HI R0, RZ, 0x8, R0 ;  /* 0x00000008ff007819 */ /* 0x000fe40000011600 */
[----:B------:R-:W-:Y:S02]  /*37190*/  PRMT R21, R22, 0x3340, R21 ;  /* 0x0000334016157816 */ /* 0x000fe40000000015 */
[----:B------:R-:W-:Y:S02]  /*371a0*/  PRMT R18, R20, 0x3340, R18 ;  /* 0x0000334014127816 */ /* 0x000fe40000000012 */
[----:B------:R-:W-:-:S02]  /*371b0*/  LOP3.LUT R4, R4, 0xffff, RZ, 0xc0, !PT ;  /* 0x0000ffff04047812 */ /* 0x000fc400078ec0ff */
[----:B------:R-:W-:Y:S02]  /*371c0*/  LOP3.LUT R19, R19, 0xffff, RZ, 0xc0, !PT ;  /* 0x0000ffff13137812 */ /* 0x000fe400078ec0ff */
[----:B------:R-:W-:Y:S02]  /*371d0*/  LOP3.LUT R5, R5, 0xffff, RZ, 0xc0, !PT ;  /* 0x0000ffff05057812 */ /* 0x000fe400078ec0ff */
[----:B------:R-:W-:Y:S01]  /*371e0*/  LOP3.LUT R0, R0, 0xffff, RZ, 0xc0, !PT ;  /* 0x0000ffff00007812 */ /* 0x000fe200078ec0ff */
[----:B------:R-:W-:Y:S01]  /*371f0*/  STL [R1+0x4c], R21 ;  /* 0x00004c1501007387 */ /* 0x000fe20000100800 */
[----:B------:R-:W-:Y:S02]  /*37200*/  PRMT R4, R4, 0x3340, R19 ;  /* 0x0000334004047816 */ /* 0x000fe40000000013 */
[----:B------:R-:W-:Y:S01]  /*37210*/  PRMT R0, R5, 0x3340, R0 ;  /* 0x0000334005007816 */ /* 0x000fe20000000000 */
[----:B------:R-:W-:Y:S04]  /*37220*/  STL [R1+0x48], R18 ;  /* 0x0000481201007387 */ /* 0x000fe80000100800 */
[----:B------:R0:W-:Y:S04]  /*37230*/  STL [R1+0x130], R4 ;  /* 0x0001300401007387 */ /* 0x0001e80000100800 */
[----:B------:R2:W-:Y:S01]  /*37240*/  STL [R1+0x12c], R0 ;  /* 0x00012c0001007387 */ /* 0x0005e20000100800 */
[----:B0-----:R-:W-:-:S03]  /*37250*/  LOP3.LUT R4, R28, 0xffff, RZ, 0xc0, !PT ;  /* 0x0000ffff1c047812 */ /* 0x001fc600078ec0ff */
[----:B------:R-:W4:Y:S01]  /*37260*/  LDL.LU R28, [R1+0x230] ;  /* 0x00023000011c7983 */ /* 0x000f220000300800 */
[----:B------:R-:W-:Y:S02]  /*37270*/  LOP3.LUT R27, R27, 0xffff, RZ, 0xc0, !PT ;  /* 0x0000ffff1b1b7812 */ /* 0x000fe400078ec0ff */
[----:B--2---:R-:W-:Y:S02]  /*37280*/  LOP3.LUT R0, R24, 0xffff, RZ, 0xc0, !PT ;  /* 0x0000ffff18007812 */ /* 0x004fe400078ec0ff */
[----:B---3--:R-:W-:Y:S02]  /*37290*/  LOP3.LUT R18, R25, 0xffff, RZ, 0xc0, !PT ;  /* 0x0000ffff19127812 */ /* 0x008fe400078ec0ff */
[----:B----4-:R-:W-:Y:S02]  /*372a0*/  LOP3.LUT R19, R26, 0xffff, RZ, 0xc0, !PT ;  /* 0x0000ffff1a137812 */ /* 0x010fe400078ec0ff */
[----:B------:R-:W2:Y:S01]  /*372b0*/  LDL.LU R26, [R1+0xd4] ;  /* 0x0000d400011a7983 */ /* 0x000ea20000300800 */
[----:B------:R-:W-:-:S03]  /*372c0*/  LOP3.LUT R20, R29, 0xffff, RZ, 0xc0, !PT ;  /* 0x0000ffff1d147812 */ /* 0x000fc600078ec0ff */
[----:B------:R-:W3:Y:S01]  /*372d0*/  LDL.LU R29, [R1+0xd0] ;  /* 0x0000d000011d7983 */ /* 0x000ee20000300800 */
[----:B------:R-:W-:-:S04]  /*372e0*/  LOP3.LUT R5, R2, 0xffff, RZ, 0xc0, !PT ;  /* 0x0000ffff02057812 */ /* 0x000fc800078ec0ff */
[----:B------:R-:W-:Y:S02]  /*372f0*/  PRMT R22, R5, 0x3340, R18 ;  /* 0x0000334005167816 */ /* 0x000fe40000000012 */
[----:B------:R-:W-:-:S03]  /*37300*/  LOP3.LUT R2, R23, 0xffff, RZ, 0xc0, !PT ;  /* 0x0000ffff17027812 */ /* 0x000fc600078ec0ff */
[----:B------:R0:W-:Y:S01]  /*37310*/  STL [R1+0x1d0], R22 ;  /* 0x0001d01601007387 */ /* 0x0001e20000100800 */
[----:B------:R-:W-:Y:S02]  /*37320*/  SHF.R.U32.HI R21, RZ, 0x8, R5 ;  /* 0x00000008ff157819 */ /* 0x000fe40000011605 */
[----:B0-----:R-:W-:-:S05]  /*37330*/  PRMT R22, R4, 0x3340, R19 ;  /* 0x0000334004167816 */ /* 0x001fca0000000013 */
[----:B------:R0:W-:Y:S01]  /*37340*/  STL [R1+0x1cc], R22 ;  /* 0x0001cc1601007387 */ /* 0x0001e20000100800 */
[----:B------:R-:W-:Y:S02]  /*37350*/  SHF.R.U32.HI R18, RZ, 0x8, R18 ;  /* 0x00000008ff127819 */ /* 0x000fe40000011612 */
[----:B------:R-:W-:Y:S02]  /*37360*/  SHF.R.U32.HI R5, RZ, 0x8, R4 ;  /* 0x00000008ff057819 */ /* 0x000fe40000011604 */
[----:B0-----:R-:W-:Y:S02]  /*37370*/  PRMT R22, R2, 0x3340, R20 ;  /* 0x0000334002167816 */ /* 0x001fe40000000014 */
[----:B------:R-:W-:-:S03]  /*37380*/  LOP3.LUT R21, R21, 0xffff, RZ, 0xc0, !PT ;  /* 0x0000ffff15157812 */ /* 0x000fc600078ec0ff */
[----:B------:R0:W-:Y:S01]  /*37390*/  STL [R1+0x1a8], R22 ;  /* 0x0001a81601007387 */ /* 0x0001e20000100800 */
[----:B------:R-:W-:Y:S02]  /*373a0*/  SHF.R.U32.HI R4, RZ, 0x8, R2 ;  /* 0x00000008ff047819 */ /* 0x000fe40000011602 */
[----:B------:R-:W-:Y:S02]  /*373b0*/  LOP3.LUT R18, R18, 0xffff, RZ, 0xc0, !PT ;  /* 0x0000ffff12127812 */ /* 0x000fe400078ec0ff */
[----:B------:R-:W-:Y:S02]  /*373c0*/  SHF.R.U32.HI R2, RZ, 0x8, R0 ;  /* 0x00000008ff027819 */ /* 0x000fe40000011600 */
[----:B0-----:R-:W-:Y:S02]  /*373d0*/  PRMT R22, R0, 0x3340, R27 ;  /* 0x0000334000167816 */ /* 0x001fe4000000001b */
[----:B------:R-:W4:Y:S04]  /*373e0*/  LDL.LU R0, [R1+0x400] ;  /* 0x0004000001007983 */ /* 0x000f280000300800 */
[----:B------:R0:W-:Y:S02]  /*373f0*/  STL [R1+0x19c], R22 ;  /* 0x00019c1601007387 */ /* 0x0001e40000100800 */
[----:B0-----:R-:W-:-:S02]  /*37400*/  PRMT R22, R21, 0x3340, R18 ;  /* 0x0000334015167816 */ /* 0x001fc40000000012 */
[----:B------:R-:W2:Y:S04]  /*37410*/  LDL.LU R21, [R1+0x404] ;  /* 0x0004040001157983 */ /* 0x000ea80000300800 */
[----:B------:R-:W2:Y:S01]  /*37420*/  LDL.LU R18, [R1+0x234] ;  /* 0x0002340001127983 */ /* 0x000ea20000300800 */
[----:B------:R-:W-:Y:S02]  /*37430*/  SHF.R.U32.HI R19, RZ, 0x8, R19 ;  /* 0x00000008ff137819 */ /* 0x000fe40000011613 */
[----:B------:R-:W-:Y:S02]  /*37440*/  LOP3.LUT R5, R5, 0xffff, RZ, 0xc0, !PT ;  /* 0x0000ffff05057812 */ /* 0x000fe400078ec0ff */
[----:B------:R-:W-:Y:S02]  /*37450*/  LOP3.LUT R19, R19, 0xffff, RZ, 0xc0, !PT ;  /* 0x0000ffff13137812 */ /* 0x000fe400078ec0ff */
[----:B------:R-:W-:-:S02]  /*37460*/  SHF.R.U32.HI R27, RZ, 0x8, R27 ;  /* 0x00000008ff1b7819 */ /* 0x000fc4000001161b */
[----:B------:R-:W-:Y:S02]  /*37470*/  SHF.R.U32.HI R20, RZ, 0x8, R20 ;  /* 0x00000008ff147819 */ /* 0x000fe40000011614 */
[----:B------:R-:W-:Y:S02]  /*37480*/  PRMT R23, R5, 0x3340, R19 ;  /* 0x0000334005177816 */ /* 0x000fe40000000013 */
[----:B------:R-:W-:Y:S02]  /*37490*/  LOP3.LUT R2, R2, 0xffff, RZ, 0xc0, !PT ;  /* 0x0000ffff02027812 */ /* 0x000fe400078ec0ff */
[----:B------:R-:W-:Y:S02]  /*374a0*/  LOP3.LUT R27, R27, 0xffff, RZ, 0xc0, !PT ;  /* 0x0000ffff1b1b7812 */ /* 0x000fe400078ec0ff */
[----:B------:R-:W-:Y:S02]  /*374b0*/  LOP3.LUT R6, R6, 0xffff, RZ, 0xc0, !PT ;  /* 0x0000ffff06067812 */ /* 0x000fe400078ec0ff */
[----:B------:R-:W-:-:S02]  /*374c0*/  LOP3.LUT R4, R4, 0xffff, RZ, 0xc0, !PT ;  /* 0x0000ffff04047812 */ /* 0x000fc400078ec0ff */
[----:B------:R-:W-:Y:S02]  /*374d0*/  LOP3.LUT R20, R20, 0xffff, RZ, 0xc0, !PT ;  /* 0x0000ffff14147812 */ /* 0x000fe400078ec0ff */
[----:B------:R-:W-:Y:S02]  /*374e0*/  PRMT R25, R2, 0x3340, R27 ;  /* 0x0000334002197816 */ /* 0x000fe4000000001b */
[----:B------:R-:W-:Y:S02]  /*374f0*/  PRMT R24, R4, 0x3340, R20 ;  /* 0x0000334004187816 */ /* 0x000fe40000000014 */
[----:B------:R-:W-:Y:S02]  /*37500*/  LOP3.LUT R4, R28, 0xffff, RZ, 0xc0, !PT ;  /* 0x0000ffff1c047812 */ /* 0x000fe400078ec0ff */
[----:B------:R-:W-:Y:S02]  /*37510*/  LOP3.LUT R7, R7, 0xffff, RZ, 0xc0, !PT ;  /* 0x0000ffff07077812 */ /* 0x000fe400078ec0ff */
[----:B---3--:R-:W-:-:S02]  /*37520*/  LOP3.LUT R19, R29, 0xffff, RZ, 0xc0, !PT ;  /* 0x0000ffff1d137812 */ /* 0x008fc400078ec0ff */
[----:B----4-:R-:W-:Y:S02]  /*37530*/  LOP3.LUT R0, R0, 0xffff, RZ, 0xc0, !PT ;  /* 0x0000ffff00007812 */ /* 0x010fe400078ec0ff */
[----:B--2---:R-:W-:Y:S02]  /*37540*/  LOP3.LUT R5, R18, 0xffff, RZ, 0xc0, !PT ;  /* 0x0000ffff12057812 */ /* 0x004fe400078ec0ff */
[----:B------:R-:W-:Y:S02]  /*37550*/  LOP3.LUT R18, R26, 0xffff, RZ, 0xc0, !PT ;  /* 0x0000ffff1a127812 */ /* 0x000fe400078ec0ff */
[----:B------:R-:W-:Y:S02]  /*37560*/  PRMT R26, R5, 0x3340, R6 ;  /* 0x00003340051a7816 */ /* 0x000fe40000000006 */
[----:B------:R-:W-:Y:S02]  /*37570*/  LOP3.LUT R2, R21, 0xffff, RZ, 0xc0, !PT ;  /* 0x0000ffff15027812 */ /* 0x000fe400078ec0ff */
[----:B------:R-:W2:Y:S04]  /*37580*/  LDL.LU R21, [R1+0x280] ;  /* 0x0002800001157983 */ /* 0x000ea80000300800 */
[----:B------:R-:W3:Y:S04]  /*37590*/  LDL.LU R28, [R1+0x24] ;  /* 0x00002400011c7983 */ /* 0x000ee80000300800 */
[----:B------:R-:W4:Y:S04]  /*375a0*/  LDL.LU R29, [R1+0x20] ;  /* 0x00002000011d7983 */ /* 0x000f280000300800 */
[----:B------:R0:W-:Y:S01]  /*375b0*/  STL [R1+0x180], R26 ;  /* 0x0001801a01007387 */ /* 0x0001e20000100800 */
[----:B------:R-:W-:-:S02]  /*375c0*/  SHF.R.U32.HI R20, RZ, 0x8, R5 ;  /* 0x00000008ff147819 */ /* 0x000fc40000011605 */
        /* <DEDUP_REMOVED lines=11> */
[----:B------:R-:W2:Y:S04]  /*37680*/  LDL.LU R0, [R1+0x284] ;  /* 0x0002840001007983 */ /* 0x000ea80000300800 */
[----:B------:R0:W-:Y:S02]  /*37690*/  STL [R1+0x18c], R26 ;  /* 0x00018c1a01007387 */ /* 0x0001e40000100800 */
[----:B0-----:R-:W-:-:S02]  /*376a0*/  PRMT R26, R20, 0x3340, R6 ;  /* 0x00003340141a7816 */ /* 0x001fc40000000006 */
[----:B------:R-:W3:Y:S04]  /*376b0*/  LDL.LU R20, [R1+0x2e4] ;  /* 0x0002e40001147983 */ /* 0x000ee80000300800 */
[----:B------:R-:W3:Y:S01]  /*376c0*/  LDL.LU R6, [R1+0x2e0] ;  /* 0x0002e00001067983 */ /* 0x000ee20000300800 */
        /* <DEDUP_REMOVED lines=9> */
[----:B------:R-:W-:Y:S01]  /*37760*/  LOP3.LUT R19, R19, 0xffff, RZ, 0xc0, !PT ;  /* 0x0000ffff13137812 */ /* 0x000fe200078ec0ff */
[----:B------:R-:W-:Y:S01]  /*37770*/  STL [R1+0x34], R4 ;  /* 0x0000340401007387 */ /* 0x000fe20000100800 */
[----:B------:R-:W-:-:S02]  /*37780*/  PRMT R27, R5, 0x3340, R7 ;  /* 0x00003340051b7816 */ /* 0x000fc40000000007 */
[----:B------:R-:W-:-:S05]  /*37790*/  PRMT R2, R2, 0x3340, R19 ;  /* 0x0000334002027816 */ /* 0x000fca0000000013 */
[----:B------:R2:W-:Y:S04]  /*377a0*/  STL [R1+0x30], R2 ;  /* 0x0000300201007387 */ /* 0x0005e80000100800 */
[----:B------:R-:W3:Y:S01]  /*377b0*/  LDL.LU R19, [R1+0x224] ;  /* 0x0002240001137983 */ /* 0x000ee20000300800 */
[----:B------:R-:W-:Y:S02]  /*377c0*/  LOP3.LUT R16, R16, 0xffff, RZ, 0xc0, !PT ;  /* 0x0000ffff10107812 */ /* 0x000fe400078ec0ff */
[----:B------:R-:W-:Y:S02]  /*377d0*/  LOP3.LUT R13, R13, 0xffff, RZ, 0xc0, !PT ;  /* 0x0000ffff0d0d7812 */ /* 0x000fe400078ec0ff */
[----:B----4-:R-:W-:Y:S02]  /*377e0*/  LOP3.LUT R7, R29, 0xffff, RZ, 0xc0, !PT ;  /* 0x0000ffff1d077812 */ /* 0x010fe400078ec0ff */
[----:B--2---:R-:W-:-:S02]  /*377f0*/  LOP3.LUT R2, R0, 0xffff, RZ, 0xc0, !PT ;  /* 0x0000ffff00027812 */ /* 0x004fc400078ec0ff */
[----:B------:R-:W-:Y:S02]  /*37800*/  LOP3.LUT R0, R21, 0xffff, RZ, 0xc0, !PT ;  /* 0x0000ffff15007812 */ /* 0x000fe400078ec0ff */
[----:B---3--:R-:W-:Y:S02]  /*37810*/  LOP3.LUT R5, R20, 0xffff, RZ, 0xc0, !PT ;  /* 0x0000ffff14057812 */ /* 0x008fe400078ec0ff */
[----:B------:R-:W2:Y:S01]  /*37820*/  LDL.LU R20, [R1+0x220] ;  /* 0x0002200001147983 */ /* 0x000ea20000300800 */
[----:B------:R-:W-:Y:S02]  /*37830*/  LOP3.LUT R4, R6, 0xffff, RZ, 0xc0, !PT ;  /* 0x0000ffff06047812 */ /* 0x000fe400078ec0ff */
[----:B------:R-:W-:Y:S01]  /*37840*/  LOP3.LUT R6, R28, 0xffff, RZ, 0xc0, !PT ;  /* 0x0000ffff1c067812 */ /* 0x000fe200078ec0ff */
[----:B------:R-:W3:Y:S03]  /*37850*/  LDL.LU R21, [R1+0x1b4] ;  /* 0x0001b40001157983 */ /* 0x000ee60000300800 */
[--C-:B------:R-:W-:Y:S01]  /*37860*/  PRMT R29, R5, 0x3340, R6.reuse ;  /* 0x00003340051d7816 */ /* 0x100fe20000000006 */
[----:B------:R-:W4:Y:S04]  /*37870*/  LDL.LU R28, [R1+0x1b0] ;  /* 0x0001b000011c7983 */ /* 0x000f280000300800 */
[----:B------:R0:W-:Y:S01]  /*37880*/  STL [R1+0x168], R29 ;  /* 0x0001681d01007387 */ /* 0x0001e20000100800 */
[----:B------:R-:W-:-:S02]  /*37890*/  SHF.R.U32.HI R6, RZ, 0x8, R6 ;  /* 0x00000008ff067819 */ /* 0x000fc40000011606 */
[----:B0-----:R-:W-:-:S05]  /*378a0*/  PRMT R29, R4, 0x3340, R7 ;  /* 0x00003340041d7816 */ /* 0x001fca0000000007 */
[----:B------:R0:W-:Y:S01]  /*378b0*/  STL [R1+0x164], R29 ;  /* 0x0001641d01007387 */ /* 0x0001e20000100800 */
[----:B------:R-:W-:Y:S02]  /*378c0*/  SHF.R.U32.HI R18, RZ, 0x8, R5 ;  /* 0x00000008ff127819 */ /* 0x000fe40000011605 */
[----:B------:R-:W-:Y:S02]  /*378d0*/  SHF.R.U32.HI R5, RZ, 0x8, R4 ;  /* 0x00000008ff057819 */ /* 0x000fe40000011604 */
[----:B------:R-:W-:Y:S02]  /*378e0*/  SHF.R.U32.HI R4, RZ, 0x8, R2 ;  /* 0x00000008ff047819 */ /* 0x000fe40000011602 */
[----:B0-----:R-:W-:Y:S02]  /*378f0*/  PRMT R29, R2, 0x3340, R16 ;  /* 0x00003340021d7816 */ /* 0x001fe40000000010 */
[----:B------:R-:W-:Y:S02]  /*37900*/  SHF.R.U32.HI R2, RZ, 0x8, R0 ;  /* 0x00000008ff027819 */ /* 0x000fe40000011600 */
[----:B------:R-:W-:Y:S01]  /*37910*/  LOP3.LUT R6, R6, 0xffff, RZ, 0xc0, !PT ;  /* 0x0000ffff06067812 */ /* 0x000fe200078ec0ff */
[----:B------:R0:W-:Y:S02]  /*37920*/  STL [R1+0x14c], R29 ;  /* 0x00014c1d01007387 */ /* 0x0001e40000100800 */
[----:B0-----:R-:W-:-:S02]  /*37930*/  PRMT R29, R0, 0x3340, R13 ;  /* 0x00003340001d7816 */ /* 0x001fc4000000000d */
[----:B------:R-:W-:-:S03]  /*37940*/  LOP3.LUT R0, R18, 0xffff, RZ, 0xc0, !PT ;  /* 0x0000ffff12007812 */ /* 0x000fc600078ec0ff */
[----:B------:R-:W-:Y:S01]  /*37950*/  STL [R1+0x148], R29 ;  /* 0x0001481d01007387 */ /* 0x000fe20000100800 */
[----:B------:R-:W-:-:S03]  /*37960*/  PRMT R0, R0, 0x3340, R6 ;  /* 0x0000334000007816 */ /* 0x000fc60000000006 */
[----:B------:R-:W4:Y:S04]  /*37970*/  LDL.LU R6, [R1+0x408] ;  /* 0x0004080001067983 */ /* 0x000f280000300800 */
[----:B------:R0:W-:Y:S04]  /*37980*/  STL [R1+0x12f0], R0 ;  /* 0x0012f00001007387 */ /* 0x0001e80000100800 */
[----:B0-----:R-:W4:Y:S01]  /*37990*/  LDL.LU R0, [R1+0x40c] ;  /* 0x00040c0001007983 */ /* 0x001f220000300800 */
        /* <DEDUP_REMOVED lines=9> */
[----:B------:R-:W-:Y:S02]  /*37a30*/  PRMT R2, R5, 0x3340, R7 ;  /* 0x0000334005027816 */ /* 0x000fe40000000007 */
[----:B------:R-:W-:Y:S02]  /*37a40*/  PRMT R29, R4, 0x3340, R16 ;  /* 0x00003340041d7816 */ /* 0x000fe40000000010 */
[----:B------:R-:W-:Y:S02]  /*37a50*/  PRMT R7, R18, 0x3340, R13 ;  /* 0x0000334012077816 */ /* 0x000fe4000000000d */
[----:B------:R-:W-:-:S03]  /*37a60*/  LOP3.LUT R16, R8, 0xffff, RZ, 0xc0, !PT ;  /* 0x0000ffff08107812 */ /* 0x000fc600078ec0ff */
[----:B------:R2:W-:Y:S01]  /*37a70*/  STL [R1+0x4], R7 ;  /* 0x0000040701007387 */ /* 0x0005e20000100800 */
[----:B------:R-:W-:Y:S02]  /*37a80*/  LOP3.LUT R18, R10, 0xffff, RZ, 0xc0, !PT ;  /* 0x0000ffff0a127812 */ /* 0x000fe400078ec0ff */
[----:B--2---:R-:W-:Y:S02]  /*37a90*/  LOP3.LUT R7, R20, 0xffff, RZ, 0xc0, !PT ;  /* 0x0000ffff14077812 */ /* 0x004fe400078ec0ff */
[----:B---3--:R-:W-:Y:S02]  /*37aa0*/  LOP3.LUT R13, R21, 0xffff, RZ, 0xc0, !PT ;  /* 0x0000ffff150d7812 */ /* 0x008fe400078ec0ff */
[----:B----4-:R-:W-:Y:S02]  /*37ab0*/  LOP3.LUT R8, R28, 0xffff, RZ, 0xc0, !PT ;  /* 0x0000ffff1c087812 */ /* 0x010fe400078ec0ff */
[----:B------:R-:W-:Y:S02]  /*37ac0*/  LOP3.LUT R4, R6, 0xffff, RZ, 0xc0, !PT ;  /* 0x0000ffff06047812 */ /* 0x000fe400078ec0ff */
[----:B------:R-:W-:-:S04]  /*37ad0*/  LOP3.LUT R6, R19, 0xffff, RZ, 0xc0, !PT ;  /* 0x0000ffff13067812 */ /* 0x000fc800078ec0ff */
[----:B------:R-:W-:Y:S02]  /*37ae0*/  PRMT R28, R6, 0x3340, R16 ;  /* 0x00003340061c7816 */ /* 0x000fe40000000010 */
[----:B------:R-:W-:Y:S02]  /*37af0*/  LOP3.LUT R5, R0, 0xffff, RZ, 0xc0, !PT ;  /* 0x0000ffff00057812 */ /* 0x000fe400078ec0ff */
[----:B------:R-:W2:Y:S04]  /*37b00*/  LDL.LU R0, [R1+0x270] ;  /* 0x0002700001007983 */ /* 0x000ea80000300800 */
[----:B------:R-:W3:Y:S04]  /*37b10*/  LDL.LU R19, [R1+0x7c] ;  /* 0x00007c0001137983 */ /* 0x000ee80000300800 */
[----:B------:R-:W4:Y:S04]  /*37b20*/  LDL.LU R20, [R1+0x70] ;  /* 0x0000700001147983 */ /* 0x000f280000300800 */
[----:B------:R-:W2:Y:S04]  /*37b30*/  LDL.LU R21, [R1+0xc] ;  /* 0x00000c0001157983 */ /* 0x000ea80000300800 */
[----:B------:R0:W-:Y:S01]  /*37b40*/  STL [R1+0x3c], R28 ;  /* 0x00003c1c01007387 */ /* 0x0001e20000100800 */
[----:B------:R-:W-:-:S02]  /*37b50*/  SHF.R.U32.HI R10, RZ, 0x8, R6 ;  /* 0x00000008ff0a7819 */ /* 0x000fc40000011606 */
[----:B0-----:R-:W-:-:S05]  /*37b60*/  PRMT R28, R7, 0x3340, R18 ;  /* 0x00003340071c7816 */ /* 0x001fca0000000012 */
[----:B------:R0:W-:Y:S01]  /*37b70*/  STL [R1+0x38], R28 ;  /* 0x0000381c01007387 */ /* 0x0001e20000100800 */
[----:B------:R-:W-:Y:S02]  /*37b80*/  SHF.R.U32.HI R6, RZ, 0x8, R7 ;  /* 0x00000008ff067819 */ /* 0x000fe40000011607 */
[----:B------:R-:W-:Y:S02]  /*37b90*/  SHF.R.U32.HI R7, RZ, 0x8, R5 ;  /* 0x00000008ff077819 */ /* 0x000fe40000011605 */
[----:B0-----:R-:W-:Y:S02]  /*37ba0*/  PRMT R28, R5, 0x3340, R13 ;  /* 0x00003340051c7816 */ /* 0x001fe4000000000d */
[----:B------:R-:W-:-:S03]  /*37bb0*/  SHF.R.U32.HI R5, RZ, 0x8, R4 ;  /* 0x00000008ff057819 */ /* 0x000fc60000011604 */
[----:B------:R0:W-:Y:S01]  /*37bc0*/  STL [R1+0x128], R28 ;  /* 0x0001281c01007387 */ /* 0x0001e20000100800 */
[----:B------:R-:W-:Y:S02]  /*37bd0*/  SHF.R.U32.HI R16, RZ, 0x8, R16 ;  /* 0x00000008ff107819 */ /* 0x000fe40000011610 */
[----:B0-----:R-:W-:Y:S02]  /*37be0*/  PRMT R28, R4, 0x3340, R8 ;  /* 0x00003340041c7816 */ /* 0x001fe40000000008 */
[----:B------:R-:W4:Y:S01]  /*37bf0*/  LDL.LU R4, [R1+0x274] ;  /* 0x0002740001047983 */ /* 0x000f220000300800 */
[----:B------:R-:W-:Y:S02]  /*37c00*/  LOP3.LUT R10, R10, 0xffff, RZ, 0xc0, !PT ;  /* 0x0000ffff0a0a7812 */ /* 0x000fe400078ec0ff */
[----:B------:R-:W-:Y:S01]  /*37c10*/  LOP3.LUT R16, R16, 0xffff, RZ, 0xc0, !PT ;  /* 0x0000ffff10107812 */ /* 0x000fe200078ec0ff */
[----:B------:R0:W-:Y:S03]  /*37c20*/  STL [R1+0x124], R28 ;  /* 0x0001241c01007387 */ /* 0x0001e60000100800 */
[----:B0-----:R-:W-:-:S02]  /*37c30*/  PRMT R28, R10, 0x3340, R16 ;  /* 0x000033400a1c7816 */ /* 0x001fc40000000010 */
[----:B------:R-:W4:Y:S04]  /*37c40*/  LDL.LU R10, [R1+0x2d4] ;  /* 0x0002d400010a7983 */ /* 0x000f280000300800 */
[----:B------:R-:W4:Y:S01]  /*37c50*/  LDL.LU R16, [R1+0x2d0] ;  /* 0x0002d00001107983 */ /* 0x000f220000300800 */
[----:B------:R-:W-:Y:S02]  /*37c60*/  SHF.R.U32.HI R18, RZ, 0x8, R18 ;  /* 0x00000008ff127819 */ /* 0x000fe40000011612 */
[----:B------:R-:W-:Y:S02]  /*37c70*/  SHF.R.U32.HI R13, RZ, 0x8, R13 ;  /* 0x00000008ff0d7819 */ /* 0x000fe4000001160d */
[----:B------:R-:W-:Y:S02]  /*37c80*/  SHF.R.U32.HI R8, RZ, 0x8, R8 ;  /* 0x00000008ff087819 */ /* 0x000fe40000011608 */
[----:B------:R-:W-:-:S02]  /*37c90*/  LOP3.LUT R6, R6, 0xffff, RZ, 0xc0, !PT ;  /* 0x0000ffff06067812 */ /* 0x000fc400078ec0ff */
[----:B------:R-:W-:Y:S02]  /*37ca0*/  LOP3.LUT R18, R18, 0xffff, RZ, 0xc0, !PT ;  /* 0x0000ffff12127812 */ /* 0x000fe400078ec0ff */
[----:B------:R-:W-:Y:S02]  /*37cb0*/  LOP3.LUT R7, R7, 0xffff, RZ, 0xc0, !PT ;  /* 0x0000ffff07077812 */ /* 0x000fe400078ec0ff */
[----:B------:R-:W-:Y:S02]  /*37cc0*/  LOP3.LUT R13, R13, 0xffff, RZ, 0xc0, !PT ;  /* 0x0000ffff0d0d7812 */ /* 0x000fe400078ec0ff */
[----:B------:R-:W-:Y:S02]  /*37cd0*/  LOP3.LUT R5, R5, 0xffff, RZ, 0xc0, !PT ;  /* 0x0000ffff05057812 */ /* 0x000fe400078ec0ff */
[----:B------:R-:W-:Y:S02]  /*37ce0*/  LOP3.LUT R8, R8, 0xffff, RZ, 0xc0, !PT ;  /* 0x0000ffff08087812 */ /* 0x000fe400078ec0ff */
[----:B------:R-:W-:-:S02]  /*37cf0*/  PRMT R18, R6, 0x3340, R18 ;  /* 0x0000334006127816 */ /* 0x000fc40000000012 */
[----:B------:R-:W-:Y:S02]  /*37d00*/  PRMT R6, R7, 0x3340, R13 ;  /* 0x0000334007067816 */ /* 0x000fe4000000000d */
[----:B------:R-:W-:Y:S01]  /*37d10*/  PRMT R5, R5, 0x3340, R8 ;  /* 0x0000334005057816 */ /* 0x000fe20000000008 */
[----:B------:R0:W-:Y:S04]  /*37d20*/  STL [R1], R18 ;  /* 0x0000001201007387 */ /* 0x0001e80000100800 */
[----:B------:R-:W-:Y:S04]  /*37d30*/  STL [R1+0x8], R6 ;  /* 0x0000080601007387 */ /* 0x000fe80000100800 */
[----:B------:R4:W-:Y:S04]  /*37d40*/  STL [R1+0x54], R5 ;  /* 0x0000540501007387 */ /* 0x0009e80000100800 */
[----:B0-----:R-:W4:Y:S01]  /*37d50*/  LDL.LU R18, [R1+0x420] ;  /* 0x0004200001127983 */ /* 0x001f220000300800 */
[----:B---3--:R-:W-:-:S02]  /*37d60*/  LOP3.LUT R8, R19, 0xffff, RZ, 0xc0, !PT ;  /* 0x0000ffff13087812 */ /* 0x008fc400078ec0ff */
[----:B--2---:R-:W-:Y:S02]  /*37d70*/  LOP3.LUT R13, R21, 0xffff, RZ, 0xc0, !PT ;  /* 0x0000ffff150d7812 */ /* 0x004fe400078ec0ff */
[----:B----4-:R-:W-:Y:S02]  /*37d80*/  LOP3.LUT R5, R4, 0xffff, RZ, 0xc0, !PT ;  /* 0x0000ffff04057812 */ /* 0x010fe400078ec0ff */
[----:B------:R-:W-:Y:S02]  /*37d90*/  LOP3.LUT R4, R0, 0xffff, RZ, 0xc0, !PT ;  /* 0x0000ffff00047812 */ /* 0x000fe400078ec0ff */
[----:B------:R-:W2:Y:S04]  /*37da0*/  LDL.LU R0, [R1+0x214] ;  /* 0x0002140001007983 */ /* 0x000ea80000300800 */
[----:B------:R-:W3:Y:S01]  /*37db0*/  LDL.LU R19, [R1+0x210] ;  /* 0x0002100001137983 */ /* 0x000ee20000300800 */
[----:B------:R-:W-:-:S02]  /*37dc0*/  LOP3.LUT R7, R10, 0xffff, RZ, 0xc0, !PT ;  /* 0x0000ffff0a077812 */ /* 0x000fc400078ec0ff */
[----:B------:R-:W-:Y:S02]  /*37dd0*/  LOP3.LUT R10, R20, 0xffff, RZ, 0xc0, !PT ;  /* 0x0000ffff140a7812 */ /* 0x000fe400078ec0ff */
[----:B------:R-:W4:Y:S04]  /*37de0*/  LDL.LU R20, [R1+0x1bc] ;  /* 0x0001bc0001147983 */ /* 0x000f280000300800 */
[----:B------:R-:W4:Y:S01]  /*37df0*/  LDL.LU R21, [R1+0x1b8] ;  /* 0x0001b80001157983 */ /* 0x000f220000300800 */
[----:B------:R-:W-:Y:S02]  /*37e00*/  LOP3.LUT R6, R16, 0xffff, RZ, 0xc0, !PT ;  /* 0x0000ffff10067812 */ /* 0x000fe400078ec0ff */
[----:B------:R-:W-:Y:S02]  /*37e10*/  SHF.R.U32.HI R16, RZ, 0x8, R7 ;  /* 0x00000008ff107819 */ /* 0x000fe40000011607 */
[----:B------:R-:W-:-:S05]  /*37e20*/  PRMT R7, R7, 0x3340, R8 ;  /* 0x0000334007077816 */ /* 0x000fca0000000008 */
[----:B------:R0:W-:Y:S02]  /*37e30*/  STL [R1+0x6c], R7 ;  /* 0x00006c0701007387 */ /* 0x0001e40000100800 */
[----:B0-----:R-:W-:Y:S02]  /*37e40*/  SHF.R.U32.HI R7, RZ, 0x8, R6 ;  /* 0x00000008ff077819 */ /* 0x001fe40000011606 */
[----:B------:R-:W-:-:S05]  /*37e50*/  PRMT R6, R6, 0x3340, R10 ;  /* 0x0000334006067816 */ /* 0x000fca000000000a */
[----:B------:R0:W-:Y:S01]  /*37e60*/  STL [R1+0x68], R6 ;  /* 0x0000680601007387 */ /* 0x0001e20000100800 */
[----:B------:R-:W-:Y:S02]  /*37e70*/  LOP3.LUT R11, R11, 0xffff, RZ, 0xc0, !PT ;  /* 0x0000ffff0b0b7812 */ /* 0x000fe400078ec0ff */
[----:B0-----:R-:W-:Y:S02]  /*37e80*/  SHF.R.U32.HI R6, RZ, 0x8, R5 ;  /* 0x00000008ff067819 */ /* 0x001fe40000011605 */
[----:B------:R-:W-:-:S05]  /*37e90*/  PRMT R5, R5, 0x3340, R13 ;  /* 0x0000334005057816 */ /* 0x000fca000000000d */
[----:B------:R0:W-:Y:S02]  /*37ea0*/  STL [R1+0x64], R5 ;  /* 0x0000640501007387 */ /* 0x0001e40000100800 */
[----:B0-----:R-:W-:Y:S02]  /*37eb0*/  SHF.R.U32.HI R5, RZ, 0x8, R4 ;  /* 0x00000008ff057819 */ /* 0x001fe40000011604 */
[----:B------:R-:W-:-:S05]  /*37ec0*/  PRMT R4, R4, 0x3340, R11 ;  /* 0x0000334004047816 */ /* 0x000fca000000000b */
[----:B------:R0:W-:Y:S04]  /*37ed0*/  STL [R1+0x60], R4 ;  /* 0x0000600401007387 */ /* 0x0001e80000100800 */
[----:B0-----:R-:W4:Y:S01]  /*37ee0*/  LDL.LU R4, [R1+0x424] ;  /* 0x0004240001047983 */ /* 0x001f220000300800 */
[----:B------:R-:W-:Y:S02]  /*37ef0*/  SHF.R.U32.HI R8, RZ, 0x8, R8 ;  /* 0x00000008ff087819 */ /* 0x000fe40000011608 */
[----:B------:R-:W-:Y:S02]  /*37f00*/  SHF.R.U32.HI R10, RZ, 0x8, R10 ;  /* 0x00000008ff0a7819 */ /* 0x000fe4000001160a */
[----:B------:R-:W-:Y:S02]  /*37f10*/  SHF.R.U32.HI R13, RZ, 0x8, R13 ;  /* 0x00000008ff0d7819 */ /* 0x000fe4000001160d */
[----:B------:R-:W-:-:S02]  /*37f20*/  SHF.R.U32.HI R11, RZ, 0x8, R11 ;  /* 0x00000008ff0b7819 */ /* 0x000fc4000001160b */
[----:B------:R-:W-:Y:S02]  /*37f30*/  LOP3.LUT R16, R16, 0xffff, RZ, 0xc0, !PT ;  /* 0x0000ffff10107812 */ /* 0x000fe400078ec0ff */
[----:B------:R-:W-:Y:S02]  /*37f40*/  LOP3.LUT R8, R8, 0xffff, RZ, 0xc0, !PT ;  /* 0x0000ffff08087812 */ /* 0x000fe400078ec0ff */
[----:B------:R-:W-:Y:S02]  /*37f50*/  LOP3.LUT R7, R7, 0xffff, RZ, 0xc0, !PT ;  /* 0x0000ffff07077812 */ /* 0x000fe400078ec0ff */
[----:B------:R-:W-:Y:S02]  /*37f60*/  LOP3.LUT R10, R10, 0xffff, RZ, 0xc0, !PT ;  /* 0x0000ffff0a0a7812 */ /* 0x000fe400078ec0ff */
[----:B------:R-:W-:Y:S02]  /*37f70*/  LOP3.LUT R6, R6, 0xffff, RZ, 0xc0, !PT ;  /* 0x0000ffff06067812 */ /* 0x000fe400078ec0ff */
[----:B------:R-:W-:-:S02]  /*37f80*/  LOP3.LUT R13, R13, 0xffff, RZ, 0xc0, !PT ;  /* 0x0000ffff0d0d7812 */ /* 0x000fc400078ec0ff */
[----:B------:R-:W-:Y:S02]  /*37f90*/  LOP3.LUT R5, R5, 0xffff, RZ, 0xc0, !PT ;  /* 0x0000ffff05057812 */ /* 0x000fe400078ec0ff */
[----:B------:R-:W-:Y:S02]  /*37fa0*/  LOP3.LUT R11, R11, 0xffff, RZ, 0xc0, !PT ;  /* 0x0000ffff0b0b7812 */ /* 0x000fe400078ec0ff */
[----:B------:R-:W-:Y:S02]  /*37fb0*/  PRMT R8, R16, 0x3340, R8 ;  /* 0x0000334010087816 */ /* 0x000fe40000000008 */
[----:B------:R-:W-:Y:S02]  /*37fc0*/  PRMT R7, R7, 0x3340, R10 ;  /* 0x0000334007077816 */ /* 0x000fe4000000000a */
[----:B------:R-:W-:Y:S02]  /*37fd0*/  PRMT R6, R6, 0x3340, R13 ;  /* 0x0000334006067816 */ /* 0x000fe4000000000d */
[----:B------:R-:W-:Y:S01]  /*37fe0*/  PRMT R5, R5, 0x3340, R11 ;  /* 0x0000334005057816 */ /* 0x000fe2000000000b */
[----:B------:R-:W-:Y:S01]  /*37ff0*/  STL [R1+0xc], R8 ;  /* 0x00000c0801007387 */ /* 0x000fe20000100800 */
[----:B------:R-:W-:-:S03]  /*38000*/  LOP3.LUT R10, R18, 0xffff, RZ, 0xc0, !PT ;  /* 0x0000ffff120a7812 */ /* 0x000fc600078ec0ff */
[----:B------:R2:W-:Y:S04]  /*38010*/  STL [R1+0x10], R7 ;  /* 0x0000100701007387 */ /* 0x0005e80000100800 */
[----:B------:R-:W-:Y:S04]  /*38020*/  STL [R1+0x1c], R6 ;  /* 0x00001c0601007387 */ /* 0x000fe80000100800 */
[----:B------:R3:W-:Y:S04]  /*38030*/  STL [R1+0x50], R5 ;  /* 0x0000500501007387 */ /* 0x0007e80000100800 */
[----:B------:R-:W4:Y:S04]  /*38040*/  LDL.LU R16, [R1+0x2d8] ;  /* 0x0002d80001107983 */ /* 0x000f280000300800 */
[----:B------:R-:W4:Y:S01]  /*38050*/  LDL.LU R18, [R1+0x27c] ;  /* 0x00027c0001127983 */ /* 0x000f220000300800 */
[----:B--2---:R-:W-:-:S03]  /*38060*/  LOP3.LUT R7, R0, 0xffff, RZ, 0xc0, !PT ;  /* 0x0000ffff00077812 */ /* 0x004fc600078ec0ff */
[----:B------:R-:W2:Y:S01]  /*38070*/  LDL.LU R0, [R1+0x278] ;  /* 0x0002780001007983 */ /* 0x000ea20000300800 */
[----:B---3--:R-:W-:-:S03]  /*38080*/  LOP3.LUT R5, R19, 0xffff, RZ, 0xc0, !PT ;  /* 0x0000ffff13057812 */ /* 0x008fc600078ec0ff */
[----:B------:R-:W3:Y:S01]  /*38090*/  LDL.LU R19, [R1+0x154] ;  /* 0x0001540001137983 */ /* 0x000ee20000300800 */
[----:B----4-:R-:W-:-:S03]  /*380a0*/  LOP3.LUT R6, R20, 0xffff, RZ, 0xc0, !PT ;  /* 0x0000ffff14067812 */ /* 0x010fc600078ec0ff */
[----:B------:R-:W4:Y:S01]  /*380b0*/  LDL.LU R20, [R1+0x150] ;  /* 0x0001500001147983 */ /* 0x000f220000300800 */
[----:B------:R-:W-:-:S03]  /*380c0*/  LOP3.LUT R11, R21, 0xffff, RZ, 0xc0, !PT ;  /* 0x0000ffff150b7812 */ /* 0x000fc600078ec0ff */
[----:B------:R-:W4:Y:S01]  /*380d0*/  LDL.LU R21, [R1+0x14] ;  /* 0x0000140001157983 */ /* 0x000f220000300800 */
[----:B------:R-:W-:Y:S02]  /*380e0*/  LOP3.LUT R12, R12, 0xffff, RZ, 0xc0, !PT ;  /* 0x0000ffff0c0c7812 */ /* 0x000fe400078ec0ff */
[----:B------:R-:W-:Y:S02]  /*380f0*/  LOP3.LUT R14, R14, 0xffff, RZ, 0xc0, !PT ;  /* 0x0000ffff0e0e7812 */ /* 0x000fe400078ec0ff */
[----:B------:R-:W-:Y:S02]  /*38100*/  PRMT R8, R7, 0x3340, R12 ;  /* 0x0000334007087816 */ /* 0x000fe4000000000c */
[----:B------:R-:W-:Y:S02]  /*38110*/  SHF.R.U32.HI R13, RZ, 0x8, R7 ;  /* 0x00000008ff0d7819 */ /* 0x000fe40000011607 */
[----:B------:R-:W-:Y:S02]  /*38120*/  SHF.R.U32.HI R7, RZ, 0x8, R5 ;  /* 0x00000008ff077819 */ /* 0x000fe40000011605 */
[--C-:B------:R-:W-:Y:S01]  /*38130*/  PRMT R5, R5, 0x3340, R14.reuse ;  /* 0x0000334005057816 */ /* 0x100fe2000000000e */
[----:B------:R0:W-:Y:S02]  /*38140*/  STL [R1+0x5c], R8 ;  /* 0x00005c0801007387 */ /* 0x0001e40000100800 */
[----:B0-----:R-:W-:-:S02]  /*38150*/  SHF.R.U32.HI R8, RZ, 0x8, R14 ;  /* 0x00000008ff087819 */ /* 0x001fc4000001160e */
[----:B------:R-:W4:Y:S04]  /*38160*/  LDL.LU R14, [R1+0x2dc] ;  /* 0x0002dc00010e7983 */ /* 0x000f280000300800 */
[----:B------:R0:W-:Y:S01]  /*38170*/  STL [R1+0x58], R5 ;  /* 0x0000580501007387 */ /* 0x0001e20000100800 */
[----:B------:R-:W-:Y:S02]  /*38180*/  SHF.R.U32.HI R12, RZ, 0x8, R12 ;  /* 0x00000008ff0c7819 */ /* 0x000fe4000001160c */
[----:B------:R-:W-:Y:S02]  /*38190*/  LOP3.LUT R7, R7, 0xffff, RZ, 0xc0, !PT ;  /* 0x0000ffff07077812 */ /* 0x000fe400078ec0ff */
[----:B------:R-:W-:Y:S02]  /*381a0*/  LOP3.LUT R12, R12, 0xffff, RZ, 0xc0, !PT ;  /* 0x0000ffff0c0c7812 */ /* 0x000fe400078ec0ff */
[----:B------:R-:W-:-:S04]  /*381b0*/  LOP3.LUT R8, R8, 0xffff, RZ, 0xc0, !PT ;  /* 0x0000ffff08087812 */ /* 0x000fc800078ec0ff */
[----:B------:R-:W-:Y:S02]  /*381c0*/  PRMT R7, R7, 0x3340, R8 ;  /* 0x0000334007077816 */ /* 0x000fe40000000008 */
[----:B------:R-:W-:-:S04]  /*381d0*/  LOP3.LUT R4, R4, 0xffff, RZ, 0xc0, !PT ;  /* 0x0000ffff04047812 */ /* 0x000fc800078ec0ff */
[----:B0-----:R-:W-:Y:S02]  /*381e0*/  SHF.R.U32.HI R5, RZ, 0x8, R4 ;  /* 0x00000008ff057819 */ /* 0x001fe40000011604 */
[----:B------:R-:W-:-:S05]  /*381f0*/  PRMT R4, R4, 0x3340, R6 ;  /* 0x0000334004047816 */ /* 0x000fca0000000006 */
[----:B------:R0:W-:Y:S01]  /*38200*/  STL [R1+0x120], R4 ;  /* 0x0001200401007387 */ /* 0x0001e20000100800 */
[----:B------:R-:W-:Y:S02]  /*38210*/  SHF.R.U32.HI R6, RZ, 0x8, R6 ;  /* 0x00000008ff067819 */ /* 0x000fe40000011606 */
[----:B0-----:R-:W-:Y:S02]  /*38220*/  SHF.R.U32.HI R4, RZ, 0x8, R10 ;  /* 0x00000008ff047819 */ /* 0x001fe4000001160a */
[----:B------:R-:W-:-:S05]  /*38230*/  PRMT R10, R10, 0x3340, R11 ;  /* 0x000033400a0a7816 */ /* 0x000fca000000000b */
[----:B------:R0:W-:Y:S01]  /*38240*/  STL [R1+0x11c], R10 ;  /* 0x00011c0a01007387 */ /* 0x0001e20000100800 */
[----:B------:R-:W-:Y:S02]  /*38250*/  LOP3.LUT R5, R5, 0xffff, RZ, 0xc0, !PT ;  /* 0x0000ffff05057812 */ /* 0x000fe400078ec0ff */
[----:B------:R-:W-:Y:S02]  /*38260*/  LOP3.LUT R6, R6, 0xffff, RZ, 0xc0, !PT ;  /* 0x0000ffff06067812 */ /* 0x000fe400078ec0ff */
[----:B------:R-:W-:Y:S02]  /*38270*/  LOP3.LUT R4, R4, 0xffff, RZ, 0xc0, !PT ;  /* 0x0000ffff04047812 */ /* 0x000fe400078ec0ff */
[----:B0-----:R-:W-:Y:S02]  /*38280*/  SHF.R.U32.HI R10, RZ, 0x8, R11 ;  /* 0x00000008ff0a7819 */ /* 0x001fe4000001160b */
[----:B------:R-:W-:Y:S02]  /*38290*/  LOP3.LUT R11, R13, 0xffff, RZ, 0xc0, !PT ;  /* 0x0000ffff0d0b7812 */ /* 0x000fe400078ec0ff */
[----:B------:R-:W-:-:S02]  /*382a0*/  LOP3.LUT R10, R10, 0xffff, RZ, 0xc0, !PT ;  /* 0x0000ffff0a0a7812 */ /* 0x000fc400078ec0ff */
[----:B------:R-:W-:Y:S02]  /*382b0*/  PRMT R11, R11, 0x3340, R12 ;  /* 0x000033400b0b7816 */ /* 0x000fe4000000000c */
[----:B------:R-:W-:Y:S02]  /*382c0*/  PRMT R5, R5, 0x3340, R6 ;  /* 0x0000334005057816 */ /* 0x000fe40000000006 */
[----:B------:R-:W-:Y:S01]  /*382d0*/  PRMT R4, R4, 0x3340, R10 ;  /* 0x0000334004047816 */ /* 0x000fe2000000000a */
[----:B------:R-:W-:Y:S01]  /*382e0*/  STL [R1+0x18], R11 ;  /* 0x0000180b01007387 */ /* 0x000fe20000100800 */
[----:B------:R-:W-:-:S03]  /*382f0*/  LOP3.LUT R6, R16, 0xffff, RZ, 0xc0, !PT ;  /* 0x0000ffff10067812 */ /* 0x000fc600078ec0ff */
[----:B------:R-:W-:Y:S04]  /*38300*/  STL [R1+0x20], R7 ;  /* 0x0000200701007387 */ /* 0x000fe80000100800 */
[----:B------:R0:W-:Y:S04]  /*38310*/  STL [R1+0x7c], R5 ;  /* 0x00007c0501007387 */ /* 0x0001e80000100800 */
[----:B------:R2:W-:Y:S04]  /*38320*/  STL [R1+0x80], R4 ;  /* 0x0000800401007387 */ /* 0x0005e80000100800 */
[----:B------:R-:W4:Y:S01]  /*38330*/  LDL.LU R16, [R1+0x3f4] ;  /* 0x0003f40001107983 */ /* 0x000f220000300800 */
[----:B0-----:R-:W-:-:S03]  /*38340*/  LOP3.LUT R5, R18, 0xffff, RZ, 0xc0, !PT ;  /* 0x0000ffff12057812 */ /* 0x001fc600078ec0ff */
        /* <DEDUP_REMOVED lines=10> */
[----:B------:R-:W-:Y:S02]  /*383f0*/  SHF.R.U32.HI R9, RZ, 0x8, R6 ;  /* 0x00000008ff097819 */ /* 0x000fe40000011606 */
[----:B------:R-:W-:-:S04]  /*38400*/  LOP3.LUT R12, R14, 0xffff, RZ, 0xc0, !PT ;  /* 0x0000ffff0e0c7812 */ /* 0x000fc800078ec0ff */
[----:B------:R-:W-:Y:S02]  /*38410*/  SHF.R.U32.HI R11, RZ, 0x8, R12 ;  /* 0x00000008ff0b7819 */ /* 0x000fe4000001160c */
[--C-:B------:R-:W-:Y:S02]  /*38420*/  PRMT R14, R12, 0x3340, R13.reuse ;  /* 0x000033400c0e7816 */ /* 0x100fe4000000000d */
[----:B------:R-:W-:Y:S02]  /*38430*/  SHF.R.U32.HI R12, RZ, 0x8, R13 ;  /* 0x00000008ff0c7819 */ /* 0x000fe4000001160d */
[----:B------:R-:W-:Y:S01]  /*38440*/  PRMT R13, R6, 0x3340, R7 ;  /* 0x00003340060d7816 */ /* 0x000fe20000000007 */
[----:B------:R-:W-:Y:S01]  /*38450*/  STL [R1+0x118], R14 ;  /* 0x0001180e01007387 */ /* 0x000fe20000100800 */
[----:B------:R-:W-:-:S03]  /*38460*/  SHF.R.U32.HI R6, RZ, 0x8, R5 ;  /* 0x00000008ff067819 */ /* 0x000fc60000011605 */
[----:B------:R0:W-:Y:S01]  /*38470*/  STL [R1+0x114], R13 ;  /* 0x0001140d01007387 */ /* 0x0001e20000100800 */
[----:B------:R-:W-:Y:S02]  /*38480*/  SHF.R.U32.HI R7, RZ, 0x8, R7 ;  /* 0x00000008ff077819 */ /* 0x000fe40000011607 */
[----:B------:R-:W-:Y:S02]  /*38490*/  LOP3.LUT R11, R11, 0xffff, RZ, 0xc0, !PT ;  /* 0x0000ffff0b0b7812 */ /* 0x000fe400078ec0ff */
[----:B------:R-:W-:Y:S02]  /*384a0*/  LOP3.LUT R12, R12, 0xffff, RZ, 0xc0, !PT ;  /* 0x0000ffff0c0c7812 */ /* 0x000fe400078ec0ff */
[----:B0-----:R-:W-:Y:S02]  /*384b0*/  PRMT R13, R5, 0x3340, R8 ;  /* 0x00003340050d7816 */ /* 0x001fe40000000008 */
[----:B------:R-:W-:Y:S02]  /*384c0*/  SHF.R.U32.HI R5, RZ, 0x8, R4 ;  /* 0x00000008ff057819 */ /* 0x000fe40000011604 */
[----:B------:R-:W-:-:S02]  /*384d0*/  SHF.R.U32.HI R8, RZ, 0x8, R8 ;  /* 0x00000008ff087819 */ /* 0x000fc40000011608 */
[--C-:B------:R-:W-:Y:S02]  /*384e0*/  PRMT R4, R4, 0x3340, R10.reuse ;  /* 0x0000334004047816 */ /* 0x100fe4000000000a */
[----:B------:R-:W-:Y:S02]  /*384f0*/  SHF.R.U32.HI R10, RZ, 0x8, R10 ;  /* 0x00000008ff0a7819 */ /* 0x000fe4000001160a */
[----:B------:R-:W-:Y:S02]  /*38500*/  LOP3.LUT R9, R9, 0xffff, RZ, 0xc0, !PT ;  /* 0x0000ffff09097812 */ /* 0x000fe400078ec0ff */
[----:B------:R-:W-:Y:S01]  /*38510*/  LOP3.LUT R7, R7, 0xffff, RZ, 0xc0, !PT ;  /* 0x0000ffff07077812 */ /* 0x000fe200078ec0ff */
[----:B------:R-:W-:Y:S01]  /*38520*/  STL [R1+0x110], R13 ;  /* 0x0001100d01007387 */ /* 0x000fe20000100800 */
[----:B------:R-:W-:Y:S02]  /*38530*/  LOP3.LUT R6, R6, 0xffff, RZ, 0xc0, !PT ;  /* 0x0000ffff06067812 */ /* 0x000fe400078ec0ff */
[----:B------:R-:W-:Y:S01]  /*38540*/  LOP3.LUT R8, R8, 0xffff, RZ, 0xc0, !PT ;  /* 0x0000ffff08087812 */ /* 0x000fe200078ec0ff */
[----:B------:R0:W-:Y:S01]  /*38550*/  STL [R1+0x8c], R4 ;  /* 0x00008c0401007387 */ /* 0x0001e20000100800 */
[----:B------:R-:W-:-:S02]  /*38560*/  LOP3.LUT R5, R5, 0xffff, RZ, 0xc0, !PT ;  /* 0x0000ffff05057812 */ /* 0x000fc400078ec0ff */
[----:B------:R-:W-:Y:S02]  /*38570*/  LOP3.LUT R10, R10, 0xffff, RZ, 0xc0, !PT ;  /* 0x0000ffff0a0a7812 */ /* 0x000fe400078ec0ff */
[----:B------:R-:W-:Y:S02]  /*38580*/  PRMT R11, R11, 0x3340, R12 ;  /* 0x000033400b0b7816 */ /* 0x000fe4000000000c */
[----:B------:R-:W-:Y:S02]  /*38590*/  PRMT R6, R6, 0x3340, R8 ;  /* 0x0000334006067816 */ /* 0x000fe40000000008 */
[----:B0-----:R-:W-:Y:S02]  /*385a0*/  PRMT R4, R9, 0x3340, R7 ;  /* 0x0000334009047816 */ /* 0x001fe40000000007 */
[----:B------:R-:W-:Y:S01]  /*385b0*/  PRMT R5, R5, 0x3340, R10 ;  /* 0x0000334005057816 */ /* 0x000fe2000000000a */
[----:B------:R-:W-:Y:S04]  /*385c0*/  STL [R1+0x24], R11 ;  /* 0x0000240b01007387 */ /* 0x000fe80000100800 */
[----:B------:R0:W-:Y:S04]  /*385d0*/  STL [R1+0x28], R4 ;  /* 0x0000280401007387 */ /* 0x0001e80000100800 */
[----:B------:R-:W-:Y:S04]  /*385e0*/  STL [R1+0x74], R6 ;  /* 0x0000740601007387 */ /* 0x000fe80000100800 */
[----:B------:R3:W-:Y:S04]  /*385f0*/  STL [R1+0x78], R5 ;  /* 0x0000780501007387 */ /* 0x0007e80000100800 */
[----:B------:R-:W4:Y:S04]  /*38600*/  LDL.LU R13, [R1+0x2ec] ;  /* 0x0002ec00010d7983 */ /* 0x000f280000300800 */
[----:B------:R-:W4:Y:S01]  /*38610*/  LDL.LU R14, [R1+0x2e8] ;  /* 0x0002e800010e7983 */ /* 0x000f220000300800 */
[----:B0-----:R-:W-:-:S03]  /*38620*/  LOP3.LUT R4, R16, 0xffff, RZ, 0xc0, !PT ;  /* 0x0000ffff10047812 */ /* 0x001fc600078ec0ff */
[----:B------:R-:W4:Y:S01]  /*38630*/  LDL.LU R16, [R1+0x28c] ;  /* 0x00028c0001107983 */ /* 0x000f220000300800 */
[----:B------:R-:W-:-:S03]  /*38640*/  LOP3.LUT R9, R18, 0xffff, RZ, 0xc0, !PT ;  /* 0x0000ffff12097812 */ /* 0x000fc600078ec0ff */
        /* <DEDUP_REMOVED lines=11> */
[--C-:B------:R-:W-:Y:S02]  /*38700*/  PRMT R8, R7, 0x3340, R15.reuse ;  /* 0x0000334007087816 */ /* 0x100fe4000000000f */
[----:B------:R-:W-:Y:S02]  /*38710*/  SHF.R.U32.HI R11, RZ, 0x8, R15 ;  /* 0x00000008ff0b7819 */ /* 0x000fe4000001160f */
[----:B------:R-:W-:Y:S01]  /*38720*/  PRMT R15, R5, 0x3340, R17 ;  /* 0x00003340050f7816 */ /* 0x000fe20000000011 */
[----:B------:R-:W-:Y:S04]  /*38730*/  STL [R1+0x88], R8 ;  /* 0x0000880801007387 */ /* 0x000fe80000100800 */
[----:B------:R0:W-:Y:S01]  /*38740*/  STL [R1+0x84], R15 ;  /* 0x0000840f01007387 */ /* 0x0001e20000100800 */
[----:B------:R-:W-:-:S02]  /*38750*/  SHF.R.U32.HI R12, RZ, 0x8, R7 ;  /* 0x00000008ff0c7819 */ /* 0x000fc40000011607 */
[----:B------:R-:W-:Y:S02]  /*38760*/  SHF.R.U32.HI R7, RZ, 0x8, R5 ;  /* 0x00000008ff077819 */ /* 0x000fe40000011605 */
[----:B------:R-:W-:Y:S02]  /*38770*/  SHF.R.U32.HI R5, RZ, 0x8, R4 ;  /* 0x00000008ff057819 */ /* 0x000fe40000011604 */
[--C-:B0-----:R-:W-:Y:S02]  /*38780*/  PRMT R15, R4, 0x3340, R6.reuse ;  /* 0x00003340040f7816 */ /* 0x101fe40000000006 */
[----:B------:R-:W-:Y:S02]  /*38790*/  SHF.R.U32.HI R8, RZ, 0x8, R17 ;  /* 0x00000008ff087819 */ /* 0x000fe40000011611 */
[----:B------:R-:W-:Y:S01]  /*387a0*/  SHF.R.U32.HI R6, RZ, 0x8, R6 ;  /* 0x00000008ff067819 */ /* 0x000fe20000011606 */
[----:B------:R0:W-:Y:S01]  /*387b0*/  STL [R1+0x10c], R15 ;  /* 0x00010c0f01007387 */ /* 0x0001e20000100800 */
[----:B------:R-:W-:-:S02]  /*387c0*/  SHF.R.U32.HI R4, RZ, 0x8, R9 ;  /* 0x00000008ff047819 */ /* 0x000fc40000011609 */
[----:B------:R-:W-:Y:S02]  /*387d0*/  LOP3.LUT R11, R11, 0xffff, RZ, 0xc0, !PT ;  /* 0x0000ffff0b0b7812 */ /* 0x000fe400078ec0ff */
[----:B------:R-:W-:Y:S02]  /*387e0*/  LOP3.LUT R7, R7, 0xffff, RZ, 0xc0, !PT ;  /* 0x0000ffff07077812 */ /* 0x000fe400078ec0ff */
[----:B------:R-:W-:Y:S02]  /*387f0*/  LOP3.LUT R8, R8, 0xffff, RZ, 0xc0, !PT ;  /* 0x0000ffff08087812 */ /* 0x000fe400078ec0ff */
[--C-:B0-----:R-:W-:Y:S02]  /*38800*/  PRMT R15, R9, 0x3340, R10.reuse ;  /* 0x00003340090f7816 */ /* 0x101fe4000000000a */
[----:B------:R-:W-:Y:S02]  /*38810*/  SHF.R.U32.HI R9, RZ, 0x8, R10 ;  /* 0x00000008ff097819 */ /* 0x000fe4000001160a */
[----:B------:R-:W-:-:S02]  /*38820*/  LOP3.LUT R10, R12, 0xffff, RZ, 0xc0, !PT ;  /* 0x0000ffff0c0a7812 */ /* 0x000fc400078ec0ff */
[----:B------:R-:W-:Y:S02]  /*38830*/  LOP3.LUT R5, R5, 0xffff, RZ, 0xc0, !PT ;  /* 0x0000ffff05057812 */ /* 0x000fe400078ec0ff */
[----:B------:R-:W-:Y:S02]  /*38840*/  LOP3.LUT R6, R6, 0xffff, RZ, 0xc0, !PT ;  /* 0x0000ffff06067812 */ /* 0x000fe400078ec0ff */
[----:B------:R-:W-:Y:S02]  /*38850*/  LOP3.LUT R4, R4, 0xffff, RZ, 0xc0, !PT ;  /* 0x0000ffff04047812 */ /* 0x000fe400078ec0ff */
[----:B------:R-:W-:Y:S02]  /*38860*/  LOP3.LUT R9, R9, 0xffff, RZ, 0xc0, !PT ;  /* 0x0000ffff09097812 */ /* 0x000fe400078ec0ff */
[----:B------:R-:W-:Y:S02]  /*38870*/  PRMT R10, R10, 0x3340, R11 ;  /* 0x000033400a0a7816 */ /* 0x000fe4000000000b */
[----:B------:R-:W-:-:S02]  /*38880*/  PRMT R7, R7, 0x3340, R8 ;  /* 0x0000334007077816 */ /* 0x000fc40000000008 */
[----:B------:R-:W-:Y:S01]  /*38890*/  PRMT R5, R5, 0x3340, R6 ;  /* 0x0000334005057816 */ /* 0x000fe20000000006 */
[----:B------:R-:W-:Y:S01]  /*388a0*/  STL [R1+0x108], R15 ;  /* 0x0001080f01007387 */ /* 0x000fe20000100800 */
[----:B------:R-:W-:-:S03]  /*388b0*/  PRMT R4, R4, 0x3340, R9 ;  /* 0x0000334004047816 */ /* 0x000fc60000000009 */
[----:B------:R-:W-:Y:S04]  /*388c0*/  STL [R1+0x2c], R10 ;  /* 0x00002c0a01007387 */ /* 0x000fe80000100800 */
[----:B------:R-:W-:Y:S04]  /*388d0*/  STL [R1+0x70], R7 ;  /* 0x0000700701007387 */ /* 0x000fe80000100800 */
[----:B------:R-:W-:Y:S04]  /*388e0*/  STL [R1+0xa8], R5 ;  /* 0x0000a80501007387 */ /* 0x000fe80000100800 */
[----:B------:R0:W-:Y:S01]  /*388f0*/  STL [R1+0xac], R4 ;  /* 0x0000ac0401007387 */ /* 0x0001e20000100800 */
[----:B------:R-:W-:-:S03]  /*38900*/  LOP3.LUT R8, R13, 0xffff, RZ, 0xc0, !PT ;  /* 0x0000ffff0d087812 */ /* 0x000fc600078ec0ff */
[----:B------:R-:W4:Y:S01]  /*38910*/  LDL.LU R13, [R1+0x3e4] ;  /* 0x0003e400010d7983 */ /* 0x000f220000300800 */
[----:B------:R-:W-:-:S03]  /*38920*/  LOP3.LUT R6, R14, 0xffff, RZ, 0xc0, !PT ;  /* 0x0000ffff0e067812 */ /* 0x000fc600078ec0ff */
        /* <DEDUP_REMOVED lines=13> */
[----:B------:R-:W-:-:S05]  /*38a00*/  PRMT R15, R8, 0x3340, R11 ;  /* 0x00003340080f7816 */ /* 0x000fca000000000b */
[----:B------:R0:W-:Y:S01]  /*38a10*/  STL [R1+0x104], R15 ;  /* 0x0001040f01007387 */ /* 0x0001e20000100800 */
[----:B------:R-:W-:Y:S02]  /*38a20*/  SHF.R.U32.HI R10, RZ, 0x8, R8 ;  /* 0x00000008ff0a7819 */ /* 0x000fe40000011608 */
[----:B0-----:R-:W-:-:S05]  /*38a30*/  PRMT R15, R6, 0x3340, R9 ;  /* 0x00003340060f7816 */ /* 0x001fca0000000009 */
[----:B------:R0:W-:Y:S01]  /*38a40*/  STL [R1+0x100], R15 ;  /* 0x0001000f01007387 */ /* 0x0001e20000100800 */
[----:B------:R-:W-:Y:S02]  /*38a50*/  SHF.R.U32.HI R11, RZ, 0x8, R11 ;  /* 0x00000008ff0b7819 */ /* 0x000fe4000001160b */
        /* <DEDUP_REMOVED lines=23> */
[----:B------:R0:W-:Y:S04]  /*38bd0*/  STL [R1+0x9c], R8 ;  /* 0x00009c0801007387 */ /* 0x0001e80000100800 */
        /* <DEDUP_REMOVED lines=8> */
[----:B-1----:R-:W-:-:S03]  /*38c60*/  LOP3.LUT R6, R18, 0xffff, RZ, 0xc0, !PT ;  /* 0x0000ffff12067812 */ /* 0x002fc600078ec0ff */
        /* <DEDUP_REMOVED lines=12> */
[----:B------:R-:W-:Y:S02]  /*38d30*/  SHF.R.U32.HI R11, RZ, 0x8, R11 ;  /* 0x00000008ff0b7819 */ /* 0x000fe4000001160b */
[--C-:B0-----:R-:W-:Y:S02]  /*38d40*/  PRMT R15, R6, 0x3340, R9.reuse ;  /* 0x00003340060f7816 */ /* 0x101fe40000000009 */
[----:B------:R-:W-:Y:S02]  /*38d50*/  SHF.R.U32.HI R8, RZ, 0x8, R6 ;  /* 0x00000008ff087819 */ /* 0x000fe40000011606 */
[----:B------:R-:W-:Y:S01]  /*38d60*/  SHF.R.U32.HI R9, RZ, 0x8, R9 ;  /* 0x00000008ff097819 */ /* 0x000fe20000011609 */
[----:B------:R0:W-:Y:S01]  /*38d70*/  STL [R1+0xe8], R15 ;  /* 0x0000e80f01007387 */ /* 0x0001e20000100800 */
[----:B------:R-:W-:-:S02]  /*38d80*/  LOP3.LUT R10, R10, 0xffff, RZ, 0xc0, !PT ;  /* 0x0000ffff0a0a7812 */ /* 0x000fc400078ec0ff */
[----:B------:R-:W-:Y:S02]  /*38d90*/  LOP3.LUT R11, R11, 0xffff, RZ, 0xc0, !PT ;  /* 0x0000ffff0b0b7812 */ /* 0x000fe400078ec0ff */
[----:B------:R-:W-:Y:S02]  /*38da0*/  LOP3.LUT R8, R8, 0xffff, RZ, 0xc0, !PT ;  /* 0x0000ffff08087812 */ /* 0x000fe400078ec0ff */
[----:B0-----:R-:W-:Y:S02]  /*38db0*/  PRMT R15, R4, 0x3340, R7 ;  /* 0x00003340040f7816 */ /* 0x001fe40000000007 */
[----:B------:R-:W-:-:S03]  /*38dc0*/  LOP3.LUT R9, R9, 0xffff, RZ, 0xc0, !PT ;  /* 0x0000ffff09097812 */ /* 0x000fc600078ec0ff */
[----:B------:R0:W-:Y:S01]  /*38dd0*/  STL [R1+0xf4], R15 ;  /* 0x0000f40f01007387 */ /* 0x0001e20000100800 */
[----:B------:R-:W-:Y:S02]  /*38de0*/  SHF.R.U32.HI R6, RZ, 0x8, R4 ;  /* 0x00000008ff067819 */ /* 0x000fe40000011604 */
[----:B------:R-:W-:Y:S02]  /*38df0*/  PRMT R10, R10, 0x3340, R11 ;  /* 0x000033400a0a7816 */ /* 0x000fe4000000000b */
[----:B------:R-:W-:Y:S02]  /*38e00*/  SHF.R.U32.HI R7, RZ, 0x8, R7 ;  /* 0x00000008ff077819 */ /* 0x000fe40000011607 */
[----:B------:R-:W-:Y:S02]  /*38e10*/  SHF.R.U32.HI R4, RZ, 0x8, R5 ;  /* 0x00000008ff047819 */ /* 0x000fe40000011605 */
[----:B0-----:R-:W-:Y:S02]  /*38e20*/  PRMT R15, R5, 0x3340, R12 ;  /* 0x00003340050f7816 */ /* 0x001fe4000000000c */
[----:B------:R-:W-:-:S02]  /*38e30*/  PRMT R8, R8, 0x3340, R9 ;  /* 0x0000334008087816 */ /* 0x000fc40000000009 */
[----:B------:R-:W-:Y:S01]  /*38e40*/  SHF.R.U32.HI R5, RZ, 0x8, R12 ;  /* 0x00000008ff057819 */ /* 0x000fe2000001160c */
[----:B------:R-:W-:Y:S01]  /*38e50*/  STL [R1+0xf0], R15 ;  /* 0x0000f00f01007387 */ /* 0x000fe20000100800 */
[----:B------:R-:W-:Y:S02]  /*38e60*/  LOP3.LUT R6, R6, 0xffff, RZ, 0xc0, !PT ;  /* 0x0000ffff06067812 */ /* 0x000fe400078ec0ff */
[----:B------:R-:W-:Y:S01]  /*38e70*/  LOP3.LUT R7, R7, 0xffff, RZ, 0xc0, !PT ;  /* 0x0000ffff07077812 */ /* 0x000fe200078ec0ff */
[----:B------:R-:W-:Y:S01]  /*38e80*/  STL [R1+0x90], R10 ;  /* 0x0000900a01007387 */ /* 0x000fe20000100800 */
[----:B------:R-:W-:Y:S02]  /*38e90*/  LOP3.LUT R4, R4, 0xffff, RZ, 0xc0, !PT ;  /* 0x0000ffff04047812 */ /* 0x000fe400078ec0ff */
[----:B------:R-:W-:Y:S01]  /*38ea0*/  LOP3.LUT R5, R5, 0xffff, RZ, 0xc0, !PT ;  /* 0x0000ffff05057812 */ /* 0x000fe200078ec0ff */
[----:B------:R0:W-:Y:S01]  /*38eb0*/  STL [R1+0x94], R8 ;  /* 0x0000940801007387 */ /* 0x0001e20000100800 */
[----:B------:R-:W-:-:S02]  /*38ec0*/  PRMT R6, R6, 0x3340, R7 ;  /* 0x0000334006067816 */ /* 0x000fc40000000007 */
[----:B------:R-:W-:-:S03]  /*38ed0*/  PRMT R5, R4, 0x3340, R5 ;  /* 0x0000334004057816 */ /* 0x000fc60000000005 */
[----:B------:R-:W-:Y:S04]  /*38ee0*/  STL [R1+0xc8], R6 ;  /* 0x0000c80601007387 */ /* 0x000fe80000100800 */
[----:B------:R1:W-:Y:S01]  /*38ef0*/  STL [R1+0xcc], R5 ;  /* 0x0000cc0501007387 */ /* 0x0003e20000100800 */
[----:B0-----:R-:W-:Y:S02]  /*38f00*/  LOP3.LUT R8, R13, 0xffff, RZ, 0xc0, !PT ;  /* 0x0000ffff0d087812 */ /* 0x001fe400078ec0ff */
[----:B------:R-:W-:Y:S02]  /*38f10*/  LOP3.LUT R4, R14, 0xffff, RZ, 0xc0, !PT ;  /* 0x0000ffff0e047812 */ /* 0x000fe400078ec0ff */
[----:B------:R-:W-:-:S04]  /*38f20*/  SHF.R.U32.HI R10, RZ, 0x8, R8 ;  /* 0x00000008ff0a7819 */ /* 0x000fc80000011608 */
[----:B------:R-:W-:Y:S02]  /*38f30*/  LOP3.LUT R10, R10, 0xffff, RZ, 0xc0, !PT ;  /* 0x0000ffff0a0a7812 */ /* 0x000fe400078ec0ff */
[----:B-1----:R-:W-:Y:S02]  /*38f40*/  LOP3.LUT R5, R16, 0xffff, RZ, 0xc0, !PT ;  /* 0x0000ffff10057812 */ /* 0x002fe400078ec0ff */
[----:B------:R-:W-:Y:S02]  /*38f50*/  LOP3.LUT R7, R18, 0xffff, RZ, 0xc0, !PT ;  /* 0x0000ffff12077812 */ /* 0x000fe400078ec0ff */
[----:B--2---:R-:W-:-:S04]  /*38f60*/  LOP3.LUT R11, R0, 0xffff, RZ, 0xc0, !PT ;  /* 0x0000ffff000b7812 */ /* 0x004fc800078ec0ff */
[----:B------:R-:W-:Y:S02]  /*38f70*/  PRMT R0, R8, 0x3340, R11 ;  /* 0x0000334008007816 */ /* 0x000fe4000000000b */
[----:B---3--:R-:W-:-:S03]  /*38f80*/  LOP3.LUT R9, R19, 0xffff, RZ, 0xc0, !PT ;  /* 0x0000ffff13097812 */ /* 0x008fc600078ec0ff */
[----:B------:R0:W-:Y:S01]  /*38f90*/  STL [R1+0xdc], R0 ;  /* 0x0000dc0001007387 */ /* 0x0001e20000100800 */
[----:B------:R-:W-:-:S03]  /*38fa0*/  SHF.R.U32.HI R8, RZ, 0x8, R4 ;  /* 0x00000008ff087819 */ /* 0x000fc60000011604 */
[----:B------:R-:W2:Y:S01]  /*38fb0*/  LDL.LU R17, [R1+0x188] ;  /* 0x0001880001117983 */ /* 0x000ea20000300800 */
[----:B----4-:R-:W-:-:S03]  /*38fc0*/  LOP3.LUT R6, R20, 0xffff, RZ, 0xc0, !PT ;  /* 0x0000ffff14067812 */ /* 0x010fc600078ec0ff */
[----:B------:R-:W2:Y:S01]  /*38fd0*/  LDL.LU R13, [R1+0x238] ;  /* 0x00023800010d7983 */ /* 0x000ea20000300800 */
[----:B0-----:R-:W-:Y:S02]  /*38fe0*/  PRMT R0, R4, 0x3340, R9 ;  /* 0x0000334004007816 */ /* 0x001fe40000000009 */
[----:B------:R-:W-:-:S03]  /*38ff0*/  SHF.R.U32.HI R4, RZ, 0x8, R5 ;  /* 0x00000008ff047819 */ /* 0x000fc60000011605 */
[----:B------:R0:W-:Y:S01]  /*39000*/  STL [R1+0xd8], R0 ;  /* 0x0000d80001007387 */ /* 0x0001e20000100800 */
[----:B------:R-:W-:-:S03]  /*39010*/  PRMT R5, R5, 0x3340, R6 ;  /* 0x0000334005057816 */ /* 0x000fc60000000006 */
[----:B------:R-:W3:Y:S04]  /*39020*/  LDL.LU R16, [R1+0x184] ;  /* 0x0001840001107983 */ /* 0x000ee80000300800 */
[----:B------:R-:W3:Y:S01]  /*39030*/  LDL.LU R18, [R1+0x20c] ;  /* 0x00020c0001127983 */ /* 0x000ee20000300800 */
[----:B------:R-:W-:-:S03]  /*39040*/  LOP3.LUT R12, R21, 0xffff, RZ, 0xc0, !PT ;  /* 0x0000ffff150c7812 */ /* 0x000fc600078ec0ff */
[----:B0-----:R-:W4:Y:S01]  /*39050*/  LDL.LU R0, [R1+0x204] ;  /* 0x0002040001007983 */ /* 0x001f220000300800 */
[----:B------:R-:W-:-:S03]  /*39060*/  SHF.R.U32.HI R11, RZ, 0x8, R11 ;  /* 0x00000008ff0b7819 */ /* 0x000fc6000001160b */
[----:B------:R-:W4:Y:S04]  /*39070*/  LDL.LU R19, [R1+0xbc] ;  /* 0x0000bc0001137983 */ /* 0x000f280000300800 */
[----:B------:R-:W2:Y:S01]  /*39080*/  LDL.LU R15, [R1+0x200] ;  /* 0x00020000010f7983 */ /* 0x000ea20000300800 */
[----:B------:R-:W-:-:S03]  /*39090*/  SHF.R.U32.HI R9, RZ, 0x8, R9 ;  /* 0x00000008ff097819 */ /* 0x000fc60000011609 */
[----:B------:R-:W4:Y:S01]  /*390a0*/  LDL.LU R14, [R1+0xb8] ;  /* 0x0000b800010e7983 */ /* 0x000f220000300800 */
[----:B------:R-:W-:-:S03]  /*390b0*/  LOP3.LUT R11, R11, 0xffff, RZ, 0xc0, !PT ;  /* 0x0000ffff0b0b7812 */ /* 0x000fc600078ec0ff */
[----:B------:R0:W-:Y:S01]  /*390c0*/  STL [R1+0xe4], R5 ;  /* 0x0000e40501007387 */ /* 0x0001e20000100800 */
[----:B------:R-:W-:Y:S02]  /*390d0*/  LOP3.LUT R8, R8, 0xffff, RZ, 0xc0, !PT ;  /* 0x0000ffff08087812 */ /* 0x000fe400078ec0ff */
[----:B------:R-:W-:Y:S01]  /*390e0*/  LOP3.LUT R9, R9, 0xffff, RZ, 0xc0, !PT ;  /* 0x0000ffff09097812 */ /* 0x000fe200078ec0ff */
[----:B------:R-:W4:Y:S01]  /*390f0*/  LDL.LU R20, [R1+0x208] ;  /* 0x0002080001147983 */ /* 0x000f220000300800 */
[----:B------:R-:W-:-:S03]  /*39100*/  PRMT R11, R10, 0x3340, R11 ;  /* 0x000033400a0b7816 */ /* 0x000fc6000000000b */
[----:B------:R-:W4:Y:S01]  /*39110*/  LDL.LU R21, [R1+0x170] ;  /* 0x0001700001157983 */ /* 0x000f220000300800 */
[----:B0-----:R-:W-:Y:S02]  /*39120*/  SHF.R.U32.HI R5, RZ, 0x8, R6 ;  /* 0x00000008ff057819 */ /* 0x001fe40000011606 */
[----:B------:R-:W-:Y:S02]  /*39130*/  SHF.R.U32.HI R6, RZ, 0x8, R7 ;  /* 0x00000008ff067819 */ /* 0x000fe40000011607 */
[----:B------:R-:W-:Y:S02]  /*39140*/  PRMT R7, R7, 0x3340, R12 ;  /* 0x0000334007077816 */ /* 0x000fe4000000000c */
[----:B------:R-:W-:Y:S02]  /*39150*/  LOP3.LUT R4, R4, 0xffff, RZ, 0xc0, !PT ;  /* 0x0000ffff04047812 */ /* 0x000fe400078ec0ff */
[----:B------:R-:W-:Y:S01]  /*39160*/  LOP3.LUT R5, R5, 0xffff, RZ, 0xc0, !PT ;  /* 0x0000ffff05057812 */ /* 0x000fe200078ec0ff */
[----:B------:R0:W-:Y:S01]  /*39170*/  STL [R1+0xe0], R7 ;  /* 0x0000e00701007387 */ /* 0x0001e20000100800 */
[----:B------:R-:W-:-:S02]  /*39180*/  PRMT R9, R8, 0x3340, R9 ;  /* 0x0000334008097816 */ /* 0x000fc40000000009 */
[----:B------:R-:W-:Y:S02]  /*39190*/  PRMT R5, R4, 0x3340, R5 ;  /* 0x0000334004057816 */ /* 0x000fe40000000005 */
[----:B0-----:R-:W-:Y:S02]  /*391a0*/  SHF.R.U32.HI R7, RZ, 0x8, R12 ;  /* 0x00000008ff077819 */ /* 0x001fe4000001160c */
[----:B------:R-:W4:Y:S04]  /*391b0*/  LDL.LU R12, [R1+0x23c] ;  /* 0x00023c00010c7983 */ /* 0x000f280000300800 */
[----:B------:R-:W3:Y:S01]  /*391c0*/  LDL.LU R10, [R1+0x240] ;  /* 0x00024000010a7983 */ /* 0x000ee20000300800 */
[----:B------:R-:W-:-:S03]  /*391d0*/  LOP3.LUT R7, R7, 0xffff, RZ, 0xc0, !PT ;  /* 0x0000ffff07077812 */ /* 0x000fc600078ec0ff */
[----:B------:R0:W-:Y:S01]  /*391e0*/  STL [R1+0xb0], R11 ;  /* 0x0000b00b01007387 */ /* 0x0001e20000100800 */
[----:B------:R-:W-:-:S03]  /*391f0*/  LOP3.LUT R6, R6, 0xffff, RZ, 0xc0, !PT ;  /* 0x0000ffff06067812 */ /* 0x000fc600078ec0ff */
[----:B0-----:R-:W4:Y:S04]  /*39200*/  LDL.LU R11, [R1+0x190] ;  /* 0x00019000010b7983 */ /* 0x001f280000300800 */
[----:B------:R-:W4:Y:S04]  /*39210*/  LDL.LU R8, [R1+0x244] ;  /* 0x0002440001087983 */ /* 0x000f280000300800 */
[----:B------:R0:W-:Y:S01]  /*39220*/  STL [R1+0xb4], R9 ;  /* 0x0000b40901007387 */ /* 0x0001e20000100800 */
[----:B------:R-:W-:-:S03]  /*39230*/  PRMT R6, R6, 0x3340, R7 ;  /* 0x0000334006067816 */ /* 0x000fc60000000007 */
[----:B0-----:R-:W3:Y:S04]  /*39240*/  LDL.LU R9, [R1+0x198] ;  /* 0x0001980001097983 */ /* 0x001ee80000300800 */
[----:B------:R-:W4:Y:S04]  /*39250*/  LDL.LU R4, [R1+0x248] ;  /* 0x0002480001047983 */ /* 0x000f280000300800 */
[----:B------:R0:W-:Y:S04]  /*39260*/  STL [R1+0xc4], R5 ;  /* 0x0000c40501007387 */ /* 0x0001e80000100800 */
[----:B0-----:R-:W4:Y:S04]  /*39270*/  LDL.LU R5, [R1+0x1ac] ;  /* 0x0001ac0001057983 */ /* 0x001f280000300800 */
[----:B------:R-:W4:Y:S04]  /*39280*/  LDL.LU R7, [R1+0x1c8] ;  /* 0x0001c80001077983 */ /* 0x000f280000300800 */
[----:B------:R3:W-:Y:S02]  /*39290*/  STL [R1+0xc0], R6 ;  /* 0x0000c00601007387 */ /* 0x0007e40000100800 */
[----:B---3--:R-:W-:-:S02]  /*392a0*/  PRMT R6, R10, 0x5410, R9 ;  /* 0x000054100a067816 */ /* 0x008fc40000000009 */
[----:B------:R-:W-:Y:S02]  /*392b0*/  PRMT R9, R18, 0x5410, R16 ;  /* 0x0000541012097816 */ /* 0x000fe40000000010 */
[----:B--2---:R-:W-:Y:S02]  /*392c0*/  LOP3.LUT R10, R15, 0xffff, RZ, 0xc0, !PT ;  /* 0x0000ffff0f0a7812 */ /* 0x004fe400078ec0ff */
[----:B----4-:R-:W-:Y:S02]  /*392d0*/  LOP3.LUT R15, R14, 0xffff, RZ, 0xc0, !PT ;  /* 0x0000ffff0e0f7812 */ /* 0x010fe400078ec0ff */
[----:B------:R-:W-:Y:S02]  /*392e0*/  PRMT R5, R8, 0x5410, R5 ;  /* 0x0000541008057816 */ /* 0x000fe40000000005 */
[----:B------:R-:W-:Y:S02]  /*392f0*/  PRMT R8, R13, 0x5410, R17 ;  /* 0x000054100d087816 */ /* 0x000fe40000000011 */
[----:B------:R-:W-:-:S02]  /*39300*/  PRMT R4, R4, 0x5410, R7 ;  /* 0x0000541004047816 */ /* 0x000fc40000000007 */
[----:B------:R-:W-:Y:S02]  /*39310*/  PRMT R7, R12, 0x5410, R11 ;  /* 0x000054100c077816 */ /* 0x000fe4000000000b */
[----:B------:R-:W-:Y:S02]  /*39320*/  LOP3.LUT R11, R0, 0xffff, RZ, 0xc0, !PT ;  /* 0x0000ffff000b7812 */ /* 0x000fe400078ec0ff */
[----:B------:R-:W-:Y:S01]  /*39330*/  LOP3.LUT R13, R19, 0xffff, RZ, 0xc0, !PT ;  /* 0x0000ffff130d7812 */ /* 0x000fe200078ec0ff */
[----:B------:R-:W2:Y:S01]  /*39340*/  LDL.LU R0, [R1+0x1e8] ;  /* 0x0001e80001007983 */ /* 0x000ea20000300800 */
[----:B------:R-:W-:-:S03]  /*39350*/  SHF.R.U32.HI R12, RZ, 0x8, R11 ;  /* 0x00000008ff0c7819 */ /* 0x000fc6000001160b */
[----:B------:R-:W3:Y:S01]  /*39360*/  LDL.LU R17, [R1+0x4c] ;  /* 0x00004c0001117983 */ /* 0x000ee20000300800 */
[----:B------:R-:W-:-:S03]  /*39370*/  PRMT R14, R11, 0x3340, R13 ;  /* 0x000033400b0e7816 */ /* 0x000fc6000000000d */
[----:B------:R-:W3:Y:S04]  /*39380*/  LDL.LU R16, [R1+0x1d8] ;  /* 0x0001d80001107983 */ /* 0x000ee80000300800 */
[----:B------:R-:W4:Y:S04]  /*39390*/  LDL.LU R18, [R1+0x48] ;  /* 0x0000480001127983 */ /* 0x000f280000300800 */
[----:B------:R-:W4:Y:S04]  /*393a0*/  LDL.LU R19, [R1+0x1d4] ;  /* 0x0001d40001137983 */ /* 0x000f280000300800 */
[----:B------:R-:W2:Y:S04]  /*393b0*/  LDL.LU R11, [R1+0x178] ;  /* 0x00017800010b7983 */ /* 0x000ea80000300800 */
[----:B------:R0:W-:Y:S02]  /*393c0*/  STL [R1+0xd4], R14 ;  /* 0x0000d40e01007387 */ /* 0x0001e40000100800 */
[----:B0-----:R-:W-:-:S02]  /*393d0*/  SHF.R.U32.HI R14, RZ, 0x8, R10 ;  /* 0x00000008ff0e7819 */ /* 0x001fc4000001160a */
[----:B------:R-:W-:-:S05]  /*393e0*/  PRMT R10, R10, 0x3340, R15 ;  /* 0x000033400a0a7816 */ /* 0x000fca000000000f */
[----:B------:R2:W-:Y:S02]  /*393f0*/  STL [R1+0xd0], R10 ;  /* 0x0000d00a01007387 */ /* 0x0005e40000100800 */
[----:B--2---:R-:W-:Y:S02]  /*39400*/  PRMT R10, R20, 0x5410, R11 ;  /* 0x00005410140a7816 */ /* 0x004fe4000000000b */
[----:B------:R-:W-:Y:S02]  /*39410*/  PRMT R11, R3, 0x5410, R21 ;  /* 0x00005410030b7816 */ /* 0x000fe40000000015 */
[----:B------:R-:W2:Y:S01]  /*39420*/  LDL.LU R3, [R1+0x12f4] ;  /* 0x0012f40001037983 */ /* 0x000ea20000300800 */
[----:B------:R-:W-:Y:S02]  /*39430*/  SHF.R.U32.HI R13, RZ, 0x8, R13 ;  /* 0x00000008ff0d7819 */ /* 0x000fe4000001160d */
[----:B------:R-:W-:Y:S02]  /*39440*/  LOP3.LUT R12, R12, 0xffff, RZ, 0xc0, !PT ;  /* 0x0000ffff0c0c7812 */ /* 0x000fe400078ec0ff */
[----:B------:R-:W-:-:S02]  /*39450*/  LOP3.LUT R13, R13, 0xffff, RZ, 0xc0, !PT ;  /* 0x0000ffff0d0d7812 */ /* 0x000fc400078ec0ff */
[----:B------:R-:W-:Y:S02]  /*39460*/  SHF.R.U32.HI R15, RZ, 0x8, R15 ;  /* 0x00000008ff0f7819 */ /* 0x000fe4000001160f */
[----:B------:R-:W-:Y:S02]  /*39470*/  PRMT R20, R12, 0x3340, R13 ;  /* 0x000033400c147816 */ /* 0x000fe4000000000d */
[----:B------:R-:W-:Y:S01]  /*39480*/  LOP3.LUT R14, R14, 0xffff, RZ, 0xc0, !PT ;  /* 0x0000ffff0e0e7812 */ /* 0x000fe200078ec0ff */
[----:B------:R-:W4:Y:S01]  /*39490*/  LDL.LU R12, [R1+0x134] ;  /* 0x00013400010c7983 */ /* 0x000f220000300800 */
[----:B------:R-:W-:-:S03]  /*394a0*/  LOP3.LUT R15, R15, 0xffff, RZ, 0xc0, !PT ;  /* 0x0000ffff0f0f7812 */ /* 0x000fc600078ec0ff */
[----:B------:R-:W4:Y:S04]  /*394b0*/  LDL.LU R13, [R1+0x1e4] ;  /* 0x0001e400010d7983 */ /* 0x000f280000300800 */
[----:B------:R0:W-:Y:S02]  /*394c0*/  STL [R1+0xbc], R20 ;  /* 0x0000bc1401007387 */ /* 0x0001e40000100800 */
[----:B0-----:R-:W-:Y:S02]  /*394d0*/  PRMT R20, R14, 0x3340, R15 ;  /* 0x000033400e147816 */ /* 0x001fe4000000000f */
[----:B------:R-:W4:Y:S04]  /*394e0*/  LDL.LU R14, [R1+0x1ec] ;  /* 0x0001ec00010e7983 */ /* 0x000f280000300800 */
[----:B------:R-:W3:Y:S04]  /*394f0*/  LDL.LU R15, [R1+0x138] ;  /* 0x00013800010f7983 */ /* 0x000ee80000300800 */
[----:B------:R0:W-:Y:S04]  /*39500*/  STL [R1+0xb8], R20 ;  /* 0x0000b81401007387 */ /* 0x0001e80000100800 */
[----:B0-----:R-:W4:Y:S04]  /*39510*/  LDL.LU R20, [R1+0x1e0] ;  /* 0x0001e00001147983 */ /* 0x001f280000300800 */
[----:B------:R-:W4:Y:S04]  /*39520*/  LDL.LU R21, [R1+0x1dc] ;  /* 0x0001dc0001157983 */ /* 0x000f280000300800 */
[----:B--2---:R0:W-:Y:S04]  /*39530*/  STSM.16.M88.4 [R3], R4 ;  /* 0x0000000403007844 */ /* 0x0041e80000000200 */
[----:B------:R1:W-:Y:S04]  /*39540*/  STSM.16.M88.4 [R3+0x200], R8 ;  /* 0x0002000803007844 */ /* 0x0003e80000000200 */
[----:B0-----:R-:W2:Y:S04]  /*39550*/  LDL.LU R4, [R1+0x1fc] ;  /* 0x0001fc0001047983 */ /* 0x001ea80000300800 */
[----:B------:R-:W3:Y:S04]  /*39560*/  LDL.LU R5, [R1+0x1f4] ;  /* 0x0001f40001057983 */ /* 0x000ee80000300800 */
[----:B------:R-:W4:Y:S04]  /*39570*/  LDL.LU R6, [R1+0x1f0] ;  /* 0x0001f00001067983 */ /* 0x000f280000300800 */
[----:B------:R-:W4:Y:S04]  /*39580*/  LDL.LU R7, [R1+0x13c] ;  /* 0x00013c0001077983 */ /* 0x000f280000300800 */
[----:B-1----:R-:W2:Y:S04]  /*39590*/  LDL.LU R8, [R1+0x174] ;  /* 0x0001740001087983 */ /* 0x002ea80000300800 */
[----:B------:R-:W3:Y:S04]  /*395a0*/  LDL.LU R9, [R1+0x16c] ;  /* 0x00016c0001097983 */ /* 0x000ee80000300800 */
[----:B------:R-:W4:Y:S01]  /*395b0*/  LDL.LU R11, [R1+0x140] ;  /* 0x00014000010b7983 */ /* 0x000f220000300800 */
[----:B------:R-:W0:Y:S01]  /*395c0*/  S2R R10, SR_TID.X ;  /* 0x00000000000a7919 */ /* 0x000e220000002100 */
[----:B------:R-:W-:Y:S01]  /*395d0*/  BAR.SYNC.DEFER_BLOCKING 0x0 ;  /* 0x0000000000007b1d */ /* 0x000fe20000010000 */
[----:B--2---:R-:W-:-:S02]  /*395e0*/  PRMT R4, R4, 0x5410, R8 ;  /* 0x0000541004047816 */ /* 0x004fc40000000008 */
[----:B---3--:R-:W-:Y:S02]  /*395f0*/  PRMT R5, R5, 0x5410, R9 ;  /* 0x0000541005057816 */ /* 0x008fe40000000009 */
[----:B0-----:R-:W-:Y:S02]  /*39600*/  LOP3.LUT R9, R10, 0x3f, RZ, 0xc0, !PT ;  /* 0x0000003f0a097812 */ /* 0x001fe400078ec0ff */
[----:B------:R-:W-:Y:S02]  /*39610*/  PRMT R8, R0, 0x5410, R15 ;  /* 0x0000541000087816 */ /* 0x000fe4000000000f */
[----:B------:R-:W-:Y:S01]  /*39620*/  LEA R0, R9, UR4, 0x4 ;  /* 0x0000000409007c11 */ /* 0x000fe2000f8e20ff */
[----:B------:R-:W-:Y:S01]  /*39630*/  ULDC UR4, c[0x0][0x244] ;  /* 0x0000910000047ab9 */ /* 0x000fe20000000800 */
[----:B----4-:R-:W-:Y:S02]  /*39640*/  PRMT R6, R6, 0x5410, R11 ;  /* 0x0000541006067816 */ /* 0x010fe4000000000b */
[----:B------:R-:W-:-:S02]  /*39650*/  PRMT R10, R16, 0x5410, R17 ;  /* 0x00005410100a7816 */ /* 0x000fc40000000011 */
[----:B------:R-:W-:Y:S02]  /*39660*/  PRMT R11, R19, 0x5410, R18 ;  /* 0x00005410130b7816 */ /* 0x000fe40000000012 */
[----:B------:R-:W0:Y:S01]  /*39670*/  LDS.128 R16, [R0] ;  /* 0x0000000000107984 */ /* 0x000e220000000c00 */
[----:B------:R-:W-:Y:S02]  /*39680*/  PRMT R7, R14, 0x5410, R7 ;  /* 0x000054100e077816 */ /* 0x000fe40000000007 */
[----:B------:R-:W-:Y:S02]  /*39690*/  PRMT R9, R13, 0x5410, R12 ;  /* 0x000054100d097816 */ /* 0x000fe4000000000c */
[----:B------:R-:W1:Y:S04]  /*396a0*/  LDS.128 R12, [R0+0x400] ;  /* 0x00040000000c7984 */ /* 0x000e680000000c00 */
[----:B------:R-:W-:Y:S01]  /*396b0*/  STL [R1+0x14], R0 ;  /* 0x0000140001007387 */ /* 0x000fe20000100800 */
[----:B------:R-:W-:Y:S06]  /*396c0*/  BAR.SYNC.DEFER_BLOCKING 0x0 ;  /* 0x0000000000007b1d */ /* 0x000fec0000010000 */
[----:B0-----:R0:W-:Y:S04]  /*396d0*/  STL [R1+0x12c0], R19 ;  /* 0x0012c01301007387 */ /* 0x0011e80000100800 */
[----:B0-----:R-:W2:Y:S04]  /*396e0*/  LDL.LU R19, [R1+0x17c] ;  /* 0x00017c0001137983 */ /* 0x001ea80000300800 */
[----:B------:R0:W-:Y:S04]  /*396f0*/  STL [R1+0x12c4], R18 ;  /* 0x0012c41201007387 */ /* 0x0001e80000100800 */
[----:B0-----:R-:W3:Y:S04]  /*39700*/  LDL.LU R18, [R1+0x180] ;  /* 0x0001800001127983 */ /* 0x001ee80000300800 */
[----:B-1----:R0:W-:Y:S04]  /*39710*/  STL.64 [R1+0x12b8], R12 ;  /* 0x0012b80c01007387 */ /* 0x0021e80000100a00 */
[----:B0-----:R-:W4:Y:S04]  /*39720*/  LDL.LU R12, [R1+0x1a8] ;  /* 0x0001a800010c7983 */ /* 0x001f280000300800 */
[----:B------:R-:W2:Y:S04]  /*39730*/  LDL.LU R13, [R1+0x19c] ;  /* 0x00019c00010d7983 */ /* 0x000ea80000300800 */
[----:B------:R0:W-:Y:S04]  /*39740*/  STL [R1+0x12ac], R14 ;  /* 0x0012ac0e01007387 */ /* 0x0001e80000100800 */
[----:B0-----:R-:W3:Y:S04]  /*39750*/  LDL.LU R14, [R1+0x1cc] ;  /* 0x0001cc00010e7983 */ /* 0x001ee80000300800 */
[----:B------:R0:W-:Y:S04]  /*39760*/  STL [R1+0x12a8], R15 ;  /* 0x0012a80f01007387 */ /* 0x0001e80000100800 */
[----:B0-----:R-:W3:Y:S04]  /*39770*/  LDL.LU R15, [R1+0x1d0] ;  /* 0x0001d000010f7983 */ /* 0x001ee80000300800 */
[----:B------:R0:W-:Y:S04]  /*39780*/  STSM.16.M88.4 [R3], R4 ;  /* 0x0000000403007844 */ /* 0x0001e80000000200 */
[----:B------:R-:W-:Y:S01]  /*39790*/  STSM.16.M88.4 [R3+0x200], R8 ;  /* 0x0002000803007844 */ /* 0x000fe20000000200 */
[----:B------:R-:W-:Y:S06]  /*397a0*/  BAR.SYNC.DEFER_BLOCKING 0x0 ;  /* 0x0000000000007b1d */ /* 0x000fec0000010000 */
[----:B0-----:R-:W3:Y:S04]  /*397b0*/  LDL.LU R6, [R1+0x130] ;  /* 0x0001300001067983 */ /* 0x001ee80000300800 */
[----:B------:R-:W3:Y:S04]  /*397c0*/  LDL.LU R7, [R1+0x12c] ;  /* 0x00012c0001077983 */ /* 0x000ee80000300800 */
[----:B------:R0:W1:Y:S04]  /*397d0*/  LDS.128 R8, [R0] ;  /* 0x0000000000087984 */ /* 0x0000680000000c00 */
[----:B0-----:R-:W3:Y:S01]  /*397e0*/  LDL.LU R0, [R1+0x12f0] ;  /* 0x0012f00001007983 */ /* 0x001ee20000300800 */
[----:B----4-:R-:W-:-:S02]  /*397f0*/  PRMT R24, R12, 0x5410, R24 ;  /* 0x000054100c187816 */ /* 0x010fc40000000018 */
[----:B--2---:R-:W-:Y:S02]  /*39800*/  PRMT R25, R13, 0x5410, R25 ;  /* 0x000054100d197816 */ /* 0x004fe40000000019 */
[----:B---3--:R-:W-:Y:S02]  /*39810*/  PRMT R23, R14, 0x5410, R23 ;  /* 0x000054100e177816 */ /* 0x008fe40000000017 */
[----:B------:R-:W-:Y:S02]  /*39820*/  PRMT R22, R15, 0x5410, R22 ;  /* 0x000054100f167816 */ /* 0x000fe40000000016 */
[----:B------:R-:W2:Y:S04]  /*39830*/  LDL.LU R15, [R1+0x50] ;  /* 0x00005000010f7983 */ /* 0x000ea80000300800 */
[----:B------:R-:W2:Y:S04]  /*39840*/  LDL.LU R14, [R1+0x60] ;  /* 0x00006000010e7983 */ /* 0x000ea80000300800 */
[----:B------:R-:W3:Y:S04]  /*39850*/  LDL.LU R12, [R1+0x18] ;  /* 0x00001800010c7983 */ /* 0x000ee80000300800 */
[----:B------:R-:W3:Y:S01]  /*39860*/  LDL.LU R13, [R1+0x5c] ;  /* 0x00005c00010d7983 */ /* 0x000ee20000300800 */
[----:B------:R-:W-:-:S02]  /*39870*/  PRMT R26, R18, 0x5410, R26 ;  /* 0x00005410121a7816 */ /* 0x000fc4000000001a */
[----:B------:R-:W-:Y:S01]  /*39880*/  PRMT R27, R19, 0x5410, R27 ;  /* 0x00005410131b7816 */ /* 0x000fe2000000001b */
[----:B--2---:R0:W-:Y:S04]  /*39890*/  STL.64 [R1+0x12e8], R14 ;  /* 0x0012e80e01007387 */ /* 0x0041e80000100a00 */
[----:B0-----:R-:W2:Y:S04]  /*398a0*/  LDL.LU R14, [R1] ;  /* 0x00000000010e7983 */ /* 0x001ea80000300800 */
[----:B------:R-:W2:Y:S04]  /*398b0*/  LDL.LU R15, [R1+0x38] ;  /* 0x00003800010f7983 */ /* 0x000ea80000300800 */
[----:B---3--:R0:W-:Y:S04]  /*398c0*/  STL.64 [R1+0x12e0], R12 ;  /* 0x0012e00c01007387 */ /* 0x0081e80000100a00 */
[----:B0-----:R-:W3:Y:S04]  /*398d0*/  LDL.LU R12, [R1+0x148] ;  /* 0x00014800010c7983 */ /* 0x001ee80000300800 */
[----:B------:R-:W4:Y:S04]  /*398e0*/  LDL.LU R13, [R1+0x3c] ;  /* 0x00003c00010d7983 */ /* 0x000f280000300800 */
[----:B------:R-:W2:Y:S04]  /*398f0*/  LDL.LU R18, [R1+0x20] ;  /* 0x0000200001127983 */ /* 0x000ea80000300800 */
[----:B------:R-:W2:Y:S04]  /*39900*/  LDL.LU R19, [R1+0x58] ;  /* 0x0000580001137983 */ /* 0x000ea80000300800 */
[----:B-1----:R0:W-:Y:S04]  /*39910*/  STL [R1+0x12b0], R8 ;  /* 0x0012b00801007387 */ /* 0x0021e80000100800 */
[----:B0-----:R-:W2:Y:S04]  /*39920*/  LDL.LU R8, [R1+0x128] ;  /* 0x0001280001087983 */ /* 0x001ea80000300800 */
[----:B------:R0:W-:Y:S04]  /*39930*/  STL [R1+0x12a4], R9 ;  /* 0x0012a40901007387 */ /* 0x0001e80000100800 */
[----:B0-----:R-:W3:Y:S01]  /*39940*/  LDL R9, [R1+0x14] ;  /* 0x0000140001097983 */ /* 0x001ee20000100800 */
[----:B------:R-:W-:-:S02]  /*39950*/  PRMT R20, R20, 0x5410, R6 ;  /* 0x0000541014147816 */ /* 0x000fc40000000006 */
[----:B------:R-:W-:Y:S01]  /*39960*/  PRMT R21, R21, 0x5410, R7 ;  /* 0x0000541015157816 */ /* 0x000fe20000000007 */
[----:B------:R0:W-:Y:S04]  /*39970*/  STL [R1+0x12a0], R10 ;  /* 0x0012a00a01007387 */ /* 0x0001e80000100800 */
[----:B0-----:R-:W2:Y:S04]  /*39980*/  LDL.LU R10, [R1+0x64] ;  /* 0x00006400010a7983 */ /* 0x001ea80000300800 */
[----:B------:R0:W-:Y:S04]  /*39990*/  STL [R1+0x129c], R11 ;  /* 0x00129c0b01007387 */ /* 0x0001e80000100800 */
[----:B0-----:R-:W2:Y:S04]  /*399a0*/  LDL.LU R11, [R1+0x1c] ;  /* 0x00001c00010b7983 */ /* 0x001ea80000300800 */
[----:B---3--:R-:W0:Y:S01]  /*399b0*/  LDS.128 R4, [R9+0x400] ;  /* 0x0004000009047984 */ /* 0x008e220000000c00 */
[----:B------:R-:W-:Y:S06]  /*399c0*/  BAR.SYNC.DEFER_BLOCKING 0x0 ;  /* 0x0000000000007b1d */ /* 0x000fec0000010000 */
[----:B------:R-:W-:Y:S04]  /*399d0*/  STSM.16.M88.4 [R3], R20 ;  /* 0x0000001403007844 */ /* 0x000fe80000000200 */
[----:B0-----:R0:W-:Y:S04]  /*399e0*/  STL.64 [R1+0x12d0], R6 ;  /* 0x0012d00601007387 */ /* 0x0011e80000100a00 */
[----:B------:R-:W-:Y:S04]  /*399f0*/  STSM.16.M88.4 [R3+0x200], R24 ;  /* 0x0002001803007844 */ /* 0x000fe80000000200 */
[----:B0-----:R-:W3:Y:S04]  /*39a00*/  LDL.LU R6, [R1+0x8] ;  /* 0x0000080001067983 */ /* 0x001ee80000300800 */
[----:B------:R-:W3:Y:S04]  /*39a10*/  LDL.LU R7, [R1+0x68] ;  /* 0x0000680001077983 */ /* 0x000ee80000300800 */
[----:B------:R0:W-:Y:S04]  /*39a20*/  STL.64 [R1+0x12c8], R4 ;  /* 0x0012c80401007387 */ /* 0x0001e80000100a00 */
[----:B0-----:R-:W3:Y:S04]  /*39a30*/  LDL.LU R4, [R1+0x14c] ;  /* 0x00014c0001047983 */ /* 0x001ee80000300800 */
[----:B------:R-:W4:Y:S04]  /*39a40*/  LDL.LU R5, [R1+0x4] ;  /* 0x0000040001057983 */ /* 0x000f280000300800 */
[----:B------:R-:W2:Y:S04]  /*39a50*/  LDL.LU R20, [R1+0x194] ;  /* 0x0001940001147983 */ /* 0x000ea80000300800 */
[----:B------:R-:W3:Y:S04]  /*39a60*/  LDL.LU R21, [R1+0x18c] ;  /* 0x00018c0001157983 */ /* 0x000ee80000300800 */
[----:B------:R-:W3:Y:S04]  /*39a70*/  LDL.LU R22, [R1+0x168] ;  /* 0x0001680001167983 */ /* 0x000ee80000300800 */
[----:B------:R-:W3:Y:S04]  /*39a80*/  LDL.LU R23, [R1+0x164] ;  /* 0x0001640001177983 */ /* 0x000ee80000300800 */
[----:B------:R-:W2:Y:S04]  /*39a90*/  LDL.LU R26, [R1+0x34] ;  /* 0x00003400011a7983 */ /* 0x000ea80000300800 */
[----:B------:R-:W3:Y:S01]  /*39aa0*/  LDL.LU R27, [R1+0x30] ;  /* 0x00003000011b7983 */ /* 0x000ee20000300800 */
[----:B------:R-:W-:Y:S01]  /*39ab0*/  BAR.SYNC.DEFER_BLOCKING 0x0 ;  /* 0x0000000000007b1d */ /* 0x000fe20000010000 */
[----:B----4-:R-:W-:-:S02]  /*39ac0*/  PRMT R25, R12, 0x5410, R5 ;  /* 0x000054100c197816 */ /* 0x010fc40000000005 */
[----:B--2---:R-:W-:Y:S02]  /*39ad0*/  PRMT R20, R20, 0x5410, R26 ;  /* 0x0000541014147816 */ /* 0x004fe4000000001a */
[----:B------:R-:W-:Y:S02]  /*39ae0*/  PRMT R26, R13, 0x5410, R28 ;  /* 0x000054100d1a7816 */ /* 0x000fe4000000001c */
[----:B---3--:R-:W-:Y:S02]  /*39af0*/  PRMT R21, R21, 0x5410, R27 ;  /* 0x0000541015157816 */ /* 0x008fe4000000001b */
[----:B------:R-:W-:Y:S02]  /*39b00*/  PRMT R27, R15, 0x5410, R14 ;  /* 0x000054100f1b7816 */ /* 0x000fe4000000000e */
[----:B------:R-:W0:Y:S04]  /*39b10*/  LDS.128 R12, [R9] ;  /* 0x00000000090c7984 */ /* 0x000e280000000c00 */
[----:B0-----:R-:W-:Y:S04]  /*39b20*/  STL.64 [R1+0x30], R12 ;  /* 0x0000300c01007387 */ /* 0x001fe80000100a00 */
[----:B------:R-:W-:Y:S04]  /*39b30*/  STL.64 [R1+0x38], R14 ;  /* 0x0000380e01007387 */ /* 0x000fe80000100a00 */
[----:B------:R-:W0:Y:S01]  /*39b40*/  LDS.128 R12, [R9+0x400] ;  /* 0x00040000090c7984 */ /* 0x000e220000000c00 */
[----:B------:R-:W-:-:S02]  /*39b50*/  PRMT R22, R22, 0x5410, R0 ;  /* 0x0000541016167816 */ /* 0x000fc40000000000 */
[----:B------:R-:W-:Y:S01]  /*39b60*/  PRMT R23, R23, 0x5410, R2 ;  /* 0x0000541017177816 */ /* 0x000fe20000000002 */
[----:B------:R-:W-:Y:S01]  /*39b70*/  BAR.SYNC.DEFER_BLOCKING 0x0 ;  /* 0x0000000000007b1d */ /* 0x000fe20000010000 */
[----:B------:R-:W-:-:S05]  /*39b80*/  PRMT R24, R4, 0x5410, R29 ;  /* 0x0000541004187816 */ /* 0x000fca000000001d */
[----:B------:R-:W-:Y:S04]  /*39b90*/  STSM.16.M88.4 [R3], R20 ;  /* 0x0000001403007844 */ /* 0x000fe80000000200 */
[----:B------:R-:W-:Y:S04]  /*39ba0*/  STSM.16.M88.4 [R3+0x200], R24 ;  /* 0x0002001803007844 */ /* 0x000fe80000000200 */
[----:B0-----:R-:W-:Y:S04]  /*39bb0*/  STL.64 [R1+0x40], R12 ;  /* 0x0000400c01007387 */ /* 0x001fe80000100a00 */
[----:B------:R0:W-:Y:S04]  /*39bc0*/  STL.64 [R1+0x48], R14 ;  /* 0x0000480e01007387 */ /* 0x0001e80000100a00 */
[----:B0-----:R-:W2:Y:S04]  /*39bd0*/  LDL.LU.64 R14, [R1+0x12e8] ;  /* 0x0012e800010e7983 */ /* 0x001ea80000300a00 */
[----:B------:R-:W3:Y:S04]  /*39be0*/  LDL.LU.64 R12, [R1+0x12e0] ;  /* 0x0012e000010c7983 */ /* 0x000ee80000300a00 */
[----:B------:R-:W4:Y:S04]  /*39bf0*/  LDL.LU R21, [R1+0x124] ;  /* 0x0001240001157983 */ /* 0x000f280000300800 */
[----:B------:R-:W3:Y:S04]  /*39c00*/  LDL.LU R22, [R1+0x6c] ;  /* 0x00006c0001167983 */ /* 0x000ee80000300800 */
[----:B------:R-:W3:Y:S04]  /*39c10*/  LDL.LU R23, [R1+0x10] ;  /* 0x0000100001177983 */ /* 0x000ee80000300800 */
[----:B------:R-:W4:Y:S04]  /*39c20*/  LDL.LU R26, [R1+0x54] ;  /* 0x00005400011a7983 */ /* 0x000f280000300800 */
[----:B------:R-:W3:Y:S04]  /*39c30*/  LDL.LU R27, [R1+0xc] ;  /* 0x00000c00011b7983 */ /* 0x000ee80000300800 */
[----:B------:R-:W3:Y:S04]  /*39c40*/  LDL.LU R28, [R1+0x74] ;  /* 0x00007400011c7983 */ /* 0x000ee80000300800 */
[----:B------:R-:W3:Y:S01]  /*39c50*/  LDL.LU R29, [R1+0x110] ;  /* 0x00011000011d7983 */ /* 0x000ee20000300800 */
[----:B------:R-:W-:-:S03]  /*39c60*/  PRMT R20, R8, 0x5410, R6 ;  /* 0x0000541008147816 */ /* 0x000fc60000000006 */
[----:B------:R-:W3:Y:S04]  /*39c70*/  LDL.LU R2, [R1+0x78] ;  /* 0x0000780001027983 */ /* 0x000ee80000300800 */
[----:B------:R-:W3:Y:S04]  /*39c80*/  LDL.LU R0, [R1+0x8c] ;  /* 0x00008c0001007983 */ /* 0x000ee80000300800 */
[----:B------:R-:W3:Y:S04]  /*39c90*/  LDL.LU R4, [R1+0x2c] ;  /* 0x00002c0001047983 */ /* 0x000ee80000300800 */
[----:B------:R-:W3:Y:S04]  /*39ca0*/  LDL.LU R5, [R1+0x88] ;  /* 0x0000880001057983 */ /* 0x000ee80000300800 */
[----:B------:R-:W3:Y:S04]  /*39cb0*/  LDL.LU R6, [R1+0x70] ;  /* 0x0000700001067983 */ /* 0x000ee80000300800 */
[----:B------:R-:W3:Y:S01]  /*39cc0*/  LDL.LU R8, [R1+0x84] ;  /* 0x0000840001087983 */ /* 0x000ee20000300800 */
[----:B------:R-:W-:Y:S01]  /*39cd0*/  BAR.SYNC.DEFER_BLOCKING 0x0 ;  /* 0x0000000000007b1d */ /* 0x000fe20000010000 */
[----:B--2---:R-:W-:-:S02]  /*39ce0*/  PRMT R25, R14, 0x5410, R15 ;  /* 0x000054100e197816 */ /* 0x004fc4000000000f */
[----:B----4-:R-:W-:Y:S02]  /*39cf0*/  PRMT R21, R21, 0x5410, R26 ;  /* 0x0000541015157816 */ /* 0x010fe4000000001a */
[----:B---3--:R-:W-:Y:S02]  /*39d00*/  PRMT R26, R13, 0x5410, R12 ;  /* 0x000054100d1a7816 */ /* 0x008fe4000000000c */
[----:B------:R-:W0:Y:S01]  /*39d10*/  LDS.128 R12, [R9] ;  /* 0x00000000090c7984 */ /* 0x000e220000000c00 */
[----:B------:R-:W-:-:S03]  /*39d20*/  PRMT R23, R7, 0x5410, R23 ;  /* 0x0000541007177816 */ /* 0x000fc60000000017 */
[----:B0-----:R-:W-:Y:S04]  /*39d30*/  STL.64 [R1+0x50], R12 ;  /* 0x0000500c01007387 */ /* 0x001fe80000100a00 */
[----:B------:R-:W-:Y:S04]  /*39d40*/  STL.64 [R1+0x58], R14 ;  /* 0x0000580e01007387 */ /* 0x000fe80000100a00 */
[----:B------:R-:W2:Y:S04]  /*39d50*/  LDL.LU R7, [R1+0x100] ;  /* 0x0001000001077983 */ /* 0x000ea80000300800 */
[----:B------:R-:W0:Y:S01]  /*39d60*/  LDS.128 R12, [R9+0x400] ;  /* 0x00040000090c7984 */ /* 0x000e220000000c00 */
[----:B------:R-:W-:-:S02]  /*39d70*/  PRMT R24, R10, 0x5410, R11 ;  /* 0x000054100a187816 */ /* 0x000fc4000000000b */
[----:B------:R-:W-:Y:S01]  /*39d80*/  PRMT R22, R22, 0x5410, R27 ;  /* 0x0000541016167816 */ /* 0x000fe2000000001b */
[----:B------:R-:W-:Y:S01]  /*39d90*/  BAR.SYNC.DEFER_BLOCKING 0x0 ;  /* 0x0000000000007b1d */ /* 0x000fe20000010000 */
[----:B------:R-:W-:-:S05]  /*39da0*/  PRMT R27, R19, 0x5410, R18 ;  /* 0x00005410131b7816 */ /* 0x000fca0000000012 */
[----:B------:R-:W-:Y:S04]  /*39db0*/  STSM.16.M88.4 [R3], R20 ;  /* 0x0000001403007844 */ /* 0x000fe80000000200 */
[----:B------:R-:W-:Y:S04]  /*39dc0*/  STSM.16.M88.4 [R3+0x200], R24 ;  /* 0x0002001803007844 */ /* 0x000fe80000000200 */
[----:B--2---:R1:W-:Y:S04]  /*39dd0*/  STL [R1+0x12dc], R7 ;  /* 0x0012dc0701007387 */ /* 0x0043e80000100800 */
[----:B0-----:R-:W-:Y:S04]  /*39de0*/  STL.64 [R1+0x60], R12 ;  /* 0x0000600c01007387 */ /* 0x001fe80000100a00 */
[----:B------:R0:W-:Y:S04]  /*39df0*/  STL.64 [R1+0x68], R14 ;  /* 0x0000680e01007387 */ /* 0x0001e80000100a00 */
[----:B-1----:R-:W2:Y:S04]  /*39e00*/  LDL.LU R7, [R1+0x114] ;  /* 0x0001140001077983 */ /* 0x002ea80000300800 */
[----:B------:R-:W3:Y:S04]  /*39e10*/  LDL.LU R11, [R1+0xa0] ;  /* 0x0000a000010b7983 */ /* 0x000ee80000300800 */
[----:B------:R-:W3:Y:S04]  /*39e20*/  LDL.LU R10, [R1+0xfc] ;  /* 0x0000fc00010a7983 */ /* 0x000ee80000300800 */
[----:B0-----:R-:W4:Y:S04]  /*39e30*/  LDL.LU R15, [R1+0xa4] ;  /* 0x0000a400010f7983 */ /* 0x001f280000300800 */
[----:B------:R-:W4:Y:S04]  /*39e40*/  LDL.LU R14, [R1+0xf8] ;  /* 0x0000f800010e7983 */ /* 0x000f280000300800 */
[----:B------:R-:W3:Y:S04]  /*39e50*/  LDL.LU R12, [R1+0x90] ;  /* 0x00009000010c7983 */ /* 0x000ee80000300800 */
[----:B------:R-:W3:Y:S04]  /*39e60*/  LDL.LU R13, [R1+0xec] ;  /* 0x0000ec00010d7983 */ /* 0x000ee80000300800 */
[----:B------:R-:W3:Y:S04]  /*39e70*/  LDL.LU R18, [R1+0x94] ;  /* 0x0000940001127983 */ /* 0x000ee80000300800 */
[----:B------:R-:W3:Y:S04]  /*39e80*/  LDL.LU R19, [R1+0xe8] ;  /* 0x0000e80001137983 */ /* 0x000ee80000300800 */
[----:B------:R-:W4:Y:S04]  /*39e90*/  LDL.LU R20, [R1+0x120] ;  /* 0x0001200001147983 */ /* 0x000f280000300800 */
[----:B------:R-:W3:Y:S04]  /*39ea0*/  LDL.LU R21, [R1+0x11c] ;  /* 0x00011c0001157983 */ /* 0x000ee80000300800 */
[----:B------:R-:W4:Y:S04]  /*39eb0*/  LDL.LU R22, [R1+0x118] ;  /* 0x0001180001167983 */ /* 0x000f280000300800 */
[----:B------:R-:W2:Y:S04]  /*39ec0*/  LDL.LU R23, [R1+0x28] ;  /* 0x0000280001177983 */ /* 0x000ea80000300800 */
[----:B------:R-:W4:Y:S04]  /*39ed0*/  LDL.LU R25, [R1+0x7c] ;  /* 0x00007c0001197983 */ /* 0x000f280000300800 */
[----:B------:R-:W3:Y:S04]  /*39ee0*/  LDL.LU R26, [R1+0x80] ;  /* 0x00008000011a7983 */ /* 0x000ee80000300800 */
[----:B------:R-:W4:Y:S01]  /*39ef0*/  LDL.LU R27, [R1+0x24] ;  /* 0x00002400011b7983 */ /* 0x000f220000300800 */
[----:B------:R-:W-:Y:S01]  /*39f00*/  PRMT R24, R29, 0x5410, R28 ;  /* 0x000054101d187816 */ /* 0x000fe2000000001c */
[----:B------:R-:W-:Y:S01]  /*39f10*/  BAR.SYNC.DEFER_BLOCKING 0x0 ;  /* 0x0000000000007b1d */ /* 0x000fe20000010000 */
[----:B--2---:R-:W-:-:S02]  /*39f20*/  PRMT R23, R7, 0x5410, R23 ;  /* 0x0000541007177816 */ /* 0x004fc40000000017 */
[----:B---3--:R-:W-:Y:S02]  /*39f30*/  PRMT R21, R21, 0x5410, R26 ;  /* 0x0000541015157816 */ /* 0x008fe4000000001a */
[----:B------:R-:W-:Y:S02]  /*39f40*/  PRMT R26, R5, 0x5410, R4 ;  /* 0x00005410051a7816 */ /* 0x000fe40000000004 */
[----:B----4-:R-:W-:Y:S02]  /*39f50*/  PRMT R22, R22, 0x5410, R27 ;  /* 0x0000541016167816 */ /* 0x010fe4000000001b */
[----:B------:R-:W-:Y:S02]  /*39f60*/  PRMT R27, R8, 0x5410, R6 ;  /* 0x00005410081b7816 */ /* 0x000fe40000000006 */
[----:B------:R-:W0:Y:S04]  /*39f70*/  LDS.128 R4, [R9] ;  /* 0x0000000009047984 */ /* 0x000e280000000c00 */
[----:B0-----:R-:W-:Y:S04]  /*39f80*/  STL.64 [R1+0x70], R4 ;  /* 0x0000700401007387 */ /* 0x001fe80000100a00 */
[----:B------:R-:W-:Y:S04]  /*39f90*/  STL.64 [R1+0x78], R6 ;  /* 0x0000780601007387 */ /* 0x000fe80000100a00 */
[----:B------:R-:W0:Y:S01]  /*39fa0*/  LDS.128 R4, [R9+0x400] ;  /* 0x0004000009047984 */ /* 0x000e220000000c00 */
[----:B------:R-:W-:Y:S01]  /*39fb0*/  PRMT R20, R20, 0x5410, R25 ;  /* 0x0000541014147816 */ /* 0x000fe20000000019 */
[----:B------:R-:W-:Y:S01]  /*39fc0*/  BAR.SYNC.DEFER_BLOCKING 0x0 ;  /* 0x0000000000007b1d */ /* 0x000fe20000010000 */
[----:B------:R-:W-:-:S05]  /*39fd0*/  PRMT R25, R0, 0x5410, R2 ;  /* 0x0000541000197816 */ /* 0x000fca0000000002 */
[----:B------:R-:W-:Y:S04]  /*39fe0*/  STSM.16.M88.4 [R3], R20 ;  /* 0x0000001403007844 */ /* 0x000fe80000000200 */
[----:B0-----:R-:W-:Y:S04]  /*39ff0*/  STL.64 [R1+0x80], R4 ;  /* 0x0000800401007387 */ /* 0x001fe80000100a00 */
[----:B------:R0:W-:Y:S04]  /*3a000*/  STL.64 [R1+0x88], R6 ;  /* 0x0000880601007387 */ /* 0x0001e80000100a00 */
[----:B0-----:R-:W2:Y:S04]  /*3a010*/  LDL.LU R7, [R1+0x12dc] ;  /* 0x0012dc0001077983 */ /* 0x001ea80000300800 */
        /* <DEDUP_REMOVED lines=8> */
[----:B------:R-:W2:Y:S04]  /*3a0a0*/  LDL.LU R20, [R1+0x108] ;  /* 0x0001080001147983 */ /* 0x000ea80000300800 */
[----:B------:R-:W3:Y:S04]  /*3a0b0*/  LDL.LU R21, [R1+0x98] ;  /* 0x0000980001157983 */ /* 0x000ee80000300800 */
[----:B------:R-:W3:Y:S04]  /*3a0c0*/  LDL.LU R22, [R1+0x104] ;  /* 0x0001040001167983 */ /* 0x000ee80000300800 */
[----:B------:R-:W4:Y:S04]  /*3a0d0*/  LDL.LU R23, [R1+0x9c] ;  /* 0x00009c0001177983 */ /* 0x000f280000300800 */
[----:B------:R0:W-:Y:S04]  /*3a0e0*/  STSM.16.M88.4 [R3+0x200], R24 ;  /* 0x0002001803007844 */ /* 0x0001e80000000200 */
[----:B0-----:R-:W2:Y:S04]  /*3a0f0*/  LDL.LU R25, [R1+0xa8] ;  /* 0x0000a80001197983 */ /* 0x001ea80000300800 */
[----:B------:R-:W2:Y:S04]  /*3a100*/  LDL.LU R26, [R1+0x10c] ;  /* 0x00010c00011a7983 */ /* 0x000ea80000300800 */
[----:B------:R-:W4:Y:S01]  /*3a110*/  LDL.LU R27, [R1+0xac] ;  /* 0x0000ac00011b7983 */ /* 0x000f220000300800 */
[----:B------:R-:W-:Y:S01]  /*3a120*/  BAR.SYNC.DEFER_BLOCKING 0x0 ;  /* 0x0000000000007b1d */ /* 0x000fe20000010000 */
[----:B--2---:R-:W-:-:S02]  /*3a130*/  PRMT R24, R26, 0x5410, R25 ;  /* 0x000054101a187816 */ /* 0x004fc40000000019 */
[----:B---3--:R-:W-:Y:S02]  /*3a140*/  PRMT R26, R22, 0x5410, R21 ;  /* 0x00005410161a7816 */ /* 0x008fe40000000015 */
[----:B------:R-:W-:Y:S02]  /*3a150*/  PRMT R21, R14, 0x5410, R15 ;  /* 0x000054100e157816 */ /* 0x000fe4000000000f */
[----:B------:R-:W-:Y:S02]  /*3a160*/  PRMT R22, R13, 0x5410, R12 ;  /* 0x000054100d167816 */ /* 0x000fe4000000000c */
[----:B------:R-:W0:Y:S01]  /*3a170*/  LDS.128 R12, [R9] ;  /* 0x00000000090c7984 */ /* 0x000e220000000c00 */
[----:B----4-:R-:W-:Y:S02]  /*3a180*/  PRMT R25, R20, 0x5410, R27 ;  /* 0x0000541014197816 */ /* 0x010fe4000000001b */
[----:B------:R-:W-:Y:S02]  /*3a190*/  PRMT R20, R10, 0x5410, R11 ;  /* 0x000054100a147816 */ /* 0x000fe4000000000b */
[----:B------:R-:W2:Y:S01]  /*3a1a0*/  LDL R11, [R1+0x7d8] ;  /* 0x0007d800010b7983 */ /* 0x000ea20000100800 */
[----:B------:R-:W-:-:S03]  /*3a1b0*/  PRMT R27, R7, 0x5410, R23 ;  /* 0x00005410071b7816 */ /* 0x000fc60000000017 */
[----:B0-----:R-:W-:Y:S04]  /*3a1c0*/  STL.64 [R1+0x90], R12 ;  /* 0x0000900c01007387 */ /* 0x001fe80000100a00 */
[----:B------:R-:W-:Y:S04]  /*3a1d0*/  STL.64 [R1+0x98], R14 ;  /* 0x0000980e01007387 */ /* 0x000fe80000100a00 */
[----:B------:R-:W3:Y:S04]  /*3a1e0*/  LDL.LU R7, [R1+0xc4] ;  /* 0x0000c40001077983 */ /* 0x000ee80000300800 */
[----:B------:R-:W0:Y:S01]  /*3a1f0*/  LDS.128 R12, [R9+0x400] ;  /* 0x00040000090c7984 */ /* 0x000e220000000c00 */
[----:B------:R-:W-:Y:S01]  /*3a200*/  BAR.SYNC.DEFER_BLOCKING 0x0 ;  /* 0x0000000000007b1d */ /* 0x000fe20000010000 */
[----:B------:R-:W-:-:S05]  /*3a210*/  PRMT R23, R19, 0x5410, R18 ;  /* 0x0000541013177816 */ /* 0x000fca0000000012 */
[----:B------:R-:W-:Y:S04]  /*3a220*/  STSM.16.M88.4 [R3], R24 ;  /* 0x0000001803007844 */ /* 0x000fe80000000200 */
[----:B------:R-:W-:Y:S01]  /*3a230*/  STSM.16.M88.4 [R3+0x200], R20 ;  /* 0x0002001403007844 */ /* 0x000fe20000000200 */
[----:B------:R-:W-:Y:S06]  /*3a240*/  BAR.SYNC.DEFER_BLOCKING 0x0 ;  /* 0x0000000000007b1d */ /* 0x000fec0000010000 */
[----:B------:R-:W1:Y:S04]  /*3a250*/  LDS.128 R20, [R9] ;  /* 0x0000000009147984 */ /* 0x000e680000000c00 */
[----:B------:R-:W4:Y:S01]  /*3a260*/  LDS.128 R24, [R9+0x400] ;  /* 0x0004000009187984 */ /* 0x000f220000000c00 */
[----:B------:R-:W-:-:S02]  /*3a270*/  PRMT R4, R4, 0x5410, R28 ;  /* 0x0000541004047816 */ /* 0x000fc4000000001c */
[----:B------:R-:W-:Y:S02]  /*3a280*/  PRMT R5, R5, 0x5410, R29 ;  /* 0x0000541005057816 */ /* 0x000fe4000000001d */
[----:B------:R-:W-:Y:S02]  /*3a290*/  PRMT R6, R8, 0x5410, R6 ;  /* 0x0000541008067816 */ /* 0x000fe40000000006 */
[----:B------:R-:W4:Y:S08]  /*3a2a0*/  LDC R8, c[0x0][0x244] ;  /* 0x00009100ff087b82 */ /* 0x000f300000000800 */
[----:B------:R-:W-:Y:S06]  /*3a2b0*/  BAR.SYNC.DEFER_BLOCKING 0x0 ;  /* 0x0000000000007b1d */ /* 0x000fec0000010000 */
[----:B---3--:R3:W-:Y:S04]  /*3a2c0*/  STL [R1+0x12d8], R7 ;  /* 0x0012d80701007387 */ /* 0x0087e80000100800 */
[----:B0-----:R-:W-:Y:S04]  /*3a2d0*/  STL.64 [R1+0xa0], R12 ;  /* 0x0000a00c01007387 */ /* 0x001fe80000100a00 */
[----:B------:R0:W-:Y:S04]  /*3a2e0*/  STL.64 [R1+0xa8], R14 ;  /* 0x0000a80e01007387 */ /* 0x0001e80000100a00 */
[----:B------:R-:W4:Y:S01]  /*3a2f0*/  LDL.LU R10, [R1+0xe4] ;  /* 0x0000e400010a7983 */ /* 0x000f220000300800 */
[----:B---3--:R-:W-:-:S03]  /*3a300*/  PRMT R7, R0, 0x5410, R2 ;  /* 0x0000541000077816 */ /* 0x008fc60000000002 */
[----:B0-----:R-:W3:Y:S04]  /*3a310*/  LDL.LU R15, [R1+0xc0] ;  /* 0x0000c000010f7983 */ /* 0x001ee80000300800 */
[----:B------:R-:W3:Y:S04]  /*3a320*/  LDL.LU R12, [R1+0xe0] ;  /* 0x0000e000010c7983 */ /* 0x000ee80000300800 */
[----:B------:R-:W3:Y:S04]  /*3a330*/  LDL.LU R14, [R1+0xbc] ;  /* 0x0000bc00010e7983 */ /* 0x000ee80000300800 */
[----:B------:R-:W3:Y:S04]  /*3a340*/  LDL.LU R13, [R1+0xd4] ;  /* 0x0000d400010d7983 */ /* 0x000ee80000300800 */
[----:B------:R-:W3:Y:S04]  /*3a350*/  LDL.LU R18, [R1+0xb8] ;  /* 0x0000b80001127983 */ /* 0x000ee80000300800 */
[----:B------:R-:W3:Y:S04]  /*3a360*/  LDL.LU R19, [R1+0xd0] ;  /* 0x0000d00001137983 */ /* 0x000ee80000300800 */
[----:B-1----:R0:W-:Y:S04]  /*3a370*/  STL [R1+0x1298], R23 ;  /* 0x0012981701007387 */ /* 0x0021e80000100800 */
[----:B------:R1:W-:Y:S04]  /*3a380*/  STSM.16.M88.4 [R3], R4 ;  /* 0x0000000403007844 */ /* 0x0003e80000000200 */
[----:B0-----:R-:W3:Y:S04]  /*3a390*/  LDL R23, [R1+0x7c0] ;  /* 0x0007c00001177983 */ /* 0x001ee80000100800 */
[----:B-1----:R-:W4:Y:S01]  /*3a3a0*/  LDL.LU R7, [R1+0x12d8] ;  /* 0x0012d80001077983 */ /* 0x002f220000300800 */
[C---:B--2---:R-:W-:Y:S01]  /*3a3b0*/  IMAD R29, R11.reuse, UR4, RZ ;  /* 0x000000040b1d7c24 */ /* 0x044fe2000f8e02ff */
[----:B------:R-:W-:Y:S01]  /*3a3c0*/  ULDC.64 UR4, c[0x0][0x220] ;  /* 0x0000880000047ab9 */ /* 0x000fe20000000a00 */
[----:B------:R-:W-:Y:S01]  /*3a3d0*/  ISETP.GE.AND P1, PT, R11, UR10, PT ;  /* 0x0000000a0b007c0c */ /* 0x000fe2000bf26270 */
[----:B------:R-:W-:-:S02]  /*3a3e0*/  ULDC UR10, c[0x0][0x248] ;  /* 0x00009200000a7ab9 */ /* 0x000fc40000000800 */
[----:B------:R-:W-:-:S04]  /*3a3f0*/  IADD3 R2, P4, R29, UR4, RZ ;  /* 0x000000041d027c10 */ /* 0x000fc8000ff9e0ff */
[----:B------:R-:W-:Y:S02]  /*3a400*/  LEA.HI.X.SX32 R0, R29, UR5, 0x1, P4 ;  /* 0x000000051d007c11 */ /* 0x000fe4000a0f0eff */
[----:B----4-:R-:W-:Y:S02]  /*3a410*/  PRMT R4, R10, 0x5410, R7 ;  /* 0x000054100a047816 */ /* 0x010fe40000000007 */
[----:B---3--:R-:W-:Y:S01]  /*3a420*/  PRMT R5, R12, 0x5410, R15 ;  /* 0x000054100c057816 */ /* 0x008fe2000000000f */
[----:B------:R-:W2:Y:S01]  /*3a430*/  LDL R10, [R1+0x7dc] ;  /* 0x0007dc00010a7983 */ /* 0x000ea20000100800 */
[----:B------:R-:W-:Y:S01]  /*3a440*/  PRMT R6, R13, 0x5410, R14 ;  /* 0x000054100d067816 */ /* 0x000fe2000000000e */
[----:B------:R-:W-:Y:S01]  /*3a450*/  IMAD R9, R23, UR8, RZ ;  /* 0x0000000817097c24 */ /* 0x000fe2000f8e02ff */
[----:B------:R-:W-:Y:S01]  /*3a460*/  PRMT R7, R19, 0x5410, R18 ;  /* 0x0000541013077816 */ /* 0x000fe20000000012 */
[----:B------:R-:W-:Y:S01]  /*3a470*/  IMAD R8, R8, 0x40, R29 ;  /* 0x0000004008087824 */ /* 0x000fe200078e021d */
[----:B------:R-:W-:Y:S01]  /*3a480*/  ISETP.LT.AND P1, PT, R23, UR29, !P1 ;  /* 0x0000001d17007c0c */ /* 0x000fe2000cf21270 */
[----:B------:R-:W-:Y:S01]  /*3a490*/  ULDC.64 UR4, c[0x0][0x220] ;  /* 0x0000880000047ab9 */ /* 0x000fe20000000a00 */
[----:B------:R-:W-:Y:S01]  /*3a4a0*/  PRMT R13, R16, 0x7770, RZ ;  /* 0x00007770100d7816 */ /* 0x000fe200000000ff */
[----:B------:R0:W-:Y:S01]  /*3a4b0*/  STSM.16.M88.4 [R3+0x200], R4 ;  /* 0x0002000403007844 */ /* 0x0001e20000000200 */
[----:B------:R-:W-:Y:S01]  /*3a4c0*/  SHF.R.S32.HI R12, RZ, 0x1f, R9 ;  /* 0x0000001fff0c7819 */ /* 0x000fe20000011409 */
[----:B------:R-:W-:Y:S01]  /*3a4d0*/  ULDC.64 UR8, c[0x0][0x228] ;  /* 0x00008a0000087ab9 */ /* 0x000fe20000000a00 */
[----:B------:R-:W-:Y:S01]  /*3a4e0*/  BAR.SYNC.DEFER_BLOCKING 0x0 ;  /* 0x0000000000007b1d */ /* 0x000fe20000010000 */
[----:B------:R-:W-:-:S05]  /*3a4f0*/  IADD3 R28, P4, R9, R2, RZ ;  /* 0x00000002091c7210 */ /* 0x000fca0007f9e0ff */
[----:B------:R-:W-:Y:S01]  /*3a500*/  IMAD.X R29, R12, 0x1, R0, P4 ;  /* 0x000000010c1d7824 */ /* 0x000fe200020e0600 */
[----:B------:R-:W-:Y:S02]  /*3a510*/  ISETP.GE.AND P4, PT, R23, UR11, PT ;  /* 0x0000000b17007c0c */ /* 0x000fe4000bf86270 */
[----:B0-----:R-:W-:Y:S01]  /*3a520*/  IADD3 R3, P5, R8, UR4, RZ ;  /* 0x0000000408037c10 */ /* 0x001fe2000ffbe0ff */
[----:B------:R-:W3:Y:S04]  /*3a530*/  LDL.LU.64 R6, [R1+0x12d0] ;  /* 0x0012d00001067983 */ /* 0x000ee80000300a00 */
[----:B------:R-:W4:Y:S04]  /*3a540*/  LDL.LU.64 R4, [R1+0x12c8] ;  /* 0x0012c80001047983 */ /* 0x000f280000300a00 */
[----:B------:R0:W-:Y:S01]  /*3a550*/  @P1 STG.E.U8 desc[UR6][R28.64], R13 ;  /* 0x0000000d1c001986 */ /* 0x0001e2000c101106 */
[----:B------:R-:W-:-:S02]  /*3a560*/  IADD3 R18, P1, R9, R3, RZ ;  /* 0x0000000309127210 */ /* 0x000fc40007f3e0ff */
[----:B0-----:R-:W-:Y:S01]  /*3a570*/  LEA.HI.X.SX32 R28, R8, UR5, 0x1, P5 ;  /* 0x00000005081c7c11 */ /* 0x001fe2000a8f0eff */
[----:B------:R-:W-:Y:S01]  /*3a580*/  ULDC.64 UR4, c[0x0][0x228] ;  /* 0x00008a0000047ab9 */ /* 0x000fe20000000a00 */
[----:B------:R-:W-:-:S03]  /*3a590*/  PRMT R13, R16, 0x7771, RZ ;  /* 0x00007771100d7816 */ /* 0x000fc600000000ff */
[----:B------:R-:W-:Y:S01]  /*3a5a0*/  IMAD.X R19, R12, 0x1, R28, P1 ;  /* 0x000000010c137824 */ /* 0x000fe200008e061c */
[----:B--2---:R-:W-:Y:S01]  /*3a5b0*/  ISETP.LT.AND P4, PT, R10, UR8, !P4 ;  /* 0x000000080a007c0c */ /* 0x004fe2000e781270 */
[----:B------:R-:W-:Y:S01]  /*3a5c0*/  VIADD R8, R9, UR10 ;  /* 0x0000000a09087c36 */ /* 0x000fe20008000000 */
[----:B------:R-:W-:Y:S01]  /*3a5d0*/  ISETP.LT.AND P5, PT, R11, UR4, !P2 ;  /* 0x000000040b007c0c */ /* 0x000fe2000d7a1270 */
[----:B------:R-:W-:Y:S01]  /*3a5e0*/  VIADD R29, R23, 0x3 ;  /* 0x00000003171d7836 */ /* 0x000fe20000000000 */
[----:B------:R-:W-:Y:S01]  /*3a5f0*/  PRMT R12, R16, 0x7772, RZ ;  /* 0x00007772100c7816 */ /* 0x000fe200000000ff */
[----:B------:R-:W-:Y:S01]  /*3a600*/  ULDC UR4, c[0x0][0x22c] ;  /* 0x00008b0000047ab9 */ /* 0x000fe20000000800 */
[----:B------:R-:W-:-:S07]  /*3a610*/  ULDC UR8, c[0x0][0x22c] ;  /* 0x00008b0000087ab9 */ /* 0x000fce0000000800 */
[----:B------:R0:W-:Y:S01]  /*3a620*/  @P4 STG.E.U8 desc[UR6][R18.64], R13 ;  /* 0x0000000d12004986 */ /* 0x0001e2000c101106 */
[----:B------:R-:W-:-:S03]  /*3a630*/  ULDC.64 UR10, c[0x0][0x228] ;  /* 0x00008a00000a7ab9 */ /* 0x000fc60000000a00 */
[----:B0-----:R-:W2:Y:S01]  /*3a640*/  LDL.LU R18, [R1+0x12c4] ;  /* 0x0012c40001127983 */ /* 0x001ea20000300800 */
[----:B------:R-:W-:Y:S02]  /*3a650*/  SHF.R.S32.HI R9, RZ, 0x1f, R8 ;  /* 0x0000001fff097819 */ /* 0x000fe40000011408 */
[----:B------:R-:W-:Y:S02]  /*3a660*/  IADD3 R14, P6, R8, R2, RZ ;  /* 0x00000002080e7210 */ /* 0x000fe40007fde0ff */
[----:B------:R-:W-:Y:S02]  /*3a670*/  ISETP.LT.AND P4, PT, R10, UR12, !P2 ;  /* 0x0000000c0a007c0c */ /* 0x000fe4000d781270 */
[----:B------:R-:W-:Y:S01]  /*3a680*/  ISETP.GE.AND P1, PT, R29, UR4, PT ;  /* 0x000000041d007c0c */ /* 0x000fe2000bf26270 */
[----:B------:R-:W-:Y:S01]  /*3a690*/  IMAD.X R15, R9, 0x1, R0, P6 ;  /* 0x00000001090f7824 */ /* 0x000fe200030e0600 */
[----:B------:R-:W-:Y:S01]  /*3a6a0*/  ULDC UR4, c[0x0][0x248] ;  /* 0x0000920000047ab9 */ /* 0x000fe20000000800 */
[----:B------:R-:W-:Y:S01]  /*3a6b0*/  PRMT R16, R16, 0x7773, RZ ;  /* 0x0000777310107816 */ /* 0x000fe200000000ff */
[----:B------:R-:W-:Y:S01]  /*3a6c0*/  VIADD R19, R23, 0x4 ;  /* 0x0000000417137836 */ /* 0x000fe20000000000 */
[----:B------:R-:W-:Y:S01]  /*3a6d0*/  ULDC UR12, c[0x0][0x228] ;  /* 0x00008a00000c7ab9 */ /* 0x000fe20000000800 */
[----:B------:R0:W-:Y:S01]  /*3a6e0*/  @P5 STG.E.U8 desc[UR6][R14.64], R12 ;  /* 0x0000000c0e005986 */ /* 0x0001e2000c101106 */
[C---:B------:R-:W-:Y:S01]  /*3a6f0*/  VIADD R29, R8.reuse, UR4 ;  /* 0x00000004081d7c36 */ /* 0x040fe20008000000 */
[----:B------:R-:W-:Y:S01]  /*3a700*/  ISETP.LT.AND P5, PT, R11, UR10, !P3 ;  /* 0x0000000a0b007c0c */ /* 0x000fe2000dfa1270 */
[----:B------:R-:W-:Y:S01]  /*3a710*/  ULDC UR4, c[0x0][0x22c] ;  /* 0x00008b0000047ab9 */ /* 0x000fe20000000800 */
[----:B------:R-:W-:Y:S01]  /*3a720*/  ULDC UR10, c[0x0][0x228] ;  /* 0x00008a00000a7ab9 */ /* 0x000fe20000000800 */
[----:B0-----:R-:W-:-:S02]  /*3a730*/  IADD3 R14, P2, R8, R3, RZ ;  /* 0x00000003080e7210 */ /* 0x001fc40007f5e0ff */
[----:B------:R-:W-:-:S03]  /*3a740*/  SHF.R.S32.HI R8, RZ, 0x1f, R29 ;  /* 0x0000001fff087819 */ /* 0x000fc6000001141d */
[----:B------:R-:W-:Y:S01]  /*3a750*/  IMAD.X R15, R9, 0x1, R28, P2 ;  /* 0x00000001090f7824 */ /* 0x000fe200010e061c */
[----:B------:R-:W-:-:S04]  /*3a760*/  IADD3 R12, P6, R29, R2, RZ ;  /* 0x000000021d0c7210 */ /* 0x000fc80007fde0ff */
[----:B------:R0:W-:Y:S01]  /*3a770*/  @P4 STG.E.U8 desc[UR6][R14.64], R16 ;  /* 0x000000100e004986 */ /* 0x0001e2000c101106 */
[----:B------:R-:W-:Y:S01]  /*3a780*/  ISETP.LT.AND P4, PT, R10, UR16, !P3 ;  /* 0x000000100a007c0c */ /* 0x000fe2000df81270 */
[C---:B------:R-:W-:Y:S01]  /*3a790*/  IMAD.X R13, R8.reuse, 0x1, R0, P6 ;  /* 0x00000001080d7824 */ /* 0x040fe200030e0600 */
[----:B------:R-:W-:Y:S02]  /*3a7a0*/  PRMT R9, R17, 0x7770, RZ ;  /* 0x0000777011097816 */ /* 0x000fe400000000ff */
[----:B------:R-:W-:Y:S01]  /*3a7b0*/  ISETP.GE.AND P2, PT, R19, UR4, PT ;  /* 0x0000000413007c0c */ /* 0x000fe2000bf46270 */
[----:B------:R-:W-:Y:S01]  /*3a7c0*/  ULDC UR4, c[0x0][0x248] ;  /* 0x0000920000047ab9 */ /* 0x000fe20000000800 */
[----:B------:R-:W-:Y:S01]  /*3a7d0*/  VIADD R19, R23, 0x5 ;  /* 0x0000000517137836 */ /* 0x000fe20000000000 */
[----:B------:R1:W-:Y:S01]  /*3a7e0*/  @P5 STG.E.U8 desc[UR6][R12.64], R9 ;  /* 0x000000090c005986 */ /* 0x0003e2000c101106 */
[C---:B0-----:R-:W-:Y:S01]  /*3a7f0*/  IADD3 R14, P3, R29.reuse, R3, RZ ;  /* 0x000000031d0e7210 */ /* 0x041fe20007f7e0ff */
[----:B------:R-:W-:Y:S01]  /*3a800*/  VIADD R16, R29, UR4 ;  /* 0x000000041d107c36 */ /* 0x000fe20008000000 */
[----:B------:R-:W-:Y:S01]  /*3a810*/  ISETP.LT.AND P5, PT, R11, UR14, !P1 ;  /* 0x0000000e0b007c0c */ /* 0x000fe2000cfa1270 */
[----:B------:R-:W-:Y:S01]  /*3a820*/  ULDC UR4, c[0x0][0x22c] ;  /* 0x00008b0000047ab9 */ /* 0x000fe20000000800 */
[----:B------:R-:W-:Y:S01]  /*3a830*/  PRMT R29, R17, 0x7771, RZ ;  /* 0x00007771111d7816 */ /* 0x000fe200000000ff */
[----:B------:R-:W-:Y:S01]  /*3a840*/  IMAD.X R15, R8, 0x1, R28, P3 ;  /* 0x00000001080f7824 */ /* 0x000fe200018e061c */
[----:B------:R-:W-:Y:S01]  /*3a850*/  ISETP.GE.AND P3, PT, R19, UR4, PT ;  /* 0x0000000413007c0c */ /* 0x000fe2000bf66270 */
[----:B------:R-:W-:Y:S01]  /*3a860*/  ULDC UR4, c[0x0][0x248] ;  /* 0x0000920000047ab9 */ /* 0x000fe20000000800 */
[----:B-1----:R-:W-:Y:S01]  /*3a870*/  SHF.R.S32.HI R9, RZ, 0x1f, R16 ;  /* 0x0000001fff097819 */ /* 0x002fe20000011410 */
[----:B------:R-:W3:Y:S01]  /*3a880*/  LDL.LU R19, [R1+0x12c0] ;  /* 0x0012c00001137983 */ /* 0x000ee20000300800 */
[----:B------:R-:W-:-:S03]  /*3a890*/  IADD3 R12, P6, R16, R2, RZ ;  /* 0x00000002100c7210 */ /* 0x000fc60007fde0ff */
[----:B------:R0:W-:Y:S01]  /*3a8a0*/  @P4 STG.E.U8 desc[UR6][R14.64], R29 ;  /* 0x0000001d0e004986 */ /* 0x0001e2000c101106 */
[----:B------:R-:W-:Y:S01]  /*3a8b0*/  ISETP.LT.AND P4, PT, R10, UR20, !P1 ;  /* 0x000000140a007c0c */ /* 0x000fe2000cf81270 */
[----:B------:R-:W-:Y:S01]  /*3a8c0*/  IMAD.X R13, R9, 0x1, R0, P6 ;  /* 0x00000001090d7824 */ /* 0x000fe200030e0600 */
[----:B------:R-:W-:-:S05]  /*3a8d0*/  PRMT R8, R17, 0x7772, RZ ;  /* 0x0000777211087816 */ /* 0x000fca00000000ff */
[----:B------:R1:W-:Y:S01]  /*3a8e0*/  @P5 STG.E.U8 desc[UR6][R12.64], R8 ;  /* 0x000000080c005986 */ /* 0x0003e2000c101106 */
[C---:B0-----:R-:W-:Y:S01]  /*3a8f0*/  IADD3 R14, P1, R16.reuse, R3, RZ ;  /* 0x00000003100e7210 */ /* 0x041fe20007f3e0ff */
[----:B------:R-:W-:Y:S01]  /*3a900*/  VIADD R29, R16, UR4 ;  /* 0x00000004101d7c36 */ /* 0x000fe20008000000 */
[----:B------:R-:W-:Y:S01]  /*3a910*/  ISETP.LT.AND P5, PT, R11, UR18, !P2 ;  /* 0x000000120b007c0c */ /* 0x000fe2000d7a1270 */
[----:B------:R-:W-:Y:S02]  /*3a920*/  ULDC UR4, c[0x0][0x22c] ;  /* 0x00008b0000047ab9 */ /* 0x000fe40000000800 */
[----:B------:R-:W-:Y:S01]  /*3a930*/  IMAD.X R15, R9, 0x1, R28, P1 ;  /* 0x00000001090f7824 */ /* 0x000fe200008e061c */
[----:B-1----:R-:W-:Y:S01]  /*3a940*/  PRMT R12, R17, 0x7773, RZ ;  /* 0x00007773110c7816 */ /* 0x002fe200000000ff */
[----:B------:R-:W-:Y:S01]  /*3a950*/  VIADD R13, R23, 0x6 ;  /* 0x00000006170d7836 */ /* 0x000fe20000000000 */
[----:B------:R-:W-:-:S03]  /*3a960*/  SHF.R.S32.HI R8, RZ, 0x1f, R29 ;  /* 0x0000001fff087819 */ /* 0x000fc6000001141d */
[----:B------:R0:W-:Y:S01]  /*3a970*/  @P4 STG.E.U8 desc[UR6][R14.64], R12 ;  /* 0x0000000c0e004986 */ /* 0x0001e2000c101106 */
[----:B------:R-:W-:Y:S02]  /*3a980*/  ISETP.LT.AND P4, PT, R10, UR24, !P2 ;  /* 0x000000180a007c0c */ /* 0x000fe4000d781270 */
[----:B------:R-:W-:Y:S02]  /*3a990*/  IADD3 R16, P6, R29, R2, RZ ;  /* 0x000000021d107210 */ /* 0x000fe40007fde0ff */
[----:B------:R-:W-:Y:S01]  /*3a9a0*/  ISETP.GE.AND P1, PT, R13, UR4, PT ;  /* 0x000000040d007c0c */ /* 0x000fe2000bf26270 */
[----:B------:R-:W-:Y:S01]  /*3a9b0*/  ULDC UR4, c[0x0][0x248] ;  /* 0x0000920000047ab9 */ /* 0x000fe20000000800 */
[----:B0-----:R-:W-:Y:S01]  /*3a9c0*/  IADD3 R12, P2, R29, R3, RZ ;  /* 0x000000031d0c7210 */ /* 0x001fe20007f5e0ff */
[----:B------:R-:W-:-:S04]  /*3a9d0*/  IMAD.X R17, R8, 0x1, R0, P6 ;  /* 0x0000000108117824 */ /* 0x000fc800030e0600 */
[----:B------:R-:W-:Y:S01]  /*3a9e0*/  IMAD.X R13, R8, 0x1, R28, P2 ;  /* 0x00000001080d7824 */ /* 0x000fe200010e061c */
[C---:B--2---:R-:W-:Y:S02]  /*3a9f0*/  PRMT R9, R18.reuse, 0x7770, RZ ;  /* 0x0000777012097816 */ /* 0x044fe400000000ff */
[----:B------:R-:W-:-:S03]  /*3aa00*/  PRMT R8, R18, 0x7771, RZ ;  /* 0x0000777112087816 */ /* 0x000fc600000000ff */
[----:B------:R-:W-:Y:S04]  /*3aa10*/  @P5 STG.E.U8 desc[UR6][R16.64], R9 ;  /* 0x0000000910005986 */ /* 0x000fe8000c101106 */
[----:B------:R0:W-:Y:S04]  /*3aa20*/  @P4 STG.E.U8 desc[UR6][R12.64], R8 ;  /* 0x000000080c004986 */ /* 0x0001e8000c101106 */
[----:B0-----:R-:W2:Y:S01]  /*3aa30*/  LDL.LU.64 R12, [R1+0x12b8] ;  /* 0x0012b800010c7983 */ /* 0x001ea20000300a00 */
[----:B------:R-:W-:Y:S01]  /*3aa40*/  VIADD R15, R29, UR4 ;  /* 0x000000041d0f7c36 */ /* 0x000fe20008000000 */
[----:B------:R-:W-:Y:S01]  /*3aa50*/  ISETP.LT.AND P5, PT, R11, UR22, !P3 ;  /* 0x000000160b007c0c */ /* 0x000fe2000dfa1270 */
[----:B------:R-:W-:Y:S01]  /*3aa60*/  VIADD R17, R23, 0x7 ;  /* 0x0000000717117836 */ /* 0x000fe20000000000 */
[----:B------:R-:W-:Y:S01]  /*3aa70*/  PRMT R29, R18, 0x7772, RZ ;  /* 0x00007772121d7816 */ /* 0x000fe200000000ff */
[----:B------:R-:W-:Y:S01]  /*3aa80*/  ULDC UR4, c[0x0][0x248] ;  /* 0x0000920000047ab9 */ /* 0x000fe20000000800 */
[----:B------:R-:W-:-:S02]  /*3aa90*/  SHF.R.S32.HI R14, RZ, 0x1f, R15 ;  /* 0x0000001fff0e7819 */ /* 0x000fc4000001140f */
[----:B------:R-:W-:Y:S02]  /*3aaa0*/  IADD3 R16, P6, R15, R2, RZ ;  /* 0x000000020f107210 */ /* 0x000fe40007fde0ff */
[----:B------:R-:W-:Y:S01]  /*3aab0*/  ISETP.GE.AND P2, PT, R17, UR8, PT ;  /* 0x0000000811007c0c */ /* 0x000fe2000bf46270 */
[----:B------:R-:W-:Y:S02]  /*3aac0*/  ULDC UR8, c[0x0][0x22c] ;  /* 0x00008b0000087ab9 */ /* 0x000fe40000000800 */
[----:B------:R-:W-:Y:S01]  /*3aad0*/  IMAD.X R17, R14, 0x1, R0, P6 ;  /* 0x000000010e117824 */ /* 0x000fe200030e0600 */
[----:B------:R-:W-:Y:S02]  /*3aae0*/  ISETP.LT.AND P4, PT, R10, UR26, !P3 ;  /* 0x0000001a0a007c0c */ /* 0x000fe4000df81270 */
[----:B------:R-:W-:Y:S02]  /*3aaf0*/  IADD3 R8, P3, R15, R3, RZ ;  /* 0x000000030f087210 */ /* 0x000fe40007f7e0ff */
[----:B------:R0:W-:Y:S01]  /*3ab00*/  @P5 STG.E.U8 desc[UR6][R16.64], R29 ;  /* 0x0000001d10005986 */ /* 0x0001e2000c101106 */
[----:B------:R-:W-:-:S02]  /*3ab10*/  ISETP.LT.AND P5, PT, R11, UR28, !P1 ;  /* 0x0000001c0b007c0c */ /* 0x000fc4000cfa1270 */
[----:B------:R-:W-:Y:S01]  /*3ab20*/  IMAD.X R9, R14, 0x1, R28, P3 ;  /* 0x000000010e097824 */ /* 0x000fe200018e061c */
[----:B------:R-:W-:Y:S01]  /*3ab30*/  PRMT R18, R18, 0x7773, RZ ;  /* 0x0000777312127816 */ /* 0x000fe200000000ff */
[----:B0-----:R-:W-:Y:S02]  /*3ab40*/  VIADD R16, R23, 0x8 ;  /* 0x0000000817107836 */ /* 0x001fe40000000000 */
[----:B------:R-:W-:Y:S02]  /*3ab50*/  VIADD R29, R15, UR4 ;  /* 0x000000040f1d7c36 */ /* 0x000fe40008000000 */
[----:B------:R3:W-:Y:S01]  /*3ab60*/  @P4 STG.E.U8 desc[UR6][R8.64], R18 ;  /* 0x0000001208004986 */ /* 0x0007e2000c101106 */
[----:B------:R-:W-:Y:S01]  /*3ab70*/  ULDC UR4, c[0x0][0x22c] ;  /* 0x00008b0000047ab9 */ /* 0x000fe20000000800 */
[----:B------:R-:W-:Y:S01]  /*3ab80*/  ISETP.GE.AND P3, PT, R16, UR8, PT ;  /* 0x0000000810007c0c */ /* 0x000fe2000bf66270 */
[----:B------:R-:W-:Y:S01]  /*3ab90*/  ULDC UR8, c[0x0][0x228] ;  /* 0x00008a0000087ab9 */ /* 0x000fe20000000800 */
[----:B------:R-:W-:-:S02]  /*3aba0*/  SHF.R.S32.HI R14, RZ, 0x1f, R29 ;  /* 0x0000001fff0e7819 */ /* 0x000fc4000001141d */
[----:B------:R-:W-:-:S05]  /*3abb0*/  IADD3 R16, P6, R29, R2, RZ ;  /* 0x000000021d107210 */ /* 0x000fca0007fde0ff */
[----:B------:R-:W-:Y:S01]  /*3abc0*/  IMAD.X R17, R14, 0x1, R0, P6 ;  /* 0x000000010e117824 */ /* 0x000fe200030e0600 */
[----:B---3--:R-:W-:Y:S01]  /*3abd0*/  PRMT R8, R19, 0x7770, RZ ;  /* 0x0000777013087816 */ /* 0x008fe200000000ff */
[----:B------:R-:W-:Y:S01]  /*3abe0*/  VIADD R18, R23, 0x9 ;  /* 0x0000000917127836 */ /* 0x000fe20000000000 */
[----:B------:R-:W-:Y:S01]  /*3abf0*/  ISETP.LT.AND P1, PT, R10, UR8, !P1 ;  /* 0x000000080a007c0c */ /* 0x000fe2000cf21270 */
[----:B------:R-:W-:Y:S02]  /*3ac00*/  ULDC UR8, c[0x0][0x228] ;  /* 0x00008a0000087ab9 */ /* 0x000fe40000000800 */
[----:B------:R0:W-:Y:S01]  /*3ac10*/  @P5 STG.E.U8 desc[UR6][R16.64], R8 ;  /* 0x0000000810005986 */ /* 0x0001e2000c101106 */
[----:B------:R-:W-:Y:S01]  /*3ac20*/  ISETP.GE.AND P4, PT, R18, UR4, PT ;  /* 0x0000000412007c0c */ /* 0x000fe2000bf86270 */
[----:B------:R-:W-:Y:S02]  /*3ac30*/  ULDC UR4, c[0x0][0x248] ;  /* 0x0000920000047ab9 */ /* 0x000fe40000000800 */
[----:B------:R-:W-:Y:S01]  /*3ac40*/  VIADD R18, R29, UR4 ;  /* 0x000000041d127c36 */ /* 0x000fe20008000000 */
[----:B------:R-:W-:Y:S01]  /*3ac50*/  ISETP.LT.AND P5, PT, R11, UR8, !P2 ;  /* 0x000000080b007c0c */ /* 0x000fe2000d7a1270 */
[----:B------:R-:W-:Y:S01]  /*3ac60*/  ULDC UR8, c[0x0][0x228] ;  /* 0x00008a0000087ab9 */ /* 0x000fe20000000800 */
[----:B------:R-:W-:Y:S01]  /*3ac70*/  ULDC UR4, c[0x0][0x248] ;  /* 0x0000920000047ab9 */ /* 0x000fe20000000800 */
[----:B0-----:R-:W-:-:S02]  /*3ac80*/  IADD3 R8, P6, R29, R3, RZ ;  /* 0x000000031d087210 */ /* 0x001fc40007fde0ff */
[C---:B------:R-:W-:Y:S02]  /*3ac90*/  PRMT R17, R19.reuse, 0x7771, RZ ;  /* 0x0000777113117816 */ /* 0x040fe400000000ff */
[C---:B------:R-:W-:Y:S01]  /*3aca0*/  PRMT R29, R19.reuse, 0x7772, RZ ;  /* 0x00007772131d7816 */ /* 0x040fe200000000ff */
[----:B------:R-:W-:Y:S01]  /*3acb0*/  IMAD.X R9, R14, 0x1, R28, P6 ;  /* 0x000000010e097824 */ /* 0x000fe200030e061c */
[----:B------:R-:W-:Y:S02]  /*3acc0*/  PRMT R14, R19, 0x7773, RZ ;  /* 0x00007773130e7816 */ /* 0x000fe400000000ff */
[----:B------:R-:W-:Y:S02]  /*3acd0*/  SHF.R.S32.HI R19, RZ, 0x1f, R18 ;  /* 0x0000001fff137819 */ /* 0x000fe40000011412 */
[----:B------:R-:W-:Y:S01]  /*3ace0*/  IADD3 R16, P6, R18, R2, RZ ;  /* 0x0000000212107210 */ /* 0x000fe20007fde0ff */
[----:B------:R0:W-:Y:S01]  /*3acf0*/  @P1 STG.E.U8 desc[UR6][R8.64], R17 ;  /* 0x0000001108001986 */ /* 0x0001e2000c101106 */
[----:B------:R-:W-:Y:S01]  /*3ad00*/  ISETP.LT.AND P2, PT, R10, UR8, !P2 ;  /* 0x000000080a007c0c */ /* 0x000fe2000d741270 */
[----:B------:R-:W-:Y:S01]  /*3ad10*/  ULDC UR8, c[0x0][0x228] ;  /* 0x00008a0000087ab9 */ /* 0x000fe20000000800 */
[----:B------:R-:W-:-:S02]  /*3ad20*/  VIADD R15, R23, 0xa ;  /* 0x0000000a170f7836 */ /* 0x000fc40000000000 */
[----:B0-----:R-:W-:Y:S02]  /*3ad30*/  IMAD.X R17, R19, 0x1, R0, P6 ;  /* 0x0000000113117824 */ /* 0x001fe400030e0600 */
[C---:B------:R-:W-:Y:S01]  /*3ad40*/  VIADD R8, R18.reuse, UR4 ;  /* 0x0000000412087c36 */ /* 0x040fe20008000000 */
[----:B------:R-:W-:Y:S01]  /*3ad50*/  IADD3 R18, P1, R18, R3, RZ ;  /* 0x0000000312127210 */ /* 0x000fe20007f3e0ff */
[----:B------:R-:W-:Y:S01]  /*3ad60*/  ULDC UR4, c[0x0][0x22c] ;  /* 0x00008b0000047ab9 */ /* 0x000fe20000000800 */
[----:B------:R-:W-:Y:S01]  /*3ad70*/  ISETP.LT.AND P6, PT, R11, UR10, !P3 ;  /* 0x0000000a0b007c0c */ /* 0x000fe2000dfc1270 */
[----:B------:R0:W-:Y:S01]  /*3ad80*/  @P5 STG.E.U8 desc[UR6][R16.64], R29 ;  /* 0x0000001d10005986 */ /* 0x0001e2000c101106 */
[----:B------:R-:W-:Y:S01]  /*3ad90*/  SHF.R.S32.HI R9, RZ, 0x1f, R8 ;  /* 0x0000001fff097819 */ /* 0x000fe20000011408 */
[----:B------:R-:W-:Y:S01]  /*3ada0*/  IMAD.X R19, R19, 0x1, R28, P1 ;  /* 0x0000000113137824 */ /* 0x000fe200008e061c */
[----:B------:R-:W-:Y:S01]  /*3adb0*/  ISETP.LT.AND P3, PT, R10, UR8, !P3 ;  /* 0x000000080a007c0c */ /* 0x000fe2000df61270 */
[----:B------:R-:W-:Y:S01]  /*3adc0*/  ULDC UR10, c[0x0][0x228] ;  /* 0x00008a00000a7ab9 */ /* 0x000fe20000000800 */
[----:B0-----:R-:W-:-:S02]  /*3add0*/  IADD3 R16, P5, R8, R2, RZ ;  /* 0x0000000208107210 */ /* 0x001fc40007fbe0ff */
[----:B------:R0:W-:Y:S01]  /*3ade0*/  @P2 STG.E.U8 desc[UR6][R18.64], R14 ;  /* 0x0000000e12002986 */ /* 0x0001e2000c101106 */
[----:B------:R-:W-:Y:S01]  /*3adf0*/  ISETP.GE.AND P1, PT, R15, UR4, PT ;  /* 0x000000040f007c0c */ /* 0x000fe2000bf26270 */
[----:B------:R-:W-:Y:S01]  /*3ae00*/  ULDC UR4, c[0x0][0x248] ;  /* 0x0000920000047ab9 */ /* 0x000fe20000000800 */
[----:B------:R-:W-:Y:S01]  /*3ae10*/  ULDC UR8, c[0x0][0x228] ;  /* 0x00008a0000087ab9 */ /* 0x000fe20000000800 */
[----:B------:R-:W-:Y:S01]  /*3ae20*/  IMAD.X R17, R9, 0x1, R0, P5 ;  /* 0x0000000109117824 */ /* 0x000fe200028e0600 */
[----:B------:R-:W-:Y:S02]  /*3ae30*/  ISETP.LT.AND P5, PT, R11, UR10, !P4 ;  /* 0x0000000a0b007c0c */ /* 0x000fe4000e7a1270 */
[----:B0-----:R-:W-:Y:S01]  /*3ae40*/  IADD3 R18, P2, R8, R3, RZ ;  /* 0x0000000308127210 */ /* 0x001fe20007f5e0ff */
[----:B------:R-:W-:Y:S01]  /*3ae50*/  VIADD R15, R23, 0xb ;  /* 0x0000000b170f7836 */ /* 0x000fe20000000000 */
[----:B------:R-:W-:Y:S01]  /*3ae60*/  ISETP.LT.AND P4, PT, R10, UR8, !P4 ;  /* 0x000000080a007c0c */ /* 0x000fe2000e781270 */
[----:B------:R-:W-:Y:S01]  /*3ae70*/  ULDC UR10, c[0x0][0x228] ;  /* 0x00008a00000a7ab9 */ /* 0x000fe20000000800 */
[----:B------:R-:W-:Y:S01]  /*3ae80*/  ULDC UR8, c[0x0][0x228] ;  /* 0x00008a0000087ab9 */ /* 0x000fe20000000800 */
[----:B------:R-:W-:Y:S01]  /*3ae90*/  IMAD.X R19, R9, 0x1, R28, P2 ;  /* 0x0000000109137824 */ /* 0x000fe200010e061c */
[----:B--2---:R-:W-:-:S02]  /*3aea0*/  PRMT R29, R12, 0x7770, RZ ;  /* 0x000077700c1d7816 */ /* 0x004fc400000000ff */
[----:B------:R-:W-:-:S03]  /*3aeb0*/  PRMT R14, R12, 0x7771, RZ ;  /* 0x000077710c0e7816 */ /* 0x000fc600000000ff */
[----:B------:R0:W-:Y:S04]  /*3aec0*/  @P6 STG.E.U8 desc[UR6][R16.64], R29 ;  /* 0x0000001d10006986 */ /* 0x0001e8000c101106 */
[----:B------:R1:W-:Y:S01]  /*3aed0*/  @P3 STG.E.U8 desc[UR6][R18.64], R14 ;  /* 0x0000000e12003986 */ /* 0x0003e2000c101106 */
[----:B0-----:R-:W-:Y:S01]  /*3aee0*/  VIADD R29, R8, UR4 ;  /* 0x00000004081d7c36 */ /* 0x001fe20008000000 */
[----:B------:R-:W-:-:S04]  /*3aef0*/  ULDC UR4, c[0x0][0x22c] ;  /* 0x00008b0000047ab9 */ /* 0x000fc80000000800 */
[----:B------:R-:W-:Y:S02]  /*3af00*/  SHF.R.S32.HI R8, RZ, 0x1f, R29 ;  /* 0x0000001fff087819 */ /* 0x000fe4000001141d */
[C---:B------:R-:W-:Y:S02]  /*3af10*/  IADD3 R16, P6, R29.reuse, R2, RZ ;  /* 0x000000021d107210 */ /* 0x040fe40007fde0ff */
[----:B-1----:R-:W-:Y:S02]  /*3af20*/  IADD3 R18, P3, R29, R3, RZ ;  /* 0x000000031d127210 */ /* 0x002fe40007f7e0ff */
[----:B------:R-:W-:Y:S01]  /*3af30*/  ISETP.GE.AND P2, PT, R15, UR4, PT ;  /* 0x000000040f007c0c */ /* 0x000fe2000bf46270 */
[----:B------:R-:W-:Y:S01]  /*3af40*/  IMAD.X R17, R8, 0x1, R0, P6 ;  /* 0x0000000108117824 */ /* 0x000fe200030e0600 */
[C---:B------:R-:W-:Y:S01]  /*3af50*/  PRMT R9, R12.reuse, 0x7772, RZ ;  /* 0x000077720c097816 */ /* 0x040fe200000000ff */
[----:B------:R-:W-:Y:S01]  /*3af60*/  ULDC UR4, c[0x0][0x248] ;  /* 0x0000920000047ab9 */ /* 0x000fe20000000800 */
[----:B------:R-:W-:Y:S01]  /*3af70*/  VIADD R15, R23, 0xc ;  /* 0x0000000c170f7836 */ /* 0x000fe20000000000 */
[----:B------:R-:W-:Y:S01]  /*3af80*/  PRMT R12, R12, 0x7773, RZ ;  /* 0x000077730c0c7816 */ /* 0x000fe200000000ff */
[----:B------:R-:W-:-:S02]  /*3af90*/  IMAD.X R19, R8, 0x1, R28, P3 ;  /* 0x0000000108137824 */ /* 0x000fc400018e061c */
[----:B------:R-:W-:Y:S01]  /*3afa0*/  VIADD R14, R29, UR4 ;  /* 0x000000041d0e7c36 */ /* 0x000fe20008000000 */
[----:B------:R-:W-:Y:S01]  /*3afb0*/  ULDC UR4, c[0x0][0x22c] ;  /* 0x00008b0000047ab9 */ /* 0x000fe20000000800 */
[----:B------:R0:W-:Y:S01]  /*3afc0*/  @P5 STG.E.U8 desc[UR6][R16.64], R9 ;  /* 0x0000000910005986 */ /* 0x0001e2000c101106 */
[----:B------:R-:W-:Y:S01]  /*3afd0*/  ISETP.GE.AND P3, PT, R15, UR4, PT ;  /* 0x000000040f007c0c */ /* 0x000fe2000bf66270 */
[----:B------:R-:W-:Y:S01]  /*3afe0*/  ULDC UR4, c[0x0][0x248] ;  /* 0x0000920000047ab9 */ /* 0x000fe20000000800 */
[----:B------:R-:W-:Y:S01]  /*3aff0*/  ISETP.LT.AND P5, PT, R11, UR10, !P1 ;  /* 0x0000000a0b007c0c */ /* 0x000fe2000cfa1270 */
[----:B------:R1:W-:Y:S01]  /*3b000*/  @P4 STG.E.U8 desc[UR6][R18.64], R12 ;  /* 0x0000000c12004986 */ /* 0x0003e2000c101106 */
[----:B------:R-:W-:Y:S01]  /*3b010*/  ISETP.LT.AND P4, PT, R10, UR8, !P1 ;  /* 0x000000080a007c0c */ /* 0x000fe2000cf81270 */
[----:B------:R-:W-:Y:S02]  /*3b020*/  ULDC UR10, c[0x0][0x228] ;  /* 0x00008a00000a7ab9 */ /* 0x000fe40000000800 */
[----:B------:R-:W2:Y:S01]  /*3b030*/  LDL.LU R8, [R1+0x12b0] ;  /* 0x0012b00001087983 */ /* 0x000ea20000300800 */
[----:B0-----:R-:W-:Y:S01]  /*3b040*/  SHF.R.S32.HI R9, RZ, 0x1f, R14 ;  /* 0x0000001fff097819 */ /* 0x001fe2000001140e */
[----:B------:R-:W-:Y:S01]  /*3b050*/  ULDC UR8, c[0x0][0x228] ;  /* 0x00008a0000087ab9 */ /* 0x000fe20000000800 */
[C---:B------:R-:W-:Y:S01]  /*3b060*/  IADD3 R16, P6, R14.reuse, R2, RZ ;  /* 0x000000020e107210 */ /* 0x040fe20007fde0ff */
[C---:B-1----:R-:W-:Y:S01]  /*3b070*/  VIADD R12, R14.reuse, UR4 ;  /* 0x000000040e0c7c36 */ /* 0x042fe20008000000 */
[----:B------:R-:W-:Y:S01]  /*3b080*/  IADD3 R18, P1, R14, R3, RZ ;  /* 0x000000030e127210 */ /* 0x000fe20007f3e0ff */
[----:B------:R-:W-:Y:S01]  /*3b090*/  VIADD R14, R23, 0xd ;  /* 0x0000000d170e7836 */ /* 0x000fe20000000000 */
[----:B------:R-:W-:-:S03]  /*3b0a0*/  ULDC UR4, c[0x0][0x22c] ;  /* 0x00008b0000047ab9 */ /* 0x000fc60000000800 */
[C---:B------:R-:W-:Y:S01]  /*3b0b0*/  IMAD.X R19, R9.reuse, 0x1, R28, P1 ;  /* 0x0000000109137824 */ /* 0x040fe200008e061c */
[----:B------:R-:W-:Y:S01]  /*3b0c0*/  ISETP.GE.AND P1, PT, R14, UR4, PT ;  /* 0x000000040e007c0c */ /* 0x000fe2000bf26270 */
[----:B------:R-:W-:Y:S01]  /*3b0d0*/  IMAD.X R17, R9, 0x1, R0, P6 ;  /* 0x0000000109117824 */ /* 0x000fe200030e0600 */
[----:B------:R-:W3:Y:S01]  /*3b0e0*/  LDL.LU R14, [R1+0x12ac] ;  /* 0x0012ac00010e7983 */ /* 0x000ee20000300800 */
[----:B------:R-:W-:Y:S01]  /*3b0f0*/  PRMT R29, R13, 0x7770, RZ ;  /* 0x000077700d1d7816 */ /* 0x000fe200000000ff */
[----:B------:R-:W-:-:S04]  /*3b100*/  ULDC UR4, c[0x0][0x248] ;  /* 0x0000920000047ab9 */ /* 0x000fc80000000800 */
[----:B------:R0:W-:Y:S01]  /*3b110*/  @P5 STG.E.U8 desc[UR6][R16.64], R29 ;  /* 0x0000001d10005986 */ /* 0x0001e2000c101106 */
[----:B------:R-:W-:Y:S01]  /*3b120*/  ISETP.LT.AND P5, PT, R11, UR10, !P2 ;  /* 0x0000000a0b007c0c */ /* 0x000fe2000d7a1270 */
[----:B------:R-:W-:Y:S01]  /*3b130*/  ULDC UR10, c[0x0][0x228] ;  /* 0x00008a00000a7ab9 */ /* 0x000fe20000000800 */
[C---:B------:R-:W-:Y:S02]  /*3b140*/  PRMT R15, R13.reuse, 0x7771, RZ ;  /* 0x000077710d0f7816 */ /* 0x040fe400000000ff */
[----:B------:R-:W-:Y:S02]  /*3b150*/  PRMT R9, R13, 0x7772, RZ ;  /* 0x000077720d097816 */ /* 0x000fe400000000ff */
[----:B0-----:R-:W-:Y:S02]  /*3b160*/  SHF.R.S32.HI R29, RZ, 0x1f, R12 ;  /* 0x0000001fff1d7819 */ /* 0x001fe4000001140c */
[----:B------:R-:W-:Y:S01]  /*3b170*/  IADD3 R16, P6, R12, R2, RZ ;  /* 0x000000020c107210 */ /* 0x000fe20007fde0ff */
[----:B------:R0:W-:Y:S04]  /*3b180*/  @P4 STG.E.U8 desc[UR6][R18.64], R15 ;  /* 0x0000000f12004986 */ /* 0x0001e8000c101106 */
[----:B------:R-:W-:Y:S01]  /*3b190*/  IMAD.X R17, R29, 0x1, R0, P6 ;  /* 0x000000011d117824 */ /* 0x000fe200030e0600 */
[----:B------:R-:W-:Y:S01]  /*3b1a0*/  ISETP.LT.AND P4, PT, R10, UR8, !P2 ;  /* 0x000000080a007c0c */ /* 0x000fe2000d781270 */
[----:B------:R-:W-:-:S03]  /*3b1b0*/  ULDC UR8, c[0x0][0x228] ;  /* 0x00008a0000087ab9 */ /* 0x000fc60000000800 */
[----:B------:R1:W-:Y:S01]  /*3b1c0*/  @P5 STG.E.U8 desc[UR6][R16.64], R9 ;  /* 0x0000000910005986 */ /* 0x0003e2000c101106 */
[----:B0-----:R-:W-:Y:S02]  /*3b1d0*/  VIADD R15, R23, 0xe ;  /* 0x0000000e170f7836 */ /* 0x001fe40000000000 */
[C---:B------:R-:W-:Y:S01]  /*3b1e0*/  VIADD R19, R12.reuse, UR4 ;  /* 0x000000040c137c36 */ /* 0x040fe20008000000 */
[----:B------:R-:W-:Y:S01]  /*3b1f0*/  ULDC UR4, c[0x0][0x22c] ;  /* 0x00008b0000047ab9 */ /* 0x000fe20000000800 */
[----:B-1----:R-:W-:-:S05]  /*3b200*/  IADD3 R16, P2, R12, R3, RZ ;  /* 0x000000030c107210 */ /* 0x002fca0007f5e0ff */
[----:B------:R-:W-:Y:S01]  /*3b210*/  IMAD.X R17, R29, 0x1, R28, P2 ;  /* 0x000000011d117824 */ /* 0x000fe200010e061c */
[----:B------:R-:W-:Y:S01]  /*3b220*/  ISETP.GE.AND P2, PT, R15, UR4, PT ;  /* 0x000000040f007c0c */ /* 0x000fe2000bf46270 */
[----:B------:R-:W-:Y:S01]  /*3b230*/  ULDC UR4, c[0x0][0x248] ;  /* 0x0000920000047ab9 */ /* 0x000fe20000000800 */
[----:B------:R-:W4:Y:S01]  /*3b240*/  LDL.LU R15, [R1+0x12a8] ;  /* 0x0012a800010f7983 */ /* 0x000f220000300800 */
[----:B------:R-:W-:Y:S01]  /*3b250*/  ISETP.LT.AND P5, PT, R11, UR10, !P3 ;  /* 0x0000000a0b007c0c */ /* 0x000fe2000dfa1270 */
[----:B------:R-:W-:Y:S01]  /*3b260*/  ULDC UR10, c[0x0][0x228] ;  /* 0x00008a00000a7ab9 */ /* 0x000fe20000000800 */
[----:B------:R-:W-:Y:S02]  /*3b270*/  SHF.R.S32.HI R9, RZ, 0x1f, R19 ;  /* 0x0000001fff097819 */ /* 0x000fe40000011413 */
[----:B------:R-:W-:Y:S02]  /*3b280*/  IADD3 R12, P6, R19, R2, RZ ;  /* 0x00000002130c7210 */ /* 0x000fe40007fde0ff */
[----:B------:R-:W-:-:S03]  /*3b290*/  PRMT R18, R13, 0x7773, RZ ;  /* 0x000077730d127816 */ /* 0x000fc600000000ff */
[----:B------:R-:W-:Y:S02]  /*3b2a0*/  IMAD.X R13, R9, 0x1, R0, P6 ;  /* 0x00000001090d7824 */ /* 0x000fe400030e0600 */
[----:B------:R0:W-:Y:S01]  /*3b2b0*/  @P4 STG.E.U8 desc[UR6][R16.64], R18 ;  /* 0x0000001210004986 */ /* 0x0001e2000c101106 */
[----:B------:R-:W-:Y:S01]  /*3b2c0*/  ISETP.LT.AND P4, PT, R10, UR8, !P3 ;  /* 0x000000080a007c0c */ /* 0x000fe2000df81270 */
[----:B------:R-:W-:Y:S01]  /*3b2d0*/  ULDC UR8, c[0x0][0x22c] ;  /* 0x00008b0000087ab9 */ /* 0x000fe20000000800 */
[C---:B0-----:R-:W-:Y:S01]  /*3b2e0*/  VIADD R18, R19.reuse, UR4 ;  /* 0x0000000413127c36 */ /* 0x041fe20008000000 */
[----:B------:R-:W-:Y:S01]  /*3b2f0*/  IADD3 R16, P3, R19, R3, RZ ;  /* 0x0000000313107210 */ /* 0x000fe20007f7e0ff */
[----:B------:R-:W-:-:S03]  /*3b300*/  ULDC UR4, c[0x0][0x228] ;  /* 0x00008a0000047ab9 */ /* 0x000fc60000000800 */
[----:B------:R-:W-:Y:S01]  /*3b310*/  SHF.R.S32.HI R19, RZ, 0x1f, R18 ;  /* 0x0000001fff137819 */ /* 0x000fe20000011412 */
[----:B------:R-:W-:Y:S01]  /*3b320*/  IMAD.X R17, R9, 0x1, R28, P3 ;  /* 0x0000000109117824 */ /* 0x000fe200018e061c */
[----:B---3--:R-:W-:-:S05]  /*3b330*/  PRMT R29, R14, 0x7770, RZ ;  /* 0x000077700e1d7816 */ /* 0x008fca00000000ff */
[----:B------:R0:W-:Y:S01]  /*3b340*/  @P5 STG.E.U8 desc[UR6][R12.64], R29 ;  /* 0x0000001d0c005986 */ /* 0x0001e2000c101106 */
[----:B------:R-:W-:Y:S01]  /*3b350*/  ISETP.LT.AND P5, PT, R11, UR10, !P1 ;  /* 0x0000000a0b007c0c */ /* 0x000fe2000cfa1270 */
[----:B------:R-:W-:Y:S01]  /*3b360*/  ULDC UR10, c[0x0][0x228] ;  /* 0x00008a00000a7ab9 */ /* 0x000fe20000000800 */
[----:B------:R-:W-:Y:S01]  /*3b370*/  PRMT R9, R14, 0x7771, RZ ;  /* 0x000077710e097816 */ /* 0x000fe200000000ff */
[----:B0-----:R-:W-:Y:S01]  /*3b380*/  VIADD R13, R23, 0xf ;  /* 0x0000000f170d7836 */ /* 0x001fe20000000000 */
[----:B------:R-:W-:Y:S02]  /*3b390*/  IADD3 R12, P6, R18, R2, RZ ;  /* 0x00000002120c7210 */ /* 0x000fe40007fde0ff */
[----:B------:R-:W-:Y:S02]  /*3b3a0*/  PRMT R29, R14, 0x7772, RZ ;  /* 0x000077720e1d7816 */ /* 0x000fe400000000ff */
[----:B------:R-:W-:Y:S01]  /*3b3b0*/  ISETP.GE.AND P3, PT, R13, UR8, PT ;  /* 0x000000080d007c0c */ /* 0x000fe2000bf66270 */
[----:B------:R-:W-:Y:S01]  /*3b3c0*/  IMAD.X R13, R19, 0x1, R0, P6 ;  /* 0x00000001130d7824 */ /* 0x000fe200030e0600 */
[----:B------:R0:W-:Y:S01]  /*3b3d0*/  @P4 STG.E.U8 desc[UR6][R16.64], R9 ;  /* 0x0000000910004986 */ /* 0x0001e2000c101106 */
[----:B------:R-:W-:Y:S01]  /*3b3e0*/  ISETP.LT.AND P4, PT, R10, UR4, !P1 ;  /* 0x000000040a007c0c */ /* 0x000fe2000cf81270 */
[----:B------:R-:W-:Y:S01]  /*3b3f0*/  ULDC UR4, c[0x0][0x248] ;  /* 0x0000920000047ab9 */ /* 0x000fe20000000800 */
[----:B------:R-:W-:Y:S01]  /*3b400*/  ULDC UR8, c[0x0][0x22c] ;  /* 0x00008b0000087ab9 */ /* 0x000fe20000000800 */
[----:B------:R1:W-:Y:S01]  /*3b410*/  @P5 STG.E.U8 desc[UR6][R12.64], R29 ;  /* 0x0000001d0c005986 */ /* 0x0003e2000c101106 */
[----:B------:R-:W-:Y:S01]  /*3b420*/  ISETP.LT.AND P5, PT, R11, UR10, !P2 ;  /* 0x0000000a0b007c0c */ /* 0x000fe2000d7a1270 */
[----:B------:R-:W-:Y:S01]  /*3b430*/  ULDC UR10, c[0x0][0x228] ;  /* 0x00008a00000a7ab9 */ /* 0x000fe20000000800 */
[C---:B0-----:R-:W-:Y:S01]  /*3b440*/  IADD3 R16, P1, R18.reuse, R3, RZ ;  /* 0x0000000312107210 */ /* 0x041fe20007f3e0ff */
[----:B------:R-:W-:Y:S01]  /*3b450*/  VIADD R18, R18, UR4 ;  /* 0x0000000412127c36 */ /* 0x000fe20008000000 */
[----:B------:R-:W-:Y:S01]  /*3b460*/  ULDC UR4, c[0x0][0x22c] ;  /* 0x00008b0000047ab9 */ /* 0x000fe20000000800 */
[----:B-1----:R-:W-:Y:S01]  /*3b470*/  VIADD R12, R23, 0x10 ;  /* 0x00000010170c7836 */ /* 0x002fe20000000000 */
[----:B------:R-:W-:Y:S01]  /*3b480*/  PRMT R13, R14, 0x7773, RZ ;  /* 0x000077730e0d7816 */ /* 0x000fe200000000ff */
[----:B------:R-:W-:Y:S01]  /*3b490*/  IMAD.X R17, R19, 0x1, R28, P1 ;  /* 0x0000000113117824 */ /* 0x000fe200008e061c */
[----:B------:R-:W-:-:S02]  /*3b4a0*/  SHF.R.S32.HI R14, RZ, 0x1f, R18 ;  /* 0x0000001fff0e7819 */ /* 0x000fc40000011412 */
[----:B------:R-:W-:Y:S01]  /*3b4b0*/  ISETP.GE.AND P1, PT, R12, UR8, PT ;  /* 0x000000080c007c0c */ /* 0x000fe2000bf26270 */
[----:B------:R-:W-:Y:S01]  /*3b4c0*/  ULDC UR8, c[0x0][0x228] ;  /* 0x00008a0000087ab9 */ /* 0x000fe20000000800 */
[----:B------:R-:W-:Y:S01]  /*3b4d0*/  IADD3 R12, P6, R18, R2, RZ ;  /* 0x00000002120c7210 */ /* 0x000fe20007fde0ff */
[----:B------:R0:W-:Y:S01]  /*3b4e0*/  @P4 STG.E.U8 desc[UR6][R16.64], R13 ;  /* 0x0000000d10004986 */ /* 0x0001e2000c101106 */
[----:B------:R-:W-:Y:S01]  /*3b4f0*/  ISETP.LT.AND P2, PT, R10, UR8, !P2 ;  /* 0x000000080a007c0c */ /* 0x000fe2000d741270 */
[----:B------:R-:W-:Y:S01]  /*3b500*/  ULDC UR8, c[0x0][0x228] ;  /* 0x00008a0000087ab9 */ /* 0x000fe20000000800 */
[----:B0-----:R-:W-:Y:S01]  /*3b510*/  VIADD R16, R23, 0x11 ;  /* 0x0000001117107836 */ /* 0x001fe20000000000 */
[----:B----4-:R-:W-:Y:S01]  /*3b520*/  PRMT R17, R15, 0x7770, RZ ;  /* 0x000077700f117816 */ /* 0x010fe200000000ff */
[----:B------:R-:W-:-:S03]  /*3b530*/  IMAD.X R13, R14, 0x1, R0, P6 ;  /* 0x000000010e0d7824 */ /* 0x000fc600030e0600 */
[----:B------:R-:W-:Y:S01]  /*3b540*/  ISETP.GE.AND P4, PT, R16, UR4, PT ;  /* 0x0000000410007c0c */ /* 0x000fe2000bf86270 */
[----:B------:R-:W-:Y:S01]  /*3b550*/  ULDC UR4, c[0x0][0x248] ;  /* 0x0000920000047ab9 */ /* 0x000fe20000000800 */
[----:B------:R0:W-:Y:S01]  /*3b560*/  @P5 STG.E.U8 desc[UR6][R12.64], R17 ;  /* 0x000000110c005986 */ /* 0x0001e2000c101106 */
[----:B------:R-:W-:Y:S01]  /*3b570*/  ISETP.LT.AND P5, PT, R11, UR8, !P3 ;  /* 0x000000080b007c0c */ /* 0x000fe2000dfa1270 */
[----:B------:R-:W-:Y:S01]  /*3b580*/  ULDC UR8, c[0x0][0x228] ;  /* 0x00008a0000087ab9 */ /* 0x000fe20000000800 */
[C---:B------:R-:W-:Y:S02]  /*3b590*/  PRMT R16, R15.reuse, 0x7771, RZ ;  /* 0x000077710f107816 */ /* 0x040fe400000000ff */
[C---:B0-----:R-:W-:Y:S01]  /*3b5a0*/  IADD3 R12, P6, R18.reuse, R3, RZ ;  /* 0x00000003120c7210 */ /* 0x041fe20007fde0ff */
[----:B------:R-:W-:Y:S01]  /*3b5b0*/  VIADD R18, R18, UR4 ;  /* 0x0000000412127c36 */ /* 0x000fe20008000000 */
[----:B------:R-:W-:Y:S01]  /*3b5c0*/  ISETP.LT.AND P3, PT, R10, UR8, !P3 ;  /* 0x000000080a007c0c */ /* 0x000fe2000df61270 */
[----:B------:R-:W-:Y:S01]  /*3b5d0*/  ULDC UR4, c[0x0][0x248] ;  /* 0x0000920000047ab9 */ /* 0x000fe20000000800 */
[----:B------:R-:W-:Y:S01]  /*3b5e0*/  PRMT R9, R15, 0x7773, RZ ;  /* 0x000077730f097816 */ /* 0x000fe200000000ff */
[----:B------:R-:W-:Y:S01]  /*3b5f0*/  IMAD.X R13, R14, 0x1, R28, P6 ;  /* 0x000000010e0d7824 */ /* 0x000fe200030e061c */
[----:B------:R-:W-:Y:S01]  /*3b600*/  SHF.R.S32.HI R19, RZ, 0x1f, R18 ;  /* 0x0000001fff137819 */ /* 0x000fe20000011412 */
[----:B------:R-:W-:Y:S01]  /*3b610*/  ULDC UR8, c[0x0][0x228] ;  /* 0x00008a0000087ab9 */ /* 0x000fe20000000800 */
[----:B------:R-:W-:-:S02]  /*3b620*/  IADD3 R14, P6, R18, R2, RZ ;  /* 0x00000002120e7210 */ /* 0x000fc40007fde0ff */
[----:B------:R0:W-:Y:S01]  /*3b630*/  @P2 STG.E.U8 desc[UR6][R12.64], R16 ;  /* 0x000000100c002986 */ /* 0x0001e2000c101106 */
[----:B------:R-:W-:Y:S02]  /*3b640*/  PRMT R29, R15, 0x7772, RZ ;  /* 0x000077720f1d7816 */ /* 0x000fe400000000ff */
[C---:B------:R-:W-:Y:S02]  /*3b650*/  IMAD.X R15, R19.reuse, 0x1, R0, P6 ;  /* 0x00000001130f7824 */ /* 0x040fe400030e0600 */
[C---:B------:R-:W-:Y:S01]  /*3b660*/  VIADD R17, R18.reuse, UR4 ;  /* 0x0000000412117c36 */ /* 0x040fe20008000000 */
[----:B------:R-:W-:Y:S01]  /*3b670*/  ULDC UR4, c[0x0][0x22c] ;  /* 0x00008b0000047ab9 */ /* 0x000fe20000000800 */
[----:B0-----:R-:W-:Y:S01]  /*3b680*/  IADD3 R12, P2, R18, R3, RZ ;  /* 0x00000003120c7210 */ /* 0x001fe20007f5e0ff */
[----:B------:R0:W-:Y:S04]  /*3b690*/  @P5 STG.E.U8 desc[UR6][R14.64], R29 ;  /* 0x0000001d0e005986 */ /* 0x0001e8000c101106 */
[----:B------:R-:W-:Y:S01]  /*3b6a0*/  IMAD.X R13, R19, 0x1, R28, P2 ;  /* 0x00000001130d7824 */ /* 0x000fe200010e061c */
[----:B------:R-:W-:Y:S01]  /*3b6b0*/  ISETP.LT.AND P6, PT, R11, UR10, !P1 ;  /* 0x0000000a0b007c0c */ /* 0x000fe2000cfc1270 */
[----:B------:R-:W-:Y:S01]  /*3b6c0*/  ULDC UR10, c[0x0][0x228] ;  /* 0x00008a00000a7ab9 */ /* 0x000fe20000000800 */
[----:B------:R-:W-:-:S02]  /*3b6d0*/  SHF.R.S32.HI R16, RZ, 0x1f, R17 ;  /* 0x0000001fff107819 */ /* 0x000fc40000011411 */
[----:B------:R1:W-:Y:S01]  /*3b6e0*/  @P3 STG.E.U8 desc[UR6][R12.64], R9 ;  /* 0x000000090c003986 */ /* 0x0003e2000c101106 */
[----:B0-----:R-:W-:Y:S01]  /*3b6f0*/  VIADD R29, R23, 0x12 ;  /* 0x00000012171d7836 */ /* 0x001fe20000000000 */
[----:B------:R-:W-:Y:S01]  /*3b700*/  ISETP.LT.AND P3, PT, R10, UR8, !P1 ;  /* 0x000000080a007c0c */ /* 0x000fe2000cf61270 */
[----:B------:R-:W-:-:S03]  /*3b710*/  ULDC UR8, c[0x0][0x228] ;  /* 0x00008a0000087ab9 */ /* 0x000fc60000000800 */
[----:B------:R-:W-:Y:S01]  /*3b720*/  ISETP.GE.AND P2, PT, R29, UR4, PT ;  /* 0x000000041d007c0c */ /* 0x000fe2000bf46270 */
[----:B------:R-:W-:Y:S01]  /*3b730*/  ULDC UR4, c[0x0][0x248] ;  /* 0x0000920000047ab9 */ /* 0x000fe20000000800 */
[----:B------:R-:W-:Y:S01]  /*3b740*/  VIADD R29, R23, 0x13 ;  /* 0x00000013171d7836 */ /* 0x000fe20000000000 */
[C---:B-1----:R-:W-:Y:S01]  /*3b750*/  IADD3 R12, P1, R17.reuse, R3, RZ ;  /* 0x00000003110c7210 */ /* 0x042fe20007f3e0ff */
[----:B------:R-:W-:Y:S01]  /*3b760*/  VIADD R19, R17, UR4 ;  /* 0x0000000411137c36 */ /* 0x000fe20008000000 */
[----:B------:R-:W-:Y:S01]  /*3b770*/  ULDC UR4, c[0x0][0x22c] ;  /* 0x00008b0000047ab9 */ /* 0x000fe20000000800 */
[----:B------:R-:W3:Y:S02]  /*3b780*/  LDL.LU R9, [R1+0x12a4] ;  /* 0x0012a40001097983 */ /* 0x000ee40000300800 */
[----:B------:R-:W-:Y:S01]  /*3b790*/  IMAD.X R13, R16, 0x1, R28, P1 ;  /* 0x00000001100d7824 */ /* 0x000fe200008e061c */
[----:B------:R-:W-:Y:S01]  /*3b7a0*/  ISETP.GE.AND P1, PT, R29, UR4, PT ;  /* 0x000000041d007c0c */ /* 0x000fe2000bf26270 */
[----:B------:R-:W4:Y:S01]  /*3b7b0*/  LDL.LU R10, [R1+0x12a0] ;  /* 0x0012a000010a7983 */ /* 0x000f220000300800 */
[----:B------:R-:W-:Y:S01]  /*3b7c0*/  IADD3 R14, P5, R17, R2, RZ ;  /* 0x00000002110e7210 */ /* 0x000fe20007fbe0ff */
[----:B------:R-:W-:-:S02]  /*3b7d0*/  ULDC UR4, c[0x0][0x248] ;  /* 0x0000920000047ab9 */ /* 0x000fc40000000800 */
[----:B------:R-:W3:Y:S01]  /*3b7e0*/  LDL.LU R29, [R1+0x7dc] ;  /* 0x0007dc00011d7983 */ /* 0x000ee20000300800 */
[----:B--2---:R-:W-:Y:S01]  /*3b7f0*/  PRMT R18, R8, 0x7770, RZ ;  /* 0x0000777008127816 */ /* 0x004fe200000000ff */
[----:B------:R-:W-:Y:S01]  /*3b800*/  IMAD.X R15, R16, 0x1, R0, P5 ;  /* 0x00000001100f7824 */ /* 0x000fe200028e0600 */
[----:B------:R-:W-:Y:S01]  /*3b810*/  ISETP.LT.AND P5, PT, R11, UR10, !P4 ;  /* 0x0000000a0b007c0c */ /* 0x000fe2000e7a1270 */
[----:B------:R-:W-:-:S03]  /*3b820*/  ULDC UR10, c[0x0][0x228] ;  /* 0x00008a00000a7ab9 */ /* 0x000fc60000000800 */
[----:B------:R0:W-:Y:S01]  /*3b830*/  @P6 STG.E.U8 desc[UR6][R14.64], R18 ;  /* 0x000000120e006986 */ /* 0x0001e2000c101106 */
[C---:B------:R-:W-:Y:S02]  /*3b840*/  PRMT R16, R8.reuse, 0x7771, RZ ;  /* 0x0000777108107816 */ /* 0x040fe400000000ff */
[----:B------:R-:W-:Y:S02]  /*3b850*/  PRMT R17, R8, 0x7772, RZ ;  /* 0x0000777208117816 */ /* 0x000fe400000000ff */
[----:B0-----:R-:W-:Y:S02]  /*3b860*/  SHF.R.S32.HI R18, RZ, 0x1f, R19 ;  /* 0x0000001fff127819 */ /* 0x001fe40000011413 */
[----:B------:R-:W-:Y:S01]  /*3b870*/  IADD3 R14, P6, R19, R2, RZ ;  /* 0x00000002130e7210 */ /* 0x000fe20007fde0ff */
[----:B------:R0:W-:Y:S04]  /*3b880*/  @P3 STG.E.U8 desc[UR6][R12.64], R16 ;  /* 0x000000100c003986 */ /* 0x0001e8000c101106 */
[----:B------:R-:W-:-:S05]  /*3b890*/  IMAD.X R15, R18, 0x1, R0, P6 ;  /* 0x00000001120f7824 */ /* 0x000fca00030e0600 */
[----:B------:R1:W-:Y:S01]  /*3b8a0*/  @P5 STG.E.U8 desc[UR6][R14.64], R17 ;  /* 0x000000110e005986 */ /* 0x0003e2000c101106 */
[----:B------:R-:W-:Y:S01]  /*3b8b0*/  ISETP.LT.AND P5, PT, R11, UR10, !P2 ;  /* 0x0000000a0b007c0c */ /* 0x000fe2000d7a1270 */
[----:B------:R-:W-:Y:S01]  /*3b8c0*/  ULDC UR10, c[0x0][0x228] ;  /* 0x00008a00000a7ab9 */ /* 0x000fe20000000800 */
[C---:B0-----:R-:W-:Y:S01]  /*3b8d0*/  VIADD R16, R19.reuse, UR4 ;  /* 0x0000000413107c36 */ /* 0x041fe20008000000 */
[----:B------:R-:W-:Y:S01]  /*3b8e0*/  IADD3 R12, P3, R19, R3, RZ ;  /* 0x00000003130c7210 */ /* 0x000fe20007f7e0ff */
[----:B------:R-:W-:Y:S01]  /*3b8f0*/  VIADD R19, R23, 0x14 ;  /* 0x0000001417137836 */ /* 0x000fe20000000000 */
[----:B------:R-:W-:Y:S01]  /*3b900*/  PRMT R8, R8, 0x7773, RZ ;  /* 0x0000777308087816 */ /* 0x000fe200000000ff */
[----:B------:R-:W-:Y:S02]  /*3b910*/  ULDC UR4, c[0x0][0x22c] ;  /* 0x00008b0000047ab9 */ /* 0x000fe40000000800 */
[----:B------:R-:W-:Y:S01]  /*3b920*/  IMAD.X R13, R18, 0x1, R28, P3 ;  /* 0x00000001120d7824 */ /* 0x000fe200018e061c */
[----:B-1----:R-:W-:-:S02]  /*3b930*/  SHF.R.S32.HI R17, RZ, 0x1f, R16 ;  /* 0x0000001fff117819 */ /* 0x002fc40000011410 */
[----:B------:R-:W-:Y:S02]  /*3b940*/  IADD3 R14, P6, R16, R2, RZ ;  /* 0x00000002100e7210 */ /* 0x000fe40007fde0ff */
[----:B------:R-:W-:Y:S01]  /*3b950*/  ISETP.GE.AND P3, PT, R19, UR4, PT ;  /* 0x0000000413007c0c */ /* 0x000fe2000bf66270 */
[----:B------:R-:W-:Y:S02]  /*3b960*/  ULDC UR4, c[0x0][0x248] ;  /* 0x0000920000047ab9 */ /* 0x000fe40000000800 */
[----:B------:R-:W-:Y:S02]  /*3b970*/  IMAD.X R15, R17, 0x1, R0, P6 ;  /* 0x00000001110f7824 */ /* 0x000fe400030e0600 */
[----:B------:R-:W-:Y:S01]  /*3b980*/  VIADD R19, R23, 0x15 ;  /* 0x0000001517137836 */ /* 0x000fe20000000000 */
[----:B---3--:R-:W-:Y:S01]  /*3b990*/  ISETP.LT.AND P4, PT, R29, UR8, !P4 ;  /* 0x000000081d007c0c */ /* 0x008fe2000e781270 */
[----:B------:R-:W-:Y:S01]  /*3b9a0*/  ULDC UR8, c[0x0][0x228] ;  /* 0x00008a0000087ab9 */ /* 0x000fe20000000800 */
[----:B------:R-:W-:-:S11]  /*3b9b0*/  PRMT R18, R9, 0x7770, RZ ;  /* 0x0000777009127816 */ /* 0x000fd600000000ff */
[----:B------:R0:W-:Y:S01]  /*3b9c0*/  @P4 STG.E.U8 desc[UR6][R12.64], R8 ;  /* 0x000000080c004986 */ /* 0x0001e2000c101106 */
[----:B------:R-:W-:Y:S01]  /*3b9d0*/  ISETP.LT.AND P4, PT, R29, UR8, !P2 ;  /* 0x000000081d007c0c */ /* 0x000fe2000d781270 */
[----:B------:R-:W-:Y:S02]  /*3b9e0*/  ULDC UR8, c[0x0][0x228] ;  /* 0x00008a0000087ab9 */ /* 0x000fe40000000800 */
[----:B------:R1:W-:Y:S01]  /*3b9f0*/  @P5 STG.E.U8 desc[UR6][R14.64], R18 ;  /* 0x000000120e005986 */ /* 0x0003e2000c101106 */
[----:B------:R-:W-:Y:S01]  /*3ba00*/  ISETP.LT.AND P5, PT, R11, UR10, !P1 ;  /* 0x0000000a0b007c0c */ /* 0x000fe2000cfa1270 */
[----:B------:R-:W-:Y:S01]  /*3ba10*/  ULDC UR10, c[0x0][0x228] ;  /* 0x00008a00000a7ab9 */ /* 0x000fe20000000800 */
[C---:B0-----:R-:W-:Y:S01]  /*3ba20*/  VIADD R8, R16.reuse, UR4 ;  /* 0x0000000410087c36 */ /* 0x041fe20008000000 */
[----:B------:R-:W-:Y:S01]  /*3ba30*/  IADD3 R12, P2, R16, R3, RZ ;  /* 0x00000003100c7210 */ /* 0x000fe20007f5e0ff */
[----:B------:R-:W-:-:S03]  /*3ba40*/  ULDC UR4, c[0x0][0x22c] ;  /* 0x00008b0000047ab9 */ /* 0x000fc60000000800 */
[----:B------:R-:W-:Y:S02]  /*3ba50*/  SHF.R.S32.HI R16, RZ, 0x1f, R8 ;  /* 0x0000001fff107819 */ /* 0x000fe40000011408 */
[----:B-1----:R-:W-:Y:S01]  /*3ba60*/  IADD3 R14, P6, R8, R2, RZ ;  /* 0x00000002080e7210 */ /* 0x002fe20007fde0ff */
[----:B------:R-:W-:Y:S01]  /*3ba70*/  IMAD.X R13, R17, 0x1, R28, P2 ;  /* 0x00000001110d7824 */ /* 0x000fe200010e061c */
[C---:B------:R-:W-:Y:S02]  /*3ba80*/  PRMT R17, R9.reuse, 0x7771, RZ ;  /* 0x0000777109117816 */ /* 0x040fe400000000ff */
[----:B------:R-:W-:Y:S01]  /*3ba90*/  PRMT R18, R9, 0x7772, RZ ;  /* 0x0000777209127816 */ /* 0x000fe200000000ff */
[----:B------:R-:W-:Y:S01]  /*3baa0*/  IMAD.X R15, R16, 0x1, R0, P6 ;  /* 0x00000001100f7824 */ /* 0x000fe200030e0600 */
[----:B------:R-:W-:Y:S01]  /*3bab0*/  ISETP.GE.AND P2, PT, R19, UR4, PT ;  /* 0x0000000413007c0c */ /* 0x000fe2000bf46270 */
[----:B------:R0:W-:Y:S01]  /*3bac0*/  @P4 STG.E.U8 desc[UR6][R12.64], R17 ;  /* 0x000000110c004986 */ /* 0x0001e2000c101106 */
[----:B------:R-:W-:Y:S01]  /*3bad0*/  ULDC UR4, c[0x0][0x248] ;  /* 0x0000920000047ab9 */ /* 0x000fe20000000800 */
[----:B------:R-:W-:Y:S01]  /*3bae0*/  ISETP.LT.AND P4, PT, R29, UR8, !P1 ;  /* 0x000000081d007c0c */ /* 0x000fe2000cf81270 */
[----:B------:R-:W-:Y:S01]  /*3baf0*/  ULDC UR8, c[0x0][0x228] ;  /* 0x00008a0000087ab9 */ /* 0x000fe20000000800 */
[----:B------:R1:W-:Y:S01]  /*3bb00*/  @P5 STG.E.U8 desc[UR6][R14.64], R18 ;  /* 0x000000120e005986 */ /* 0x0003e2000c101106 */
[----:B------:R-:W-:Y:S01]  /*3bb10*/  ISETP.LT.AND P5, PT, R11, UR10, !P3 ;  /* 0x0000000a0b007c0c */ /* 0x000fe2000dfa1270 */
[----:B------:R-:W-:-:S02]  /*3bb20*/  ULDC UR10, c[0x0][0x228] ;  /* 0x00008a00000a7ab9 */ /* 0x000fc40000000800 */
[----:B------:R-:W2:Y:S01]  /*3bb30*/  LDL.LU R11, [R1+0x129c] ;  /* 0x00129c00010b7983 */ /* 0x000ea20000300800 */
[----:B0-----:R-:W-:-:S03]  /*3bb40*/  IADD3 R12, P1, R8, R3, RZ ;  /* 0x00000003080c7210 */ /* 0x001fc60007f3e0ff */
[----:B------:R-:W3:Y:S01]  /*3bb50*/  LDL.LU R19, [R1+0x3c] ;  /* 0x00003c0001137983 */ /* 0x000ee20000300800 */
[----:B-1----:R-:W-:Y:S01]  /*3bb60*/  VIADD R15, R8, UR4 ;  /* 0x00000004080f7c36 */ /* 0x002fe20008000000 */
[----:B----4-:R-:W-:Y:S01]  /*3bb70*/  PRMT R18, R10, 0x7770, RZ ;  /* 0x000077700a127816 */ /* 0x010fe200000000ff */
[----:B------:R-:W-:Y:S01]  /*3bb80*/  IMAD.X R13, R16, 0x1, R28, P1 ;  /* 0x00000001100d7824 */ /* 0x000fe200008e061c */
[----:B------:R-:W-:Y:S02]  /*3bb90*/  ULDC UR4, c[0x0][0x22c] ;  /* 0x00008b0000047ab9 */ /* 0x000fe40000000800 */
[----:B------:R-:W-:Y:S02]  /*3bba0*/  SHF.R.S32.HI R14, RZ, 0x1f, R15 ;  /* 0x0000001fff0e7819 */ /* 0x000fe4000001140f */
[----:B------:R-:W-:Y:S02]  /*3bbb0*/  IADD3 R8, P6, R15, R2, RZ ;  /* 0x000000020f087210 */ /* 0x000fe40007fde0ff */
[----:B------:R-:W-:-:S03]  /*3bbc0*/  PRMT R16, R9, 0x7773, RZ ;  /* 0x0000777309107816 */ /* 0x000fc600000000ff */
[----:B------:R-:W-:Y:S02]  /*3bbd0*/  IMAD.X R9, R14, 0x1, R0, P6 ;  /* 0x000000010e097824 */ /* 0x000fe400030e0600 */
[----:B------:R-:W-:Y:S04]  /*3bbe0*/  @P4 STG.E.U8 desc[UR6][R12.64], R16 ;  /* 0x000000100c004986 */ /* 0x000fe8000c101106 */
[----:B------:R0:W-:Y:S04]  /*3bbf0*/  @P5 STG.E.U8 desc[UR6][R8.64], R18 ;  /* 0x0000001208005986 */ /* 0x0001e8000c101106 */
[----:B0-----:R-:W4:Y:S01]  /*3bc00*/  LDL.LU R18, [R1+0x7d8] ;  /* 0x0007d80001127983 */ /* 0x001f220000300800 */
[----:B------:R-:W-:Y:S01]  /*3bc10*/  VIADD R17, R23, 0x16 ;  /* 0x0000001617117836 */ /* 0x000fe20000000000 */
[----:B------:R-:W-:Y:S01]  /*3bc20*/  ISETP.LT.AND P4, PT, R29, UR8, !P3 ;  /* 0x000000081d007c0c */ /* 0x000fe2000df81270 */
[----:B------:R-:W-:Y:S01]  /*3bc30*/  VIADD R13, R23, 0x17 ;  /* 0x00000017170d7836 */ /* 0x000fe20000000000 */
[----:B------:R-:W-:Y:S01]  /*3bc40*/  IADD3 R8, P3, R15, R3, RZ ;  /* 0x000000030f087210 */ /* 0x000fe20007f7e0ff */
[----:B------:R-:W-:Y:S01]  /*3bc50*/  ULDC UR8, c[0x0][0x22c] ;  /* 0x00008b0000087ab9 */ /* 0x000fe20000000800 */
[----:B------:R-:W-:Y:S01]  /*3bc60*/  ISETP.GE.AND P1, PT, R17, UR4, PT ;  /* 0x0000000411007c0c */ /* 0x000fe2000bf26270 */
[----:B------:R-:W-:-:S02]  /*3bc70*/  ULDC UR4, c[0x0][0x248] ;  /* 0x0000920000047ab9 */ /* 0x000fc40000000800 */
[----:B------:R-:W-:Y:S01]  /*3bc80*/  VIADD R16, R15, UR4 ;  /* 0x000000040f107c36 */ /* 0x000fe20008000000 */
[----:B------:R-:W-:Y:S01]  /*3bc90*/  ULDC UR4, c[0x0][0x228] ;  /* 0x00008a0000047ab9 */ /* 0x000fe20000000800 */
[----:B------:R-:W-:Y:S01]  /*3bca0*/  IMAD.X R9, R14, 0x1, R28, P3 ;  /* 0x000000010e097824 */ /* 0x000fe200018e061c */
[----:B------:R-:W-:Y:S02]  /*3bcb0*/  PRMT R14, R10, 0x7771, RZ ;  /* 0x000077710a0e7816 */ /* 0x000fe400000000ff */
[----:B------:R-:W-:Y:S02]  /*3bcc0*/  SHF.R.S32.HI R15, RZ, 0x1f, R16 ;  /* 0x0000001fff0f7819 */ /* 0x000fe40000011410 */
[----:B------:R-:W-:Y:S01]  /*3bcd0*/  IADD3 R12, P6, R16, R2, RZ ;  /* 0x00000002100c7210 */ /* 0x000fe20007fde0ff */
[----:B------:R0:W-:Y:S01]  /*3bce0*/  @P4 STG.E.U8 desc[UR6][R8.64], R14 ;  /* 0x0000000e08004986 */ /* 0x0001e2000c101106 */
[----:B------:R-:W-:Y:S01]  /*3bcf0*/  ISETP.GE.AND P3, PT, R13, UR8, PT ;  /* 0x000000080d007c0c */ /* 0x000fe2000bf66270 */
[----:B------:R-:W-:Y:S01]  /*3bd00*/  ULDC UR8, c[0x0][0x22c] ;  /* 0x00008b0000087ab9 */ /* 0x000fe20000000800 */
[----:B------:R-:W-:Y:S01]  /*3bd10*/  ISETP.LT.AND P4, PT, R29, UR4, !P2 ;  /* 0x000000041d007c0c */ /* 0x000fe2000d781270 */
[----:B------:R-:W-:Y:S01]  /*3bd20*/  IMAD.X R13, R15, 0x1, R0, P6 ;  /* 0x000000010f0d7824 */ /* 0x000fe200030e0600 */
[----:B------:R-:W-:Y:S01]  /*3bd30*/  PRMT R17, R10, 0x7772, RZ ;  /* 0x000077720a117816 */ /* 0x000fe200000000ff */
[----:B------:R-:W-:-:S02]  /*3bd40*/  ULDC UR4, c[0x0][0x248] ;  /* 0x0000920000047ab9 */ /* 0x000fc40000000800 */
[----:B0-----:R-:W-:Y:S01]  /*3bd50*/  VIADD R14, R16, UR4 ;  /* 0x00000004100e7c36 */ /* 0x001fe20008000000 */
[----:B------:R-:W-:Y:S01]  /*3bd60*/  ULDC UR4, c[0x0][0x22c] ;  /* 0x00008b0000047ab9 */ /* 0x000fe20000000800 */
[----:B----4-:R-:W-:Y:S01]  /*3bd70*/  ISETP.LT.AND P5, PT, R18, UR10, !P2 ;  /* 0x0000000a12007c0c */ /* 0x010fe2000d7a1270 */
[----:B------:R-:W-:Y:S01]  /*3bd80*/  ULDC UR10, c[0x0][0x228] ;  /* 0x00008a00000a7ab9 */ /* 0x000fe20000000800 */
[----:B------:R-:W-:-:S05]  /*3bd90*/  IADD3 R8, P2, R16, R3, RZ ;  /* 0x0000000310087210 */ /* 0x000fca0007f5e0ff */
[----:B------:R-:W-:-:S06]  /*3bda0*/  IMAD.X R9, R15, 0x1, R28, P2 ;  /* 0x000000010f097824 */ /* 0x000fcc00010e061c */
[----:B------:R0:W-:Y:S01]  /*3bdb0*/  @P5 STG.E.U8 desc[UR6][R12.64], R17 ;  /* 0x000000110c005986 */ /* 0x0001e2000c101106 */
[----:B------:R-:W-:Y:S01]  /*3bdc0*/  ISETP.LT.AND P5, PT, R18, UR10, !P1 ;  /* 0x0000000a12007c0c */ /* 0x000fe2000cfa1270 */
[----:B------:R-:W-:Y:S01]  /*3bdd0*/  ULDC UR10, c[0x0][0x228] ;  /* 0x00008a00000a7ab9 */ /* 0x000fe20000000800 */
[----:B0-----:R-:W-:Y:S01]  /*3bde0*/  VIADD R12, R23, 0x18 ;  /* 0x00000018170c7836 */ /* 0x001fe20000000000 */
[----:B------:R-:W-:Y:S01]  /*3bdf0*/  PRMT R13, R10, 0x7773, RZ ;  /* 0x000077730a0d7816 */ /* 0x000fe200000000ff */
[----:B------:R-:W4:Y:S01]  /*3be00*/  LDL.LU R17, [R1+0x38] ;  /* 0x0000380001117983 */ /* 0x000f220000300800 */
[----:B------:R-:W-:Y:S02]  /*3be10*/  SHF.R.S32.HI R10, RZ, 0x1f, R14 ;  /* 0x0000001fff0a7819 */ /* 0x000fe4000001140e */
[----:B------:R-:W-:Y:S01]  /*3be20*/  ISETP.GE.AND P2, PT, R12, UR8, PT ;  /* 0x000000080c007c0c */ /* 0x000fe2000bf46270 */
[----:B------:R0:W-:Y:S01]  /*3be30*/  @P4 STG.E.U8 desc[UR6][R8.64], R13 ;  /* 0x0000000d08004986 */ /* 0x0001e2000c101106 */
[----:B------:R-:W-:Y:S01]  /*3be40*/  IADD3 R12, P6, R14, R2, RZ ;  /* 0x000000020e0c7210 */ /* 0x000fe20007fde0ff */
[----:B------:R-:W-:-:S02]  /*3be50*/  ULDC UR8, c[0x0][0x228] ;  /* 0x00008a0000087ab9 */ /* 0x000fc40000000800 */
[----:B------:R-:W-:Y:S01]  /*3be60*/  ISETP.LT.AND P1, PT, R29, UR8, !P1 ;  /* 0x000000081d007c0c */ /* 0x000fe2000cf21270 */
[----:B------:R-:W-:Y:S01]  /*3be70*/  ULDC UR8, c[0x0][0x228] ;  /* 0x00008a0000087ab9 */ /* 0x000fe20000000800 */
[----:B0-----:R-:W-:Y:S01]  /*3be80*/  VIADD R8, R23, 0x19 ;  /* 0x0000001917087836 */ /* 0x001fe20000000000 */
[----:B--2---:R-:W-:Y:S01]  /*3be90*/  PRMT R9, R11, 0x7770, RZ ;  /* 0x000077700b097816 */ /* 0x004fe200000000ff */
[----:B------:R-:W-:-:S03]  /*3bea0*/  IMAD.X R13, R10, 0x1, R0, P6 ;  /* 0x000000010a0d7824 */ /* 0x000fc600030e0600 */
[----:B------:R-:W-:Y:S01]  /*3beb0*/  ISETP.GE.AND P4, PT, R8, UR4, PT ;  /* 0x0000000408007c0c */ /* 0x000fe2000bf86270 */
[----:B------:R-:W-:Y:S01]  /*3bec0*/  ULDC UR4, c[0x0][0x248] ;  /* 0x0000920000047ab9 */ /* 0x000fe20000000800 */
[C---:B------:R-:W-:Y:S01]  /*3bed0*/  IADD3 R8, P6, R14.reuse, R3, RZ ;  /* 0x000000030e087210 */ /* 0x040fe20007fde0ff */
[----:B------:R-:W-:Y:S01]  /*3bee0*/  VIADD R14, R14, UR4 ;  /* 0x000000040e0e7c36 */ /* 0x000fe20008000000 */
[----:B------:R0:W-:Y:S01]  /*3bef0*/  @P5 STG.E.U8 desc[UR6][R12.64], R9 ;  /* 0x000000090c005986 */ /* 0x0001e2000c101106 */
[----:B------:R-:W-:Y:S01]  /*3bf00*/  ISETP.LT.AND P5, PT, R18, UR8, !P3 ;  /* 0x0000000812007c0c */ /* 0x000fe2000dfa1270 */
[----:B------:R-:W-:Y:S01]  /*3bf10*/  ULDC UR4, c[0x0][0x248] ;  /* 0x0000920000047ab9 */ /* 0x000fe20000000800 */
[C---:B------:R-:W-:Y:S01]  /*3bf20*/  PRMT R15, R11.reuse, 0x7771, RZ ;  /* 0x000077710b0f7816 */ /* 0x040fe200000000ff */
[----:B------:R-:W-:Y:S01]  /*3bf30*/  ULDC UR8, c[0x0][0x228] ;  /* 0x00008a0000087ab9 */ /* 0x000fe20000000800 */
[----:B------:R-:W-:Y:S01]  /*3bf40*/  PRMT R16, R11, 0x7772, RZ ;  /* 0x000077720b107816 */ /* 0x000fe200000000ff */
[----:B0-----:R-:W-:Y:S01]  /*3bf50*/  IMAD.X R9, R10, 0x1, R28, P6 ;  /* 0x000000010a097824 */ /* 0x001fe200030e061c */
[----:B------:R-:W-:-:S02]  /*3bf60*/  SHF.R.S32.HI R13, RZ, 0x1f, R14 ;  /* 0x0000001fff0d7819 */ /* 0x000fc4000001140e */
[----:B------:R-:W-:Y:S02]  /*3bf70*/  IADD3 R10, P6, R14, R2, RZ ;  /* 0x000000020e0a7210 */ /* 0x000fe40007fde0ff */
[----:B------:R-:W-:Y:S01]  /*3bf80*/  PRMT R12, R11, 0x7773, RZ ;  /* 0x000077730b0c7816 */ /* 0x000fe200000000ff */
[----:B------:R0:W-:Y:S02]  /*3bf90*/  @P1 STG.E.U8 desc[UR6][R8.64], R15 ;  /* 0x0000000f08001986 */ /* 0x0001e4000c101106 */
[----:B------:R-:W-:Y:S01]  /*3bfa0*/  IMAD.X R11, R13, 0x1, R0, P6 ;  /* 0x000000010d0b7824 */ /* 0x000fe200030e0600 */
[----:B------:R-:W-:Y:S01]  /*3bfb0*/  ISETP.LT.AND P3, PT, R29, UR8, !P3 ;  /* 0x000000081d007c0c */ /* 0x000fe2000df61270 */
[----:B------:R-:W-:Y:S01]  /*3bfc0*/  ULDC UR8, c[0x0][0x228] ;  /* 0x00008a0000087ab9 */ /* 0x000fe20000000800 */
[----:B------:R-:W-:Y:S01]  /*3bfd0*/  ISETP.LT.AND P6, PT, R18, UR10, !P2 ;  /* 0x0000000a12007c0c */ /* 0x000fe2000d7c1270 */
[----:B------:R-:W-:Y:S01]  /*3bfe0*/  ULDC UR10, c[0x0][0x228] ;  /* 0x00008a00000a7ab9 */ /* 0x000fe20000000800 */
[----:B------:R1:W-:Y:S01]  /*3bff0*/  @P5 STG.E.U8 desc[UR6][R10.64], R16 ;  /* 0x000000100a005986 */ /* 0x0003e2000c101106 */
[C---:B0-----:R-:W-:Y:S01]  /*3c000*/  VIADD R15, R14.reuse, UR4 ;  /* 0x000000040e0f7c36 */ /* 0x041fe20008000000 */
[----:B------:R-:W-:Y:S01]  /*3c010*/  IADD3 R8, P1, R14, R3, RZ ;  /* 0x000000030e087210 */ /* 0x000fe20007f3e0ff */
[----:B------:R-:W-:-:S03]  /*3c020*/  ULDC UR4, c[0x0][0x22c] ;  /* 0x00008b0000047ab9 */ /* 0x000fc60000000800 */
[----:B------:R-:W-:Y:S02]  /*3c030*/  SHF.R.S32.HI R14, RZ, 0x1f, R15 ;  /* 0x0000001fff0e7819 */ /* 0x000fe4000001140f */
[----:B-1----:R-:W-:Y:S01]  /*3c040*/  IADD3 R10, P5, R15, R2, RZ ;  /* 0x000000020f0a7210 */ /* 0x002fe20007fbe0ff */
[----:B------:R-:W-:Y:S02]  /*3c050*/  VIADD R16, R23, 0x1a ;  /* 0x0000001a17107836 */ /* 0x000fe40000000000 */
[----:B------:R-:W-:Y:S01]  /*3c060*/  IMAD.X R9, R13, 0x1, R28, P1 ;  /* 0x000000010d097824 */ /* 0x000fe200008e061c */
[----:B------:R-:W-:Y:S01]  /*3c070*/  PRMT R13, R4, 0x7770, RZ ;  /* 0x00007770040d7816 */ /* 0x000fe200000000ff */
[----:B------:R-:W-:Y:S01]  /*3c080*/  IMAD.X R11, R14, 0x1, R0, P5 ;  /* 0x000000010e0b7824 */ /* 0x000fe200028e0600 */
[----:B------:R-:W-:Y:S01]  /*3c090*/  ISETP.GE.AND P1, PT, R16, UR4, PT ;  /* 0x0000000410007c0c */ /* 0x000fe2000bf26270 */
[----:B------:R-:W-:Y:S01]  /*3c0a0*/  ULDC UR4, c[0x0][0x248] ;  /* 0x0000920000047ab9 */ /* 0x000fe20000000800 */
[----:B------:R0:W-:Y:S01]  /*3c0b0*/  @P3 STG.E.U8 desc[UR6][R8.64], R12 ;  /* 0x0000000c08003986 */ /* 0x0001e2000c101106 */
[----:B------:R-:W-:Y:S01]  /*3c0c0*/  ISETP.LT.AND P3, PT, R29, UR8, !P2 ;  /* 0x000000081d007c0c */ /* 0x000fe2000d761270 */
[----:B------:R-:W-:-:S02]  /*3c0d0*/  ULDC UR8, c[0x0][0x228] ;  /* 0x00008a0000087ab9 */ /* 0x000fc40000000800 */
[----:B------:R1:W-:Y:S01]  /*3c0e0*/  @P6 STG.E.U8 desc[UR6][R10.64], R13 ;  /* 0x0000000d0a006986 */ /* 0x0003e2000c101106 */
[----:B------:R-:W-:Y:S01]  /*3c0f0*/  ISETP.LT.AND P5, PT, R18, UR10, !P4 ;  /* 0x0000000a12007c0c */ /* 0x000fe2000e7a1270 */
[----:B------:R-:W-:Y:S01]  /*3c100*/  ULDC UR10, c[0x0][0x228] ;  /* 0x00008a00000a7ab9 */ /* 0x000fe20000000800 */
[C---:B0-----:R-:W-:Y:S01]  /*3c110*/  IADD3 R8, P2, R15.reuse, R3, RZ ;  /* 0x000000030f087210 */ /* 0x041fe20007f5e0ff */
[----:B-1----:R-:W-:Y:S01]  /*3c120*/  VIADD R13, R15, UR4 ;  /* 0x000000040f0d7c36 */ /* 0x002fe20008000000 */
[----:B------:R-:W-:Y:S01]  /*3c130*/  ULDC UR4, c[0x0][0x22c] ;  /* 0x00008b0000047ab9 */ /* 0x000fe20000000800 */
[----:B------:R-:W-:-:S03]  /*3c140*/  VIADD R15, R23, 0x1b ;  /* 0x0000001b170f7836 */ /* 0x000fc60000000000 */
[----:B------:R-:W-:Y:S02]  /*3c150*/  SHF.R.S32.HI R12, RZ, 0x1f, R13 ;  /* 0x0000001fff0c7819 */ /* 0x000fe4000001140d */
[----:B------:R-:W-:Y:S01]  /*3c160*/  IADD3 R10, P6, R13, R2, RZ ;  /* 0x000000020d0a7210 */ /* 0x000fe20007fde0ff */
[----:B------:R-:W-:Y:S01]  /*3c170*/  IMAD.X R9, R14, 0x1, R28, P2 ;  /* 0x000000010e097824 */ /* 0x000fe200010e061c */
[C---:B------:R-:W-:Y:S02]  /*3c180*/  PRMT R14, R4.reuse, 0x7771, RZ ;  /* 0x00007771040e7816 */ /* 0x040fe400000000ff */
[----:B------:R-:W-:Y:S01]  /*3c190*/  PRMT R16, R4, 0x7772, RZ ;  /* 0x0000777204107816 */ /* 0x000fe200000000ff */
[----:B------:R-:W-:Y:S01]  /*3c1a0*/  IMAD.X R11, R12, 0x1, R0, P6 ;  /* 0x000000010c0b7824 */ /* 0x000fe200030e0600 */
[----:B------:R-:W-:Y:S01]  /*3c1b0*/  ISETP.GE.AND P2, PT, R15, UR4, PT ;  /* 0x000000040f007c0c */ /* 0x000fe2000bf46270 */
[----:B------:R-:W-:Y:S01]  /*3c1c0*/  ULDC UR4, c[0x0][0x248] ;  /* 0x0000920000047ab9 */ /* 0x000fe20000000800 */
[----:B------:R0:W-:Y:S01]  /*3c1d0*/  @P3 STG.E.U8 desc[UR6][R8.64], R14 ;  /* 0x0000000e08003986 */ /* 0x0001e2000c101106 */
[----:B------:R-:W-:Y:S01]  /*3c1e0*/  ISETP.LT.AND P4, PT, R29, UR8, !P4 ;  /* 0x000000081d007c0c */ /* 0x000fe2000e781270 */
[----:B------:R-:W-:Y:S01]  /*3c1f0*/  VIADD R15, R23, 0x1c ;  /* 0x0000001c170f7836 */ /* 0x000fe20000000000 */
[----:B------:R-:W-:Y:S01]  /*3c200*/  PRMT R4, R4, 0x7773, RZ ;  /* 0x0000777304047816 */ /* 0x000fe200000000ff */
[----:B------:R1:W-:Y:S01]  /*3c210*/  @P5 STG.E.U8 desc[UR6][R10.64], R16 ;  /* 0x000000100a005986 */ /* 0x0003e2000c101106 */
[----:B------:R-:W-:Y:S01]  /*3c220*/  ISETP.LT.AND P5, PT, R18, UR10, !P1 ;  /* 0x0000000a12007c0c */ /* 0x000fe2000cfa1270 */
[----:B------:R-:W-:Y:S01]  /*3c230*/  ULDC UR8, c[0x0][0x228] ;  /* 0x00008a0000087ab9 */ /* 0x000fe20000000800 */
[----:B------:R-:W-:Y:S01]  /*3c240*/  ULDC UR10, c[0x0][0x228] ;  /* 0x00008a00000a7ab9 */ /* 0x000fe20000000800 */
[C---:B0-----:R-:W-:Y:S01]  /*3c250*/  VIADD R14, R13.reuse, UR4 ;  /* 0x000000040d0e7c36 */ /* 0x041fe20008000000 */
[----:B------:R-:W-:Y:S01]  /*3c260*/  IADD3 R8, P3, R13, R3, RZ ;  /* 0x000000030d087210 */ /* 0x000fe20007f7e0ff */
[----:B------:R-:W-:Y:S01]  /*3c270*/  ULDC UR4, c[0x0][0x22c] ;  /* 0x00008b0000047ab9 */ /* 0x000fe20000000800 */
[----:B-1----:R-:W2:Y:S02]  /*3c280*/  LDL.LU R16, [R1+0x34] ;  /* 0x0000340001107983 */ /* 0x002ea40000300800 */
[----:B------:R-:W-:-:S02]  /*3c290*/  SHF.R.S32.HI R13, RZ, 0x1f, R14 ;  /* 0x0000001fff0d7819 */ /* 0x000fc4000001140e */
[----:B------:R-:W-:Y:S01]  /*3c2a0*/  IADD3 R10, P6, R14, R2, RZ ;  /* 0x000000020e0a7210 */ /* 0x000fe20007fde0ff */
[----:B------:R-:W-:Y:S01]  /*3c2b0*/  IMAD.X R9, R12, 0x1, R28, P3 ;  /* 0x000000010c097824 */ /* 0x000fe200018e061c */
[----:B------:R-:W-:Y:S02]  /*3c2c0*/  PRMT R12, R5, 0x7770, RZ ;  /* 0x00007770050c7816 */ /* 0x000fe400000000ff */
[----:B------:R-:W-:Y:S01]  /*3c2d0*/  ISETP.GE.AND P3, PT, R15, UR4, PT ;  /* 0x000000040f007c0c */ /* 0x000fe2000bf66270 */
[----:B------:R-:W-:Y:S01]  /*3c2e0*/  IMAD.X R11, R13, 0x1, R0, P6 ;  /* 0x000000010d0b7824 */ /* 0x000fe200030e0600 */
[----:B------:R-:W-:Y:S01]  /*3c2f0*/  ULDC UR4, c[0x0][0x248] ;  /* 0x0000920000047ab9 */ /* 0x000fe20000000800 */
        /* <DEDUP_REMOVED lines=8> */
[----:B------:R-:W-:Y:S01]  /*3c380*/  VIADD R14, R23, 0x1d ;  /* 0x0000001d170e7836 */ /* 0x000fe20000000000 */
[----:B------:R-:W-:Y:S01]  /*3c390*/  PRMT R15, R5, 0x7772, RZ ;  /* 0x00007772050f7816 */ /* 0x000fe200000000ff */
[----:B------:R-:W-:Y:S01]  /*3c3a0*/  ULDC UR4, c[0x0][0x22c] ;  /* 0x00008b0000047ab9 */ /* 0x000fe20000000800 */
[----:B-1----:R-:W-:-:S02]  /*3c3b0*/  SHF.R.S32.HI R12, RZ, 0x1f, R4 ;  /* 0x0000001fff0c7819 */ /* 0x002fc40000011404 */
[----:B------:R-:W-:Y:S01]  /*3c3c0*/  IADD3 R10, P6, R4, R2, RZ ;  /* 0x00000002040a7210 */ /* 0x000fe20007fde0ff */
[----:B------:R-:W-:Y:S01]  /*3c3d0*/  IMAD.X R9, R13, 0x1, R28, P1 ;  /* 0x000000010d097824 */ /* 0x000fe200008e061c */
[----:B------:R-:W-:-:S03]  /*3c3e0*/  PRMT R13, R5, 0x7771, RZ ;  /* 0x00007771050d7816 */ /* 0x000fc600000000ff */
        /* <DEDUP_REMOVED lines=8> */
[----:B------:R-:W-:Y:S01]  /*3c470*/  ULDC UR10, c[0x0][0x228] ;  /* 0x00008a00000a7ab9 */ /* 0x000fe20000000800 */
[C---:B0-----:R-:W-:Y:S01]  /*3c480*/  IADD3 R8, P2, R4.reuse, R3, RZ ;  /* 0x0000000304087210 */ /* 0x041fe20007f5e0ff */
[----:B-1----:R-:W-:Y:S01]  /*3c490*/  VIADD R11, R4, UR4 ;  /* 0x00000004040b7c36 */ /* 0x002fe20008000000 */
[----:B------:R-:W-:-:S03]  /*3c4a0*/  PRMT R14, R6, 0x7770, RZ ;  /* 0x00007770060e7816 */ /* 0x000fc600000000ff */
[----:B------:R-:W-:Y:S01]  /*3c4b0*/  IMAD.X R9, R12, 0x1, R28, P2 ;  /* 0x000000010c097824 */ /* 0x000fe200010e061c */
[----:B------:R-:W3:Y:S01]  /*3c4c0*/  LDL.LU R15, [R1+0x40] ;  /* 0x00004000010f7983 */ /* 0x000ee20000300800 */
[----:B------:R-:W-:Y:S01]  /*3c4d0*/  VIADD R13, R23, 0x1e ;  /* 0x0000001e170d7836 */ /* 0x000fe20000000000 */
[----:B------:R-:W-:Y:S01]  /*3c4e0*/  SHF.R.S32.HI R10, RZ, 0x1f, R11 ;  /* 0x0000001fff0a7819 */ /* 0x000fe2000001140b */
[----:B------:R-:W-:Y:S01]  /*3c4f0*/  ULDC UR4, c[0x0][0x22c] ;  /* 0x00008b0000047ab9 */ /* 0x000fe20000000800 */
[----:B------:R-:W-:Y:S02]  /*3c500*/  IADD3 R4, P6, R11, R2, RZ ;  /* 0x000000020b047210 */ /* 0x000fe40007fde0ff */
[----:B------:R-:W-:-:S03]  /*3c510*/  PRMT R12, R5, 0x7773, RZ ;  /* 0x00007773050c7816 */ /* 0x000fc600000000ff */
[----:B------:R-:W-:Y:S02]  /*3c520*/  IMAD.X R5, R10, 0x1, R0, P6 ;  /* 0x000000010a057824 */ /* 0x000fe400030e0600 */
[----:B------:R-:W-:Y:S04]  /*3c530*/  @P4 STG.E.U8 desc[UR6][R8.64], R12 ;  /* 0x0000000c08004986 */ /* 0x000fe8000c101106 */
[----:B------:R0:W-:Y:S04]  /*3c540*/  @P5 STG.E.U8 desc[UR6][R4.64], R14 ;  /* 0x0000000e04005986 */ /* 0x0001e8000c101106 */
[----:B0-----:R-:W4:Y:S01]  /*3c550*/  LDL.LU R14, [R1+0x30] ;  /* 0x00003000010e7983 */ /* 0x001f220000300800 */
[----:B------:R-:W-:-:S02]  /*3c560*/  ISETP.LT.AND P4, PT, R29, UR8, !P3 ;  /* 0x000000081d007c0c */ /* 0x000fc4000df81270 */
[----:B------:R-:W-:Y:S01]  /*3c570*/  ISETP.GE.AND P2, PT, R13, UR4, PT ;  /* 0x000000040d007c0c */ /* 0x000fe2000bf46270 */
[----:B------:R-:W-:Y:S01]  /*3c580*/  ULDC UR4, c[0x0][0x248] ;  /* 0x0000920000047ab9 */ /* 0x000fe20000000800 */
[CC--:B------:R-:W-:Y:S01]  /*3c590*/  IADD3 R4, P3, R11.reuse, R3.reuse, RZ ;  /* 0x000000030b047210 */ /* 0x0c0fe20007f7e0ff */
[----:B------:R-:W-:Y:S01]  /*3c5a0*/  VIADD R12, R11, UR4 ;  /* 0x000000040b0c7c36 */ /* 0x000fe20008000000 */
[----:B------:R-:W-:Y:S01]  /*3c5b0*/  ISETP.LT.AND P5, PT, R18, UR10, !P1 ;  /* 0x0000000a12007c0c */ /* 0x000fe2000cfa1270 */
[----:B------:R-:W-:Y:S01]  /*3c5c0*/  VIADD R9, R23, 0x1f ;  /* 0x0000001f17097836 */ /* 0x000fe20000000000 */
[----:B------:R-:W-:Y:S01]  /*3c5d0*/  ULDC UR4, c[0x0][0x228] ;  /* 0x00008a0000047ab9 */ /* 0x000fe20000000800 */
[----:B------:R-:W-:Y:S01]  /*3c5e0*/  IMAD.X R5, R10, 0x1, R28, P3 ;  /* 0x000000010a057824 */ /* 0x000fe200018e061c */
[----:B------:R-:W-:Y:S01]  /*3c5f0*/  PRMT R10, R6, 0x7771, RZ ;  /* 0x00007771060a7816 */ /* 0x000fe200000000ff */
[----:B------:R-:W-:Y:S01]  /*3c600*/  ULDC UR8, c[0x0][0x22c] ;  /* 0x00008b0000087ab9 */ /* 0x000fe20000000800 */
[----:B------:R-:W-:Y:S01]  /*3c610*/  SHF.R.S32.HI R11, RZ, 0x1f, R12 ;  /* 0x0000001fff0b7819 */ /* 0x000fe2000001140c */
[----:B------:R-:W-:Y:S01]  /*3c620*/  ULDC UR10, c[0x0][0x228] ;  /* 0x00008a00000a7ab9 */ /* 0x000fe20000000800 */
[----:B------:R-:W-:Y:S01]  /*3c630*/  IADD3 R8, P6, R12, R2, RZ ;  /* 0x000000020c087210 */ /* 0x000fe20007fde0ff */
[----:B------:R0:W-:Y:S01]  /*3c640*/  @P4 STG.E.U8 desc[UR6][R4.64], R10 ;  /* 0x0000000a04004986 */ /* 0x0001e2000c101106 */
[----:B------:R-:W-:Y:S01]  /*3c650*/  ISETP.LT.AND P4, PT, R29, UR4, !P1 ;  /* 0x000000041d007c0c */ /* 0x000fe2000cf81270 */
[----:B------:R-:W-:Y:S01]  /*3c660*/  ULDC UR4, c[0x0][0x248] ;  /* 0x0000920000047ab9 */ /* 0x000fe20000000800 */
[----:B------:R-:W-:Y:S01]  /*3c670*/  ISETP.GE.AND P3, PT, R9, UR8, PT ;  /* 0x0000000809007c0c */ /* 0x000fe2000bf66270 */
[----:B------:R-:W-:Y:S01]  /*3c680*/  IMAD.X R9, R11, 0x1, R0, P6 ;  /* 0x000000010b097824 */ /* 0x000fe200030e0600 */
[----:B------:R-:W-:Y:S01]  /*3c690*/  PRMT R13, R6, 0x7772, RZ ;  /* 0x00007772060d7816 */ /* 0x000fe200000000ff */
[----:B------:R-:W-:Y:S01]  /*3c6a0*/  ULDC UR8, c[0x0][0x22c] ;  /* 0x00008b0000087ab9 */ /* 0x000fe20000000800 */
[----:B0-----:R-:W-:-:S03]  /*3c6b0*/  IADD3 R4, P1, R12, R3, RZ ;  /* 0x000000030c047210 */ /* 0x001fc60007f3e0ff */
[----:B------:R0:W-:Y:S01]  /*3c6c0*/  @P5 STG.E.U8 desc[UR6][R8.64], R13 ;  /* 0x0000000d08005986 */ /* 0x0001e2000c101106 */
[----:B------:R-:W-:Y:S02]  /*3c6d0*/  VIADD R10, R12, UR4 ;  /* 0x000000040c0a7c36 */ /* 0x000fe40008000000 */
[----:B------:R-:W-:Y:S01]  /*3c6e0*/  IMAD.X R5, R11, 0x1, R28, P1 ;  /* 0x000000010b057824 */ /* 0x000fe200008e061c */
[----:B------:R-:W-:Y:S01]  /*3c6f0*/  ISETP.LT.AND P5, PT, R18, UR10, !P2 ;  /* 0x0000000a12007c0c */ /* 0x000fe2000d7a1270 */
[----:B------:R-:W-:Y:S01]  /*3c700*/  ULDC UR4, c[0x0][0x22c] ;  /* 0x00008b0000047ab9 */ /* 0x000fe20000000800 */
[----:B0-----:R-:W-:Y:S01]  /*3c710*/  VIADD R8, R23, 0x20 ;  /* 0x0000002017087836 */ /* 0x001fe20000000000 */
[----:B------:R-:W-:Y:S01]  /*3c720*/  PRMT R9, R6, 0x7773, RZ ;  /* 0x0000777306097816 */ /* 0x000fe200000000ff */
[----:B------:R-:W-:Y:S01]  /*3c730*/  ULDC UR10, c[0x0][0x228] ;  /* 0x00008a00000a7ab9 */ /* 0x000fe20000000800 */
        /* <DEDUP_REMOVED lines=8> */
[----:B------:R-:W-:Y:S01]  /*3c7c0*/  PRMT R5, R7, 0x7770, RZ ;  /* 0x0000777007057816 */ /* 0x000fe200000000ff */
[----:B------:R-:W-:-:S03]  /*3c7d0*/  IMAD.X R9, R6, 0x1, R0, P6 ;  /* 0x0000000106097824 */ /* 0x000fc600030e0600 */
[----:B------:R-:W-:Y:S01]  /*3c7e0*/  ISETP.GE.AND P4, PT, R4, UR4, PT ;  /* 0x0000000404007c0c */ /* 0x000fe2000bf86270 */
[----:B------:R-:W-:Y:S01]  /*3c7f0*/  ULDC UR4, c[0x0][0x248] ;  /* 0x0000920000047ab9 */ /* 0x000fe20000000800 */
[C---:B------:R-:W-:Y:S01]  /*3c800*/  IADD3 R4, P6, R10.reuse, R3, RZ ;  /* 0x000000030a047210 */ /* 0x040fe20007fde0ff */
[----:B------:R0:W-:Y:S01]  /*3c810*/  @P5 STG.E.U8 desc[UR6][R8.64], R5 ;  /* 0x0000000508005986 */ /* 0x0001e2000c101106 */
[----:B------:R-:W-:Y:S01]  /*3c820*/  VIADD R10, R10, UR4 ;  /* 0x000000040a0a7c36 */ /* 0x000fe20008000000 */
[----:B------:R-:W-:Y:S01]  /*3c830*/  ISETP.LT.AND P5, PT, R18, UR8, !P3 ;  /* 0x0000000812007c0c */ /* 0x000fe2000dfa1270 */
[----:B------:R-:W-:Y:S01]  /*3c840*/  ULDC UR8, c[0x0][0x228] ;  /* 0x00008a0000087ab9 */ /* 0x000fe20000000800 */
[----:B------:R-:W-:Y:S01]  /*3c850*/  PRMT R11, R7, 0x7771, RZ ;  /* 0x00007771070b7816 */ /* 0x000fe200000000ff */
[----:B------:R-:W-:Y:S01]  /*3c860*/  ULDC UR4, c[0x0][0x248] ;  /* 0x0000920000047ab9 */ /* 0x000fe20000000800 */
[----:B------:R-:W-:Y:S01]  /*3c870*/  ISETP.LT.AND P3, PT, R29, UR8, !P3 ;  /* 0x000000081d007c0c */ /* 0x000fe2000df61270 */
[----:B------:R-:W-:Y:S01]  /*3c880*/  ULDC UR8, c[0x0][0x228] ;  /* 0x00008a0000087ab9 */ /* 0x000fe20000000800 */
[----:B0-----:R-:W-:Y:S01]  /*3c890*/  IMAD.X R5, R6, 0x1, R28, P6 ;  /* 0x0000000106057824 */ /* 0x001fe200030e061c */
[----:B------:R-:W-:-:S02]  /*3c8a0*/  SHF.R.S32.HI R9, RZ, 0x1f, R10 ;  /* 0x0000001fff097819 */ /* 0x000fc4000001140a */
[----:B------:R-:W-:Y:S02]  /*3c8b0*/  IADD3 R6, P6, R10, R2, RZ ;  /* 0x000000020a067210 */ /* 0x000fe40007fde0ff */
[----:B------:R0:W-:Y:S01]  /*3c8c0*/  @P2 STG.E.U8 desc[UR6][R4.64], R11 ;  /* 0x0000000b04002986 */ /* 0x0001e2000c101106 */
[C---:B------:R-:W-:Y:S02]  /*3c8d0*/  PRMT R8, R7.reuse, 0x7773, RZ ;  /* 0x0000777307087816 */ /* 0x040fe400000000ff */
[----:B------:R-:W-:Y:S01]  /*3c8e0*/  PRMT R12, R7, 0x7772, RZ ;  /* 0x00007772070c7816 */ /* 0x000fe200000000ff */
[----:B------:R-:W-:Y:S01]  /*3c8f0*/  IMAD.X R7, R9, 0x1, R0, P6 ;  /* 0x0000000109077824 */ /* 0x000fe200030e0600 */
[----:B------:R-:W-:Y:S01]  /*3c900*/  ISETP.LT.AND P6, PT, R18, UR10, !P1 ;  /* 0x0000000a12007c0c */ /* 0x000fe2000cfc1270 */
[----:B------:R-:W-:Y:S01]  /*3c910*/  ULDC UR10, c[0x0][0x228] ;  /* 0x00008a00000a7ab9 */ /* 0x000fe20000000800 */
[C---:B0-----:R-:W-:Y:S01]  /*3c920*/  IADD3 R4, P2, R10.reuse, R3, RZ ;  /* 0x000000030a047210 */ /* 0x041fe20007f5e0ff */
[----:B------:R-:W-:Y:S01]  /*3c930*/  VIADD R11, R10, UR4 ;  /* 0x000000040a0b7c36 */ /* 0x000fe20008000000 */
[----:B------:R0:W-:Y:S01]  /*3c940*/  @P5 STG.E.U8 desc[UR6][R6.64], R12 ;  /* 0x0000000c06005986 */ /* 0x0001e2000c101106 */
[----:B------:R-:W-:-:S02]  /*3c950*/  ULDC UR4, c[0x0][0x22c] ;  /* 0x00008b0000047ab9 */ /* 0x000fc40000000800 */
[----:B------:R-:W-:Y:S01]  /*3c960*/  IMAD.X R5, R9, 0x1, R28, P2 ;  /* 0x0000000109057824 */ /* 0x000fe200010e061c */
[----:B------:R-:W-:-:S04]  /*3c970*/  SHF.R.S32.HI R10, RZ, 0x1f, R11 ;  /* 0x0000001fff0a7819 */ /* 0x000fc8000001140b */
[----:B------:R1:W-:Y:S01]  /*3c980*/  @P3 STG.E.U8 desc[UR6][R4.64], R8 ;  /* 0x0000000804003986 */ /* 0x0003e2000c101106 */
[----:B------:R-:W-:Y:S01]  /*3c990*/  ISETP.LT.AND P3, PT, R29, UR8, !P1 ;  /* 0x000000081d007c0c */ /* 0x000fe2000cf61270 */
[----:B------:R-:W-:Y:S01]  /*3c9a0*/  ULDC UR8, c[0x0][0x228] ;  /* 0x00008a0000087ab9 */ /* 0x000fe20000000800 */
[----:B0-----:R-:W-:Y:S01]  /*3c9b0*/  IADD3 R6, P5, R11, R2, RZ ;  /* 0x000000020b067210 */ /* 0x001fe20007fbe0ff */
[----:B------:R-:W-:-:S04]  /*3c9c0*/  VIADD R12, R23, 0x22 ;  /* 0x00000022170c7836 */ /* 0x000fc80000000000 */
[----:B------:R-:W-:Y:S01]  /*3c9d0*/  IMAD.X R7, R10, 0x1, R0, P5 ;  /* 0x000000010a077824 */ /* 0x000fe200028e0600 */
[----:B-1----:R-:W-:Y:S02]  /*3c9e0*/  IADD3 R4, P1, R11, R3, RZ ;  /* 0x000000030b047210 */ /* 0x002fe40007f3e0ff */
[----:B------:R-:W-:Y:S01]  /*3c9f0*/  ISETP.GE.AND P2, PT, R12, UR4, PT ;  /* 0x000000040c007c0c */ /* 0x000fe2000bf46270 */
[----:B------:R-:W-:Y:S02]  /*3ca00*/  ULDC UR4, c[0x0][0x248] ;  /* 0x0000920000047ab9 */ /* 0x000fe40000000800 */
[----:B------:R-:W-:Y:S01]  /*3ca10*/  IMAD.X R5, R10, 0x1, R28, P1 ;  /* 0x000000010a057824 */ /* 0x000fe200008e061c */
[----:B------:R-:W-:Y:S01]  /*3ca20*/  ISETP.LT.AND P5, PT, R18, UR10, !P4 ;  /* 0x0000000a12007c0c */ /* 0x000fe2000e7a1270 */
[----:B------:R-:W-:Y:S01]  /*3ca30*/  ULDC UR10, c[0x0][0x228] ;  /* 0x00008a00000a7ab9 */ /* 0x000fe20000000800 */
[----:B------:R-:W-:Y:S01]  /*3ca40*/  ISETP.LT.AND P4, PT, R29, UR8, !P4 ;  /* 0x000000081d007c0c */ /* 0x000fe2000e781270 */
[----:B------:R-:W-:Y:S01]  /*3ca50*/  ULDC UR8, c[0x0][0x228] ;  /* 0x00008a0000087ab9 */ /* 0x000fe20000000800 */
[----:B----4-:R-:W-:-:S02]  /*3ca60*/  PRMT R9, R14, 0x7770, RZ ;  /* 0x000077700e097816 */ /* 0x010fc400000000ff */
[----:B------:R-:W-:-:S03]  /*3ca70*/  PRMT R10, R14, 0x7771, RZ ;  /* 0x000077710e0a7816 */ /* 0x000fc600000000ff */
[----:B------:R0:W-:Y:S04]  /*3ca80*/  @P6 STG.E.U8 desc[UR6][R6.64], R9 ;  /* 0x0000000906006986 */ /* 0x0001e8000c101106 */
[----:B------:R1:W-:Y:S01]  /*3ca90*/  @P3 STG.E.U8 desc[UR6][R4.64], R10 ;  /* 0x0000000a04003986 */ /* 0x0003e2000c101106 */
[----:B0-----:R-:W-:Y:S01]  /*3caa0*/  VIADD R9, R11, UR4 ;  /* 0x000000040b097c36 */ /* 0x001fe20008000000 */
[----:B------:R-:W-:Y:S01]  /*3cab0*/  ULDC UR4, c[0x0][0x22c] ;  /* 0x00008b0000047ab9 */ /* 0x000fe20000000800 */
[----:B------:R-:W-:-:S03]  /*3cac0*/  VIADD R11, R23, 0x23 ;  /* 0x00000023170b7836 */ /* 0x000fc60000000000 */
[----:B------:R-:W-:Y:S02]  /*3cad0*/  SHF.R.S32.HI R8, RZ, 0x1f, R9 ;  /* 0x0000001fff087819 */ /* 0x000fe40000011409 */
[CC--:B------:R-:W-:Y:S02]  /*3cae0*/  IADD3 R6, P6, R9.reuse, R2.reuse, RZ ;  /* 0x0000000209067210 */ /* 0x0c0fe40007fde0ff */
[-C--:B-1----:R-:W-:Y:S02]  /*3caf0*/  IADD3 R4, P3, R9, R3.reuse, RZ ;  /* 0x0000000309047210 */ /* 0x082fe40007f7e0ff */
[----:B------:R-:W-:Y:S01]  /*3cb00*/  PRMT R12, R14, 0x7772, RZ ;  /* 0x000077720e0c7816 */ /* 0x000fe200000000ff */
[C---:B------:R-:W-:Y:S01]  /*3cb10*/  IMAD.X R7, R8.reuse, 0x1, R0, P6 ;  /* 0x0000000108077824 */ /* 0x040fe200030e0600 */
[----:B------:R-:W-:Y:S01]  /*3cb20*/  ISETP.GE.AND P1, PT, R11, UR4, PT ;  /* 0x000000040b007c0c */ /* 0x000fe2000bf26270 */
[----:B------:R-:W-:Y:S01]  /*3cb30*/  IMAD.X R5, R8, 0x1, R28, P3 ;  /* 0x0000000108057824 */ /* 0x000fe200018e061c */
[----:B------:R-:W-:Y:S01]  /*3cb40*/  PRMT R8, R14, 0x7773, RZ ;  /* 0x000077730e087816 */ /* 0x000fe200000000ff */
[----:B------:R-:W-:Y:S01]  /*3cb50*/  ULDC UR4, c[0x0][0x248] ;  /* 0x0000920000047ab9 */ /* 0x000fe20000000800 */
[----:B------:R0:W-:Y:S01]  /*3cb60*/  @P5 STG.E.U8 desc[UR6][R6.64], R12 ;  /* 0x0000000c06005986 */ /* 0x0001e2000c101106 */
[----:B------:R-:W-:Y:S01]  /*3cb70*/  VIADD R10, R9, UR4 ;  /* 0x00000004090a7c36 */ /* 0x000fe20008000000 */
[----:B------:R-:W-:Y:S01]  /*3cb80*/  ISETP.LT.AND P5, PT, R18, UR10, !P2 ;  /* 0x0000000a12007c0c */ /* 0x000fe2000d7a1270 */
[----:B------:R-:W-:Y:S01]  /*3cb90*/  VIADD R11, R23, 0x24 ;  /* 0x00000024170b7836 */ /* 0x000fe20000000000 */
[----:B------:R1:W-:Y:S01]  /*3cba0*/  @P4 STG.E.U8 desc[UR6][R4.64], R8 ;  /* 0x0000000804004986 */ /* 0x0003e2000c101106 */
[----:B------:R-:W-:Y:S01]  /*3cbb0*/  ISETP.LT.AND P4, PT, R29, UR8, !P2 ;  /* 0x000000081d007c0c */ /* 0x000fe2000d781270 */
[----:B------:R-:W-:Y:S01]  /*3cbc0*/  ULDC UR4, c[0x0][0x22c] ;  /* 0x00008b0000047ab9 */ /* 0x000fe20000000800 */
[----:B------:R-:W-:Y:S01]  /*3cbd0*/  SHF.R.S32.HI R9, RZ, 0x1f, R10 ;  /* 0x0000001fff097819 */ /* 0x000fe2000001140a */
[----:B------:R-:W-:Y:S01]  /*3cbe0*/  ULDC UR10, c[0x0][0x228] ;  /* 0x00008a00000a7ab9 */ /* 0x000fe20000000800 */
[C---:B0-----:R-:W-:Y:S01]  /*3cbf0*/  IADD3 R6, P6, R10.reuse, R2, RZ ;  /* 0x000000020a067210 */ /* 0x041fe20007fde0ff */
[----:B------:R-:W-:Y:S01]  /*3cc00*/  ULDC UR8, c[0x0][0x228] ;  /* 0x00008a0000087ab9 */ /* 0x000fe20000000800 */
[----:B-1----:R-:W-:-:S03]  /*3cc10*/  IADD3 R4, P2, R10, R3, RZ ;  /* 0x000000030a047210 */ /* 0x002fc60007f5e0ff */
[----:B------:R-:W-:Y:S01]  /*3cc20*/  IMAD.X R7, R9, 0x1, R0, P6 ;  /* 0x0000000109077824 */ /* 0x000fe200030e0600 */
[C---:B--2---:R-:W-:Y:S02]  /*3cc30*/  PRMT R12, R16.reuse, 0x7770, RZ ;  /* 0x00007770100c7816 */ /* 0x044fe400000000ff */
[----:B------:R-:W-:Y:S01]  /*3cc40*/  ISETP.GE.AND P3, PT, R11, UR4, PT ;  /* 0x000000040b007c0c */ /* 0x000fe2000bf66270 */
[----:B------:R-:W-:Y:S01]  /*3cc50*/  IMAD.X R5, R9, 0x1, R28, P2 ;  /* 0x0000000109057824 */ /* 0x000fe200010e061c */
[----:B------:R-:W-:Y:S01]  /*3cc60*/  ULDC UR4, c[0x0][0x248] ;  /* 0x0000920000047ab9 */ /* 0x000fe20000000800 */
[----:B------:R-:W-:Y:S01]  /*3cc70*/  PRMT R9, R16, 0x7771, RZ ;  /* 0x0000777110097816 */ /* 0x000fe200000000ff */
[----:B------:R-:W-:Y:S01]  /*3cc80*/  VIADD R11, R10, UR4 ;  /* 0x000000040a0b7c36 */ /* 0x000fe20008000000 */
[----:B------:R0:W-:Y:S01]  /*3cc90*/  @P5 STG.E.U8 desc[UR6][R6.64], R12 ;  /* 0x0000000c06005986 */ /* 0x0001e2000c101106 */
[----:B------:R-:W-:Y:S01]  /*3cca0*/  ISETP.LT.AND P5, PT, R18, UR10, !P1 ;  /* 0x0000000a12007c0c */ /* 0x000fe2000cfa1270 */
[----:B------:R-:W-:Y:S01]  /*3ccb0*/  VIADD R10, R23, 0x25 ;  /* 0x00000025170a7836 */ /* 0x000fe20000000000 */
[----:B------:R-:W-:Y:S01]  /*3ccc0*/  ULDC UR4, c[0x0][0x22c] ;  /* 0x00008b0000047ab9 */ /* 0x000fe20000000800 */
[----:B------:R1:W-:Y:S01]  /*3ccd0*/  @P4 STG.E.U8 desc[UR6][R4.64], R9 ;  /* 0x0000000904004986 */ /* 0x0003e2000c101106 */
[----:B------:R-:W-:Y:S01]  /*3cce0*/  ISETP.LT.AND P4, PT, R29, UR8, !P1 ;  /* 0x000000081d007c0c */ /* 0x000fe2000cf81270 */
[----:B------:R-:W-:Y:S01]  /*3ccf0*/  ULDC UR10, c[0x0][0x228] ;  /* 0x00008a00000a7ab9 */ /* 0x000fe20000000800 */
[----:B------:R-:W-:Y:S01]  /*3cd00*/  SHF.R.S32.HI R8, RZ, 0x1f, R11 ;  /* 0x0000001fff087819 */ /* 0x000fe2000001140b */
[----:B------:R-:W-:Y:S01]  /*3cd10*/  ULDC UR8, c[0x0][0x228] ;  /* 0x00008a0000087ab9 */ /* 0x000fe20000000800 */
[----:B0-----:R-:W-:-:S02]  /*3cd20*/  IADD3 R6, P6, R11, R2, RZ ;  /* 0x000000020b067210 */ /* 0x001fc40007fde0ff */
[----:B-1----:R-:W-:-:S03]  /*3cd30*/  IADD3 R4, P1, R11, R3, RZ ;  /* 0x000000030b047210 */ /* 0x002fc60007f3e0ff */
[----:B------:R-:W-:Y:S01]  /*3cd40*/  IMAD.X R7, R8, 0x1, R0, P6 ;  /* 0x0000000108077824 */ /* 0x000fe200030e0600 */
[----:B------:R-:W-:Y:S01]  /*3cd50*/  PRMT R12, R16, 0x7772, RZ ;  /* 0x00007772100c7816 */ /* 0x000fe200000000ff */
[----:B------:R-:W-:Y:S01]  /*3cd60*/  IMAD.X R5, R8, 0x1, R28, P1 ;  /* 0x0000000108057824 */ /* 0x000fe200008e061c */
[----:B------:R-:W-:Y:S02]  /*3cd70*/  PRMT R8, R16, 0x7773, RZ ;  /* 0x0000777310087816 */ /* 0x000fe400000000ff */
[----:B------:R-:W2:Y:S01]  /*3cd80*/  LDL.LU R16, [R1+0x44] ;  /* 0x0000440001107983 */ /* 0x000ea20000300800 */
[----:B------:R-:W-:Y:S01]  /*3cd90*/  ISETP.GE.AND P2, PT, R10, UR4, PT ;  /* 0x000000040a007c0c */ /* 0x000fe2000bf46270 */
[----:B------:R-:W-:Y:S02]  /*3cda0*/  ULDC UR4, c[0x0][0x248] ;  /* 0x0000920000047ab9 */ /* 0x000fe40000000800 */
[----:B------:R-:W-:Y:S01]  /*3cdb0*/  VIADD R10, R11, UR4 ;  /* 0x000000040b0a7c36 */ /* 0x000fe20008000000 */
[----:B------:R0:W-:Y:S01]  /*3cdc0*/  @P5 STG.E.U8 desc[UR6][R6.64], R12 ;  /* 0x0000000c06005986 */ /* 0x0001e2000c101106 */
[----:B------:R-:W-:Y:S01]  /*3cdd0*/  ISETP.LT.AND P5, PT, R18, UR10, !P3 ;  /* 0x0000000a12007c0c */ /* 0x000fe2000dfa1270 */
[----:B------:R-:W-:Y:S01]  /*3cde0*/  VIADD R11, R23, 0x26 ;  /* 0x00000026170b7836 */ /* 0x000fe20000000000 */
[----:B------:R-:W-:Y:S01]  /*3cdf0*/  ULDC UR4, c[0x0][0x22c] ;  /* 0x00008b0000047ab9 */ /* 0x000fe20000000800 */
[----:B------:R-:W-:Y:S01]  /*3ce00*/  SHF.R.S32.HI R9, RZ, 0x1f, R10 ;  /* 0x0000001fff097819 */ /* 0x000fe2000001140a */
[----:B------:R1:W-:Y:S01]  /*3ce10*/  @P4 STG.E.U8 desc[UR6][R4.64], R8 ;  /* 0x0000000804004986 */ /* 0x0003e2000c101106 */
[----:B------:R-:W-:Y:S01]  /*3ce20*/  ISETP.LT.AND P4, PT, R29, UR8, !P3 ;  /* 0x000000081d007c0c */ /* 0x000fe2000df81270 */
[----:B------:R-:W-:Y:S01]  /*3ce30*/  ULDC UR10, c[0x0][0x228] ;  /* 0x00008a00000a7ab9 */ /* 0x000fe20000000800 */
[----:B0-----:R-:W-:Y:S01]  /*3ce40*/  IADD3 R6, P6, R10, R2, RZ ;  /* 0x000000020a067210 */ /* 0x001fe20007fde0ff */
[----:B------:R-:W-:Y:S01]  /*3ce50*/  ULDC UR8, c[0x0][0x22c] ;  /* 0x00008b0000087ab9 */ /* 0x000fe20000000800 */
[----:B------:R-:W-:-:S02]  /*3ce60*/  PRMT R12, R17, 0x7770, RZ ;  /* 0x00007770110c7816 */ /* 0x000fc400000000ff */
[----:B------:R-:W-:Y:S01]  /*3ce70*/  ISETP.GE.AND P1, PT, R11, UR4, PT ;  /* 0x000000040b007c0c */ /* 0x000fe2000bf26270 */
[C---:B------:R-:W-:Y:S01]  /*3ce80*/  IMAD.X R7, R9.reuse, 0x1, R0, P6 ;  /* 0x0000000109077824 */ /* 0x040fe200030e0600 */
[C---:B-1----:R-:W-:Y:S01]  /*3ce90*/  IADD3 R4, P3, R10.reuse, R3, RZ ;  /* 0x000000030a047210 */ /* 0x042fe20007f7e0ff */
[----:B------:R-:W-:Y:S02]  /*3cea0*/  ULDC UR4, c[0x0][0x248] ;  /* 0x0000920000047ab9 */ /* 0x000fe40000000800 */
[----:B------:R-:W-:Y:S01]  /*3ceb0*/  VIADD R8, R10, UR4 ;  /* 0x000000040a087c36 */ /* 0x000fe20008000000 */
[----:B------:R0:W-:Y:S01]  /*3cec0*/  @P5 STG.E.U8 desc[UR6][R6.64], R12 ;  /* 0x0000000c06005986 */ /* 0x0001e2000c101106 */
[----:B------:R-:W-:Y:S01]  /*3ced0*/  IMAD.X R5, R9, 0x1, R28, P3 ;  /* 0x0000000109057824 */ /* 0x000fe200018e061c */
[----:B------:R-:W-:Y:S01]  /*3cee0*/  ISETP.LT.AND P5, PT, R18, UR10, !P2 ;  /* 0x0000000a12007c0c */ /* 0x000fe2000d7a1270 */
[----:B------:R-:W-:Y:S01]  /*3cef0*/  ULDC UR4, c[0x0][0x228] ;  /* 0x00008a0000047ab9 */ /* 0x000fe20000000800 */
[----:B------:R-:W-:Y:S01]  /*3cf00*/  PRMT R9, R17, 0x7771, RZ ;  /* 0x0000777111097816 */ /* 0x000fe200000000ff */
[----:B------:R-:W-:Y:S01]  /*3cf10*/  ULDC UR10, c[0x0][0x228] ;  /* 0x00008a00000a7ab9 */ /* 0x000fe20000000800 */
[----:B------:R-:W-:-:S02]  /*3cf20*/  SHF.R.S32.HI R10, RZ, 0x1f, R8 ;  /* 0x0000001fff0a7819 */ /* 0x000fc40000011408 */
[----:B------:R-:W-:Y:S01]  /*3cf30*/  PRMT R11, R17, 0x7772, RZ ;  /* 0x00007772110b7816 */ /* 0x000fe200000000ff */
[----:B------:R1:W-:Y:S01]  /*3cf40*/  @P4 STG.E.U8 desc[UR6][R4.64], R9 ;  /* 0x0000000904004986 */ /* 0x0003e2000c101106 */
[----:B0-----:R-:W-:Y:S01]  /*3cf50*/  VIADD R7, R23, 0x27 ;  /* 0x0000002717077836 */ /* 0x001fe20000000000 */
[----:B------:R-:W-:-:S04]  /*3cf60*/  IADD3 R6, P6, R8, R2, RZ ;  /* 0x0000000208067210 */ /* 0x000fc80007fde0ff */
[----:B------:R-:W-:Y:S01]  /*3cf70*/  ISETP.GE.AND P3, PT, R7, UR8, PT ;  /* 0x0000000807007c0c */ /* 0x000fe2000bf66270 */
[----:B------:R-:W-:Y:S01]  /*3cf80*/  IMAD.X R7, R10, 0x1, R0, P6 ;  /* 0x000000010a077824 */ /* 0x000fe200030e0600 */
[----:B-1----:R-:W-:Y:S01]  /*3cf90*/  PRMT R5, R17, 0x7773, RZ ;  /* 0x0000777311057816 */ /* 0x002fe200000000ff */
[----:B------:R-:W-:Y:S01]  /*3cfa0*/  VIADD R4, R23, 0x28 ;  /* 0x0000002817047836 */ /* 0x000fe20000000000 */
[----:B------:R-:W4:Y:S01]  /*3cfb0*/  LDL.LU R17, [R1+0x48] ;  /* 0x0000480001117983 */ /* 0x000f220000300800 */
[----:B------:R-:W-:Y:S01]  /*3cfc0*/  ISETP.LT.AND P4, PT, R29, UR4, !P2 ;  /* 0x000000041d007c0c */ /* 0x000fe2000d781270 */
[----:B------:R-:W-:Y:S01]  /*3cfd0*/  ULDC UR4, c[0x0][0x248] ;  /* 0x0000920000047ab9 */ /* 0x000fe20000000800 */
[----:B------:R-:W-:Y:S01]  /*3cfe0*/  ULDC UR8, c[0x0][0x22c] ;  /* 0x00008b0000087ab9 */ /* 0x000fe20000000800 */
[----:B------:R0:W-:Y:S01]  /*3cff0*/  @P5 STG.E.U8 desc[UR6][R6.64], R11 ;  /* 0x0000000b06005986 */ /* 0x0001e2000c101106 */
[----:B------:R-:W-:Y:S01]  /*3d000*/  VIADD R9, R8, UR4 ;  /* 0x0000000408097c36 */ /* 0x000fe20008000000 */
[----:B------:R-:W-:Y:S01]  /*3d010*/  ISETP.LT.AND P5, PT, R18, UR10, !P1 ;  /* 0x0000000a12007c0c */ /* 0x000fe2000cfa1270 */
[----:B------:R-:W-:Y:S01]  /*3d020*/  ULDC UR4, c[0x0][0x22c] ;  /* 0x00008b0000047ab9 */ /* 0x000fe20000000800 */
[----:B------:R-:W-:Y:S01]  /*3d030*/  ULDC UR10, c[0x0][0x228] ;  /* 0x00008a00000a7ab9 */ /* 0x000fe20000000800 */
[----:B0-----:R-:W-:-:S05]  /*3d040*/  IADD3 R6, P2, R8, R3, RZ ;  /* 0x0000000308067210 */ /* 0x001fca0007f5e0ff */
[----:B------:R-:W-:Y:S01]  /*3d050*/  IMAD.X R7, R10, 0x1, R28, P2 ;  /* 0x000000010a077824 */ /* 0x000fe200010e061c */
[----:B------:R-:W-:Y:S01]  /*3d060*/  ISETP.GE.AND P2, PT, R4, UR8, PT ;  /* 0x0000000804007c0c */ /* 0x000fe2000bf46270 */
[----:B------:R-:W-:Y:S01]  /*3d070*/  ULDC UR8, c[0x0][0x228] ;  /* 0x00008a0000087ab9 */ /* 0x000fe20000000800 */
[----:B------:R-:W-:Y:S02]  /*3d080*/  SHF.R.S32.HI R10, RZ, 0x1f, R9 ;  /* 0x0000001fff0a7819 */ /* 0x000fe40000011409 */
[----:B------:R-:W-:Y:S01]  /*3d090*/  IADD3 R4, P6, R9, R2, RZ ;  /* 0x0000000209047210 */ /* 0x000fe20007fde0ff */
[----:B------:R0:W-:Y:S04]  /*3d0a0*/  @P4 STG.E.U8 desc[UR6][R6.64], R5 ;  /* 0x0000000506004986 */ /* 0x0001e8000c101106 */
[----:B0-----:R-:W-:Y:S01]  /*3d0b0*/  IMAD.X R5, R10, 0x1, R0, P6 ;  /* 0x000000010a057824 */ /* 0x001fe200030e0600 */
[----:B---3--:R-:W-:-:S05]  /*3d0c0*/  PRMT R7, R19, 0x7770, RZ ;  /* 0x0000777013077816 */ /* 0x008fca00000000ff */
[----:B------:R0:W-:Y:S01]  /*3d0d0*/  @P5 STG.E.U8 desc[UR6][R4.64], R7 ;  /* 0x0000000704005986 */ /* 0x0001e2000c101106 */
[----:B------:R-:W-:Y:S02]  /*3d0e0*/  PRMT R8, R19, 0x7773, RZ ;  /* 0x0000777313087816 */ /* 0x000fe400000000ff */
[----:B0-----:R-:W-:Y:S02]  /*3d0f0*/  IADD3 R4, P6, R9, R3, RZ ;  /* 0x0000000309047210 */ /* 0x001fe40007fde0ff */
[----:B------:R-:W-:-:S03]  /*3d100*/  PRMT R7, R19, 0x7771, RZ ;  /* 0x0000777113077816 */ /* 0x000fc600000000ff */
[----:B------:R-:W-:Y:S01]  /*3d110*/  IMAD.X R5, R10, 0x1, R28, P6 ;  /* 0x000000010a057824 */ /* 0x000fe200030e061c */
[----:B------:R-:W-:Y:S02]  /*3d120*/  PRMT R10, R19, 0x7772, RZ ;  /* 0x00007772130a7816 */ /* 0x000fe400000000ff */
[----:B------:R-:W3:Y:S01]  /*3d130*/  LDL.LU R19, [R1+0x4c] ;  /* 0x00004c0001137983 */ /* 0x000ee20000300800 */
[----:B------:R-:W-:Y:S01]  /*3d140*/  VIADD R6, R23, 0x29 ;  /* 0x0000002917067836 */ /* 0x000fe20000000000 */
[----:B------:R-:W-:Y:S01]  /*3d150*/  ISETP.LT.AND P1, PT, R29, UR8, !P1 ;  /* 0x000000081d007c0c */ /* 0x000fe2000cf21270 */
[----:B------:R-:W-:Y:S01]  /*3d160*/  ULDC UR8, c[0x0][0x228] ;  /* 0x00008a0000087ab9 */ /* 0x000fe20000000800 */
[----:B------:R-:W3:Y:S02]  /*3d170*/  LDL.LU R14, [R1+0x50] ;  /* 0x00005000010e7983 */ /* 0x000ee40000300800 */
[----:B------:R-:W-:Y:S01]  /*3d180*/  ISETP.GE.AND P4, PT, R6, UR4, PT ;  /* 0x0000000406007c0c */ /* 0x000fe2000bf86270 */
[----:B------:R-:W-:Y:S01]  /*3d190*/  ULDC UR4, c[0x0][0x248] ;  /* 0x0000920000047ab9 */ /* 0x000fe20000000800 */
[----:B------:R-:W-:Y:S01]  /*3d1a0*/  ISETP.LT.AND P5, PT, R18, UR8, !P3 ;  /* 0x0000000812007c0c */ /* 0x000fe2000dfa1270 */
[----:B------:R-:W-:Y:S01]  /*3d1b0*/  VIADD R12, R9, UR4 ;  /* 0x00000004090c7c36 */ /* 0x000fe20008000000 */
[----:B------:R-:W-:Y:S01]  /*3d1c0*/  ULDC UR8, c[0x0][0x228] ;  /* 0x00008a0000087ab9 */ /* 0x000fe20000000800 */
[----:B------:R-:W-:Y:S01]  /*3d1d0*/  ULDC UR4, c[0x0][0x248] ;  /* 0x0000920000047ab9 */ /* 0x000fe20000000800 */
[----:B------:R-:W-:-:S02]  /*3d1e0*/  ISETP.LT.AND P3, PT, R29, UR8, !P3 ;  /* 0x000000081d007c0c */ /* 0x000fc4000df61270 */
[----:B------:R-:W-:Y:S01]  /*3d1f0*/  SHF.R.S32.HI R9, RZ, 0x1f, R12 ;  /* 0x0000001fff097819 */ /* 0x000fe2000001140c */
[----:B------:R0:W-:Y:S01]  /*3d200*/  @P1 STG.E.U8 desc[UR6][R4.64], R7 ;  /* 0x0000000704001986 */ /* 0x0001e2000c101106 */
[C---:B------:R-:W-:Y:S01]  /*3d210*/  IADD3 R6, P6, R12.reuse, R2, RZ ;  /* 0x000000020c067210 */ /* 0x040fe20007fde0ff */
[C---:B------:R-:W-:Y:S01]  /*3d220*/  VIADD R11, R12.reuse, UR4 ;  /* 0x000000040c0b7c36 */ /* 0x040fe20008000000 */
[----:B------:R-:W-:Y:S01]  /*3d230*/  ULDC UR8, c[0x0][0x228] ;  /* 0x00008a0000087ab9 */ /* 0x000fe20000000800 */
[----:B------:R-:W-:Y:S01]  /*3d240*/  ULDC UR4, c[0x0][0x22c] ;  /* 0x00008b0000047ab9 */ /* 0x000fe20000000800 */
[----:B0-----:R-:W-:Y:S01]  /*3d250*/  IADD3 R4, P1, R12, R3, RZ ;  /* 0x000000030c047210 */ /* 0x001fe20007f3e0ff */
[----:B------:R-:W-:Y:S01]  /*3d260*/  IMAD.X R7, R9, 0x1, R0, P6 ;  /* 0x0000000109077824 */ /* 0x000fe200030e0600 */
[----:B------:R-:W-:Y:S01]  /*3d270*/  ISETP.LT.AND P6, PT, R18, UR10, !P2 ;  /* 0x0000000a12007c0c */ /* 0x000fe2000d7c1270 */
[----:B------:R-:W-:Y:S01]  /*3d280*/  VIADD R12, R23, 0x2a ;  /* 0x0000002a170c7836 */ /* 0x000fe20000000000 */
[----:B------:R-:W-:Y:S01]  /*3d290*/  ULDC UR10, c[0x0][0x228] ;  /* 0x00008a00000a7ab9 */ /* 0x000fe20000000800 */
[----:B------:R-:W-:Y:S01]  /*3d2a0*/  IMAD.X R5, R9, 0x1, R28, P1 ;  /* 0x0000000109057824 */ /* 0x000fe200008e061c */
[----:B------:R0:W-:Y:S04]  /*3d2b0*/  @P5 STG.E.U8 desc[UR6][R6.64], R10 ;  /* 0x0000000a06005986 */ /* 0x0001e8000c101106 */
[----:B------:R1:W-:Y:S01]  /*3d2c0*/  @P3 STG.E.U8 desc[UR6][R4.64], R8 ;  /* 0x0000000804003986 */ /* 0x0003e2000c101106 */
[----:B------:R-:W-:Y:S01]  /*3d2d0*/  ISETP.LT.AND P3, PT, R29, UR8, !P2 ;  /* 0x000000081d007c0c */ /* 0x000fe2000d761270 */
[----:B------:R-:W-:Y:S01]  /*3d2e0*/  ULDC UR8, c[0x0][0x228] ;  /* 0x00008a0000087ab9 */ /* 0x000fe20000000800 */
[----:B------:R-:W-:-:S02]  /*3d2f0*/  PRMT R9, R15, 0x7770, RZ ;  /* 0x000077700f097816 */ /* 0x000fc400000000ff */
[----:B0-----:R-:W-:Y:S02]  /*3d300*/  SHF.R.S32.HI R10, RZ, 0x1f, R11 ;  /* 0x0000001fff0a7819 */ /* 0x001fe4000001140b */
[C---:B------:R-:W-:Y:S02]  /*3d310*/  IADD3 R6, P5, R11.reuse, R2, RZ ;  /* 0x000000020b067210 */ /* 0x040fe40007fbe0ff */
[----:B-1----:R-:W-:-:S03]  /*3d320*/  IADD3 R4, P2, R11, R3, RZ ;  /* 0x000000030b047210 */ /* 0x002fc60007f5e0ff */
[----:B------:R-:W-:Y:S01]  /*3d330*/  IMAD.X R7, R10, 0x1, R0, P5 ;  /* 0x000000010a077824 */ /* 0x000fe200028e0600 */
[----:B------:R-:W-:Y:S01]  /*3d340*/  ISETP.GE.AND P1, PT, R12, UR4, PT ;  /* 0x000000040c007c0c */ /* 0x000fe2000bf26270 */
[----:B------:R-:W-:Y:S01]  /*3d350*/  ULDC UR4, c[0x0][0x248] ;  /* 0x0000920000047ab9 */ /* 0x000fe20000000800 */
[----:B------:R-:W-:Y:S01]  /*3d360*/  IMAD.X R5, R10, 0x1, R28, P2 ;  /* 0x000000010a057824 */ /* 0x000fe200010e061c */
[----:B------:R-:W-:Y:S01]  /*3d370*/  PRMT R10, R15, 0x7771, RZ ;  /* 0x000077710f0a7816 */ /* 0x000fe200000000ff */
[----:B------:R0:W-:Y:S01]  /*3d380*/  @P6 STG.E.U8 desc[UR6][R6.64], R9 ;  /* 0x0000000906006986 */ /* 0x0001e2000c101106 */
[----:B------:R-:W-:Y:S01]  /*3d390*/  ISETP.LT.AND P5, PT, R18, UR10, !P4 ;  /* 0x0000000a12007c0c */ /* 0x000fe2000e7a1270 */
[----:B------:R-:W-:Y:S01]  /*3d3a0*/  ULDC UR10, c[0x0][0x228] ;  /* 0x00008a00000a7ab9 */ /* 0x000fe20000000800 */
[----:B------:R-:W-:Y:S01]  /*3d3b0*/  ISETP.LT.AND P4, PT, R29, UR8, !P4 ;  /* 0x000000081d007c0c */ /* 0x000fe2000e781270 */
[----:B------:R1:W-:Y:S01]  /*3d3c0*/  @P3 STG.E.U8 desc[UR6][R4.64], R10 ;  /* 0x0000000a04003986 */ /* 0x0003e2000c101106 */
[----:B------:R-:W-:Y:S01]  /*3d3d0*/  PRMT R12, R15, 0x7772, RZ ;  /* 0x000077720f0c7816 */ /* 0x000fe200000000ff */
[----:B------:R-:W-:Y:S01]  /*3d3e0*/  ULDC UR8, c[0x0][0x228] ;  /* 0x00008a0000087ab9 */ /* 0x000fe20000000800 */
[----:B0-----:R-:W-:Y:S01]  /*3d3f0*/  VIADD R9, R11, UR4 ;  /* 0x000000040b097c36 */ /* 0x001fe20008000000 */
[----:B------:R-:W-:Y:S01]  /*3d400*/  ULDC UR4, c[0x0][0x22c] ;  /* 0x00008b0000047ab9 */ /* 0x000fe20000000800 */
[----:B------:R-:W-:-:S03]  /*3d410*/  VIADD R11, R23, 0x2b ;  /* 0x0000002b170b7836 */ /* 0x000fc60000000000 */
[----:B------:R-:W-:Y:S02]  /*3d420*/  SHF.R.S32.HI R8, RZ, 0x1f, R9 ;  /* 0x0000001fff087819 */ /* 0x000fe40000011409 */
[CC--:B------:R-:W-:Y:S02]  /*3d430*/  IADD3 R6, P6, R9.reuse, R2.reuse, RZ ;  /* 0x0000000209067210 */ /* 0x0c0fe40007fde0ff */
[----:B-1----:R-:W-:Y:S02]  /*3d440*/  IADD3 R4, P3, R9, R3, RZ ;  /* 0x0000000309047210 */ /* 0x002fe40007f7e0ff */
[----:B------:R-:W-:Y:S01]  /*3d450*/  ISETP.GE.AND P2, PT, R11, UR4, PT ;  /* 0x000000040b007c0c */ /* 0x000fe2000bf46270 */
[C---:B------:R-:W-:Y:S01]  /*3d460*/  IMAD.X R7, R8.reuse, 0x1, R0, P6 ;  /* 0x0000000108077824 */ /* 0x040fe200030e0600 */
[----:B------:R-:W-:Y:S01]  /*3d470*/  ULDC UR4, c[0x0][0x248] ;  /* 0x0000920000047ab9 */ /* 0x000fe20000000800 */
[----:B------:R-:W-:Y:S01]  /*3d480*/  IMAD.X R5, R8, 0x1, R28, P3 ;  /* 0x0000000108057824 */ /* 0x000fe200018e061c */
        /* <DEDUP_REMOVED lines=14> */
[----:B------:R-:W-:Y:S01]  /*3d570*/  ISETP.GE.AND P3, PT, R11, UR4, PT ;  /* 0x000000040b007c0c */ /* 0x000fe2000bf66270 */
[----:B------:R-:W-:Y:S01]  /*3d580*/  ULDC UR4, c[0x0][0x248] ;  /* 0x0000920000047ab9 */ /* 0x000fe20000000800 */
[----:B------:R-:W-:Y:S02]  /*3d590*/  IMAD.X R5, R9, 0x1, R28, P1 ;  /* 0x0000000109057824 */ /* 0x000fe400008e061c */
[----:B------:R-:W-:Y:S01]  /*3d5a0*/  VIADD R11, R10, UR4 ;  /* 0x000000040a0b7c36 */ /* 0x000fe20008000000 */
[----:B------:R-:W-:-:S04]  /*3d5b0*/  ULDC UR4, c[0x0][0x22c] ;  /* 0x00008b0000047ab9 */ /* 0x000fc80000000800 */
[----:B------:R-:W-:Y:S01]  /*3d5c0*/  SHF.R.S32.HI R8, RZ, 0x1f, R11 ;  /* 0x0000001fff087819 */ /* 0x000fe2000001140b */
[----:B------:R-:W-:-:S05]  /*3d5d0*/  VIADD R10, R23, 0x2d ;  /* 0x0000002d170a7836 */ /* 0x000fca0000000000 */
[----:B------:R-:W-:Y:S01]  /*3d5e0*/  ISETP.GE.AND P1, PT, R10, UR4, PT ;  /* 0x000000040a007c0c */ /* 0x000fe2000bf26270 */
[----:B------:R-:W-:Y:S02]  /*3d5f0*/  ULDC UR4, c[0x0][0x248] ;  /* 0x0000920000047ab9 */ /* 0x000fe40000000800 */
[----:B------:R-:W-:Y:S01]  /*3d600*/  VIADD R10, R11, UR4 ;  /* 0x000000040b0a7c36 */ /* 0x000fe20008000000 */
[----:B------:R-:W-:Y:S01]  /*3d610*/  ULDC UR4, c[0x0][0x22c] ;  /* 0x00008b0000047ab9 */ /* 0x000fe20000000800 */
[C---:B--2---:R-:W-:Y:S02]  /*3d620*/  PRMT R12, R16.reuse, 0x7770, RZ ;  /* 0x00007770100c7816 */ /* 0x044fe400000000ff */
[----:B------:R-:W-:-:S03]  /*3d630*/  PRMT R9, R16, 0x7771, RZ ;  /* 0x0000777110097816 */ /* 0x000fc600000000ff */
[----:B------:R0:W-:Y:S01]  /*3d640*/  @P5 STG.E.U8 desc[UR6][R6.64], R12 ;  /* 0x0000000c06005986 */ /* 0x0001e2000c101106 */
[----:B------:R-:W-:Y:S01]  /*3d650*/  ISETP.LT.AND P5, PT, R18, UR10, !P2 ;  /* 0x0000000a12007c0c */ /* 0x000fe2000d7a1270 */
[----:B------:R-:W-:Y:S02]  /*3d660*/  ULDC UR10, c[0x0][0x228] ;  /* 0x00008a00000a7ab9 */ /* 0x000fe40000000800 */
[----:B------:R1:W-:Y:S01]  /*3d670*/  @P4 STG.E.U8 desc[UR6][R4.64], R9 ;  /* 0x0000000904004986 */ /* 0x0003e2000c101106 */
[----:B------:R-:W-:Y:S01]  /*3d680*/  ISETP.LT.AND P4, PT, R29, UR8, !P2 ;  /* 0x000000081d007c0c */ /* 0x000fe2000d781270 */
[----:B------:R-:W-:Y:S01]  /*3d690*/  ULDC UR8, c[0x0][0x228] ;  /* 0x00008a0000087ab9 */ /* 0x000fe20000000800 */
[C---:B0-----:R-:W-:Y:S02]  /*3d6a0*/  IADD3 R6, P6, R11.reuse, R2, RZ ;  /* 0x000000020b067210 */ /* 0x041fe40007fde0ff */
[----:B-1----:R-:W-:-:S03]  /*3d6b0*/  IADD3 R4, P2, R11, R3, RZ ;  /* 0x000000030b047210 */ /* 0x002fc60007f5e0ff */
[----:B------:R-:W-:Y:S01]  /*3d6c0*/  IMAD.X R7, R8, 0x1, R0, P6 ;  /* 0x0000000108077824 */ /* 0x000fe200030e0600 */
[----:B------:R-:W-:Y:S01]  /*3d6d0*/  PRMT R12, R16, 0x7772, RZ ;  /* 0x00007772100c7816 */ /* 0x000fe200000000ff */
[----:B------:R-:W-:Y:S01]  /*3d6e0*/  IMAD.X R5, R8, 0x1, R28, P2 ;  /* 0x0000000108057824 */ /* 0x000fe200010e061c */
[----:B------:R-:W-:Y:S02]  /*3d6f0*/  PRMT R8, R16, 0x7773, RZ ;  /* 0x0000777310087816 */ /* 0x000fe400000000ff */
[----:B------:R-:W2:Y:S04]  /*3d700*/  LDL.LU R16, [R1+0x54] ;  /* 0x0000540001107983 */ /* 0x000ea80000300800 */
[----:B------:R0:W-:Y:S01]  /*3d710*/  @P5 STG.E.U8 desc[UR6][R6.64], R12 ;  /* 0x0000000c06005986 */ /* 0x0001e2000c101106 */
[----:B------:R-:W-:Y:S01]  /*3d720*/  ISETP.LT.AND P5, PT, R18, UR10, !P3 ;  /* 0x0000000a12007c0c */ /* 0x000fe2000dfa1270 */
[----:B------:R-:W-:Y:S01]  /*3d730*/  VIADD R11, R23, 0x2e ;  /* 0x0000002e170b7836 */ /* 0x000fe20000000000 */
[----:B------:R-:W-:Y:S01]  /*3d740*/  SHF.R.S32.HI R9, RZ, 0x1f, R10 ;  /* 0x0000001fff097819 */ /* 0x000fe2000001140a */
[----:B------:R1:W-:Y:S01]  /*3d750*/  @P4 STG.E.U8 desc[UR6][R4.64], R8 ;  /* 0x0000000804004986 */ /* 0x0003e2000c101106 */
[----:B------:R-:W-:Y:S01]  /*3d760*/  ISETP.LT.AND P4, PT, R29, UR8, !P3 ;  /* 0x000000081d007c0c */ /* 0x000fe2000df81270 */
[----:B------:R-:W-:Y:S01]  /*3d770*/  ULDC UR10, c[0x0][0x228] ;  /* 0x00008a00000a7ab9 */ /* 0x000fe20000000800 */
[CC--:B0-----:R-:W-:Y:S01]  /*3d780*/  IADD3 R6, P6, R10.reuse, R2.reuse, RZ ;  /* 0x000000020a067210 */ /* 0x0c1fe20007fde0ff */
[----:B------:R-:W-:Y:S01]  /*3d790*/  ULDC UR8, c[0x0][0x22c] ;  /* 0x00008b0000087ab9 */ /* 0x000fe20000000800 */
[----:B------:R-:W-:Y:S01]  /*3d7a0*/  ISETP.GE.AND P2, PT, R11, UR4, PT ;  /* 0x000000040b007c0c */ /* 0x000fe2000bf46270 */
[----:B------:R-:W-:Y:S01]  /*3d7b0*/  ULDC UR4, c[0x0][0x248] ;  /* 0x0000920000047ab9 */ /* 0x000fe20000000800 */
[C---:B-1----:R-:W-:Y:S01]  /*3d7c0*/  IADD3 R4, P3, R10.reuse, R3, RZ ;  /* 0x000000030a047210 */ /* 0x042fe20007f7e0ff */
[----:B------:R-:W-:Y:S01]  /*3d7d0*/  IMAD.X R7, R9, 0x1, R0, P6 ;  /* 0x0000000109077824 */ /* 0x000fe200030e0600 */
[C---:B----4-:R-:W-:Y:S01]  /*3d7e0*/  PRMT R12, R17.reuse, 0x7770, RZ ;  /* 0x00007770110c7816 */ /* 0x050fe200000000ff */
[----:B------:R-:W-:Y:S01]  /*3d7f0*/  VIADD R8, R10, UR4 ;  /* 0x000000040a087c36 */ /* 0x000fe20008000000 */
[----:B------:R-:W-:Y:S01]  /*3d800*/  PRMT R11, R17, 0x7772, RZ ;  /* 0x00007772110b7816 */ /* 0x000fe200000000ff */
[----:B------:R-:W-:Y:S01]  /*3d810*/  IMAD.X R5, R9, 0x1, R28, P3 ;  /* 0x0000000109057824 */ /* 0x000fe200018e061c */
[----:B------:R-:W-:Y:S01]  /*3d820*/  PRMT R9, R17, 0x7771, RZ ;  /* 0x0000777111097816 */ /* 0x000fe200000000ff */
[----:B------:R0:W-:Y:S01]  /*3d830*/  @P5 STG.E.U8 desc[UR6][R6.64], R12 ;  /* 0x0000000c06005986 */ /* 0x0001e2000c101106 */
[----:B------:R-:W-:Y:S01]  /*3d840*/  ISETP.LT.AND P5, PT, R18, UR10, !P1 ;  /* 0x0000000a12007c0c */ /* 0x000fe2000cfa1270 */
[----:B------:R-:W-:Y:S01]  /*3d850*/  ULDC UR4, c[0x0][0x228] ;  /* 0x00008a0000047ab9 */ /* 0x000fe20000000800 */
[----:B------:R-:W-:Y:S01]  /*3d860*/  SHF.R.S32.HI R10, RZ, 0x1f, R8 ;  /* 0x0000001fff0a7819 */ /* 0x000fe20000011408 */
[----:B------:R1:W-:Y:S01]  /*3d870*/  @P4 STG.E.U8 desc[UR6][R4.64], R9 ;  /* 0x0000000904004986 */ /* 0x0003e2000c101106 */
[----:B0-----:R-:W-:Y:S01]  /*3d880*/  VIADD R7, R23, 0x2f ;  /* 0x0000002f17077836 */ /* 0x001fe20000000000 */
[----:B------:R-:W-:Y:S01]  /*3d890*/  IADD3 R6, P6, R8, R2, RZ ;  /* 0x0000000208067210 */ /* 0x000fe20007fde0ff */
[----:B------:R-:W-:Y:S01]  /*3d8a0*/  ULDC UR10, c[0x0][0x228] ;  /* 0x00008a00000a7ab9 */ /* 0x000fe20000000800 */
[----:B-1----:R-:W-:-:S02]  /*3d8b0*/  PRMT R5, R17, 0x7773, RZ ;  /* 0x0000777311057816 */ /* 0x002fc400000000ff */
[----:B------:R-:W-:Y:S01]  /*3d8c0*/  ISETP.GE.AND P3, PT, R7, UR8, PT ;  /* 0x0000000807007c0c */ /* 0x000fe2000bf66270 */
[----:B------:R-:W4:Y:S01]  /*3d8d0*/  LDL.LU R17, [R1+0x58] ;  /* 0x0000580001117983 */ /* 0x000f220000300800 */
[----:B------:R-:W-:Y:S01]  /*3d8e0*/  IMAD.X R7, R10, 0x1, R0, P6 ;  /* 0x000000010a077824 */ /* 0x000fe200030e0600 */
[----:B------:R-:W-:Y:S01]  /*3d8f0*/  ISETP.LT.AND P4, PT, R29, UR4, !P1 ;  /* 0x000000041d007c0c */ /* 0x000fe2000cf81270 */
[----:B------:R-:W-:Y:S01]  /*3d900*/  ULDC UR4, c[0x0][0x248] ;  /* 0x0000920000047ab9 */ /* 0x000fe20000000800 */
[----:B------:R-:W-:Y:S01]  /*3d910*/  VIADD R4, R23, 0x30 ;  /* 0x0000003017047836 */ /* 0x000fe20000000000 */
        /* <DEDUP_REMOVED lines=122> */
[----:B0-----:R-:W-:Y:S01]  /*3e0c0*/  IADD3 R6, P6, R10, R2, RZ ;  /* 0x000000020a067210 */ /* 0x001fe20007fde0ff */
[----:B------:R-:W-:Y:S01]  /*3e0d0*/  ULDC UR8, c[0x0][0x22c] ;  /* 0x00008b0000087ab9 */ /* 0x000fe20000000800 */
[----:B----4-:R-:W-:-:S02]  /*3e0e0*/  PRMT R12, R17, 0x7770, RZ ;  /* 0x00007770110c7816 */ /* 0x010fc400000000ff */
[C---:B-1----:R-:W-:Y:S01]  /*3e0f0*/  IADD3 R4, P3, R10.reuse, R3, RZ ;  /* 0x000000030a047210 */ /* 0x042fe20007f7e0ff */
[----:B------:R-:W-:Y:S01]  /*3e100*/  IMAD.X R7, R9, 0x1, R0, P6 ;  /* 0x0000000109077824 */ /* 0x000fe200030e0600 */
[----:B------:R-:W-:Y:S01]  /*3e110*/  ISETP.GE.AND P1, PT, R11, UR4, PT ;  /* 0x000000040b007c0c */ /* 0x000fe2000bf26270 */
        /* <DEDUP_REMOVED lines=142> */
[C---:B0-----:R-:W-:Y:S01]  /*3ea00*/  IADD3 R6, P6, R10.reuse, R2, RZ ;  /* 0x000000020a067210 */ /* 0x041fe20007fde0ff */
[----:B------:R-:W-:Y:S01]  /*3ea10*/  ULDC UR8, c[0x0][0x22c] ;  /* 0x00008b0000087ab9 */ /* 0x000fe20000000800 */
[----:B------:R-:W-:Y:S01]  /*3ea20*/  ISETP.GE.AND P2, PT, R11, UR4, PT ;  /* 0x000000040b007c0c */ /* 0x000fe2000bf46270 */
[----:B------:R-:W-:Y:S01]  /*3ea30*/  ULDC UR4, c[0x0][0x248] ;  /* 0x0000920000047ab9 */ /* 0x000fe20000000800 */
[----:B----4-:R-:W-:Y:S01]  /*3ea40*/  PRMT R12, R17, 0x7770, RZ ;  /* 0x00007770110c7816 */ /* 0x010fe200000000ff */
[----:B------:R-:W-:Y:S01]  /*3ea50*/  IMAD.X R7, R9, 0x1, R0, P6 ;  /* 0x0000000109077824 */ /* 0x000fe200030e0600 */
[C---:B-1----:R-:W-:Y:S01]  /*3ea60*/  IADD3 R4, P3, R10.reuse, R3, RZ ;  /* 0x000000030a047210 */ /* 0x042fe20007f7e0ff */
[----:B------:R-:W-:Y:S01]  /*3ea70*/  VIADD R8, R10, UR4 ;  /* 0x000000040a087c36 */ /* 0x000fe20008000000 */
[----:B------:R-:W-:Y:S01]  /*3ea80*/  PRMT R11, R17, 0x7772, RZ ;  /* 0x00007772110b7816 */ /* 0x000fe200000000ff */
[----:B------:R-:W-:Y:S01]  /*3ea90*/  ULDC UR4, c[0x0][0x228] ;  /* 0x00008a0000047ab9 */ /* 0x000fe20000000800 */
[----:B------:R0:W-:Y:S01]  /*3eaa0*/  @P5 STG.E.U8 desc[UR6][R6.64], R12 ;  /* 0x0000000c06005986 */ /* 0x0001e2000c101106 */
[----:B------:R-:W-:Y:S01]  /*3eab0*/  IMAD.X R5, R9, 0x1, R28, P3 ;  /* 0x0000000109057824 */ /* 0x000fe200018e061c */
[----:B------:R-:W-:Y:S01]  /*3eac0*/  ISETP.LT.AND P5, PT, R18, UR10, !P1 ;  /* 0x0000000a12007c0c */ /* 0x000fe2000cfa1270 */
[----:B------:R-:W-:Y:S01]  /*3ead0*/  ULDC UR10, c[0x0][0x228] ;  /* 0x00008a00000a7ab9 */ /* 0x000fe20000000800 */
[----:B------:R-:W-:-:S02]  /*3eae0*/  PRMT R9, R17, 0x7771, RZ ;  /* 0x0000777111097816 */ /* 0x000fc400000000ff */
[----:B------:R-:W-:-:S03]  /*3eaf0*/  SHF.R.S32.HI R10, RZ, 0x1f, R8 ;  /* 0x0000001fff0a7819 */ /* 0x000fc60000011408 */
        /* <DEDUP_REMOVED lines=291> */
[----:B------:R-:W-:Y:S01]  /*3fd30*/  ISETP.LT.AND P5, PT, R18, UR10, !P1 ;  /* 0x0000000a12007c0c */ /* 0x000fe2000cfa1270 */
[----:B------:R-:W-:Y:S01]  /*3fd40*/  IMAD.X R5, R9, 0x1, R28, P3 ;  /* 0x0000000109057824 */ /* 0x000fe200018e061c */
[----:B------:R-:W-:Y:S01]  /*3fd50*/  PRMT R9, R17, 0x7771, RZ ;  /* 0x0000777111097816 */ /* 0x000fe200000000ff */
[----:B------:R-:W-:Y:S01]  /*3fd60*/  ULDC UR10, c[0x0][0x228] ;  /* 0x00008a00000a7ab9 */ /* 0x000fe20000000800 */
        /* <DEDUP_REMOVED lines=131> */
[----:B------:R-:W-:Y:S01]  /*405a0*/  ULDC UR10, c[0x0][0x228] ;  /* 0x00008a00000a7ab9 */ /* 0x000fe20000000800 */
[----:B0-----:R-:W-:-:S02]  /*405b0*/  IADD3 R6, P6, R10, R2, RZ ;  /* 0x000000020a067210 */ /* 0x001fc40007fde0ff */
[----:B------:R-:W-:Y:S01]  /*405c0*/  ISETP.GE.AND P1, PT, R11, UR4, PT ;  /* 0x000000040b007c0c */ /* 0x000fe2000bf26270 */
[----:B------:R-:W-:Y:S01]  /*405d0*/  ULDC UR4, c[0x0][0x248] ;  /* 0x0000920000047ab9 */ /* 0x000fe20000000800 */
[----:B----4-:R-:W-:Y:S01]  /*405e0*/  PRMT R12, R17, 0x7770, RZ ;  /* 0x00007770110c7816 */ /* 0x010fe200000000ff */
[----:B------:R-:W-:Y:S01]  /*405f0*/  IMAD.X R7, R9, 0x1, R0, P6 ;  /* 0x0000000109077824 */ /* 0x000fe200030e0600 */
[----:B------:R-:W-:Y:S01]  /*40600*/  ISETP.LT.AND P4, PT, R29, UR8, !P3 ;  /* 0x000000081d007c0c */ /* 0x000fe2000df81270 */
[C---:B-1----:R-:W-:Y:S01]  /*40610*/  VIADD R8, R10.reuse, UR4 ;  /* 0x000000040a087c36 */ /* 0x042fe20008000000 */
[----:B------:R-:W-:Y:S01]  /*40620*/  IADD3 R4, P3, R10, R3, RZ ;  /* 0x000000030a047210 */ /* 0x000fe20007f7e0ff */
[----:B------:R-:W-:Y:S01]  /*40630*/  ULDC UR8, c[0x0][0x22c] ;  /* 0x00008b0000087ab9 */ /* 0x000fe20000000800 */
[----:B------:R0:W-:Y:S01]  /*40640*/  @P5 STG.E.U8 desc[UR6][R6.64], R12 ;  /* 0x0000000c06005986 */ /* 0x0001e2000c101106 */
[----:B------:R-:W-:Y:S01]  /*40650*/  ISETP.LT.AND P5, PT, R18, UR10, !P2 ;  /* 0x0000000a12007c0c */ /* 0x000fe2000d7a1270 */
[----:B------:R-:W-:Y:S01]  /*40660*/  ULDC UR4, c[0x0][0x228] ;  /* 0x00008a0000047ab9 */ /* 0x000fe20000000800 */
[----:B------:R-:W-:Y:S01]  /*40670*/  SHF.R.S32.HI R10, RZ, 0x1f, R8 ;  /* 0x0000001fff0a7819 */ /* 0x000fe20000011408 */
[----:B------:R-:W-:Y:S01]  /*40680*/  IMAD.X R5, R9, 0x1, R28, P3 ;  /* 0x0000000109057824 */ /* 0x000fe200018e061c */
[C---:B------:R-:W-:Y:S01]  /*40690*/  PRMT R9, R17.reuse, 0x7771, RZ ;  /* 0x0000777111097816 */ /* 0x040fe200000000ff */
[----:B------:R-:W-:Y:S01]  /*406a0*/  ULDC UR10, c[0x0][0x228] ;  /* 0x00008a00000a7ab9 */ /* 0x000fe20000000800 */
[----:B------:R-:W-:Y:S01]  /*406b0*/  PRMT R11, R17, 0x7772, RZ ;  /* 0x00007772110b7816 */ /* 0x000fe200000000ff */
[----:B0-----:R-:W-:Y:S01]  /*406c0*/  VIADD R7, R23, 0x57 ;  /* 0x0000005717077836 */ /* 0x001fe20000000000 */
[----:B------:R-:W-:-:S02]  /*406d0*/  IADD3 R6, P6, R8, R2, RZ ;  /* 0x0000000208067210 */ /* 0x000fc40007fde0ff */
[----:B------:R-:W-:Y:S02]  /*406e0*/  PRMT R13, R17, 0x7773, RZ ;  /* 0x00007773110d7816 */ /* 0x000fe400000000ff */
[----:B------:R-:W-:Y:S01]  /*406f0*/  ISETP.GE.AND P3, PT, R7, UR8, PT ;  /* 0x0000000807007c0c */ /* 0x000fe2000bf66270 */
[----:B------:R-:W4:Y:S01]  /*40700*/  LDL.LU R17, [R1+0xa8] ;  /* 0x0000a80001117983 */ /* 0x000f220000300800 */
[----:B------:R-:W-:Y:S01]  /*40710*/  IMAD.X R7, R10, 0x1, R0, P6 ;  /* 0x000000010a077824 */ /* 0x000fe200030e0600 */
[----:B------:R-:W-:Y:S02]  /*40720*/  ULDC UR8, c[0x0][0x22c] ;  /* 0x00008b0000087ab9 */ /* 0x000fe40000000800 */
[----:B------:R0:W-:Y:S01]  /*40730*/  @P4 STG.E.U8 desc[UR6][R4.64], R9 ;  /* 0x0000000904004986 */ /* 0x0001e2000c101106 */
[----:B------:R-:W-:Y:S01]  /*40740*/  ISETP.LT.AND P4, PT, R29, UR4, !P2 ;  /* 0x000000041d007c0c */ /* 0x000fe2000d781270 */
[----:B------:R-:W-:Y:S02]  /*40750*/  ULDC UR4, c[0x0][0x248] ;  /* 0x0000920000047ab9 */ /* 0x000fe40000000800 */
[----:B------:R1:W-:Y:S01]  /*40760*/  @P5 STG.E.U8 desc[UR6][R6.64], R11 ;  /* 0x0000000b06005986 */ /* 0x0003e2000c101106 */
[----:B------:R-:W-:Y:S01]  /*40770*/  ISETP.LT.AND P5, PT, R18, UR10, !P1 ;  /* 0x0000000a12007c0c */ /* 0x000fe2000cfa1270 */
[----:B------:R-:W-:Y:S01]  /*40780*/  VIADD R12, R23, 0x58 ;  /* 0x00000058170c7836 */ /* 0x000fe20000000000 */
[----:B------:R-:W-:Y:S01]  /*40790*/  ULDC UR10, c[0x0][0x228] ;  /* 0x00008a00000a7ab9 */ /* 0x000fe20000000800 */
[C---:B0-----:R-:W-:Y:S01]  /*407a0*/  VIADD R9, R8.reuse, UR4 ;  /* 0x0000000408097c36 */ /* 0x041fe20008000000 */
[----:B------:R-:W-:Y:S01]  /*407b0*/  ULDC UR4, c[0x0][0x22c] ;  /* 0x00008b0000047ab9 */ /* 0x000fe20000000800 */
[----:B-1----:R-:W-:-:S03]  /*407c0*/  IADD3 R6, P2, R8, R3, RZ ;  /* 0x0000000308067210 */ /* 0x002fc60007f5e0ff */
[----:B------:R-:W-:Y:S02]  /*407d0*/  IADD3 R4, P6, R9, R2, RZ ;  /* 0x0000000209047210 */ /* 0x000fe40007fde0ff */
[----:B------:R-:W-:Y:S01]  /*407e0*/  IMAD.X R7, R10, 0x1, R28, P2 ;  /* 0x000000010a077824 */ /* 0x000fe200010e061c */
[----:B------:R-:W-:-:S05]  /*407f0*/  SHF.R.S32.HI R10, RZ, 0x1f, R9 ;  /* 0x0000001fff0a7819 */ /* 0x000fca0000011409 */
[----:B------:R-:W-:Y:S01]  /*40800*/  IMAD.X R5, R10, 0x1, R0, P6 ;  /* 0x000000010a057824 */ /* 0x000fe200030e0600 */
[----:B------:R0:W-:Y:S01]  /*40810*/  @P4 STG.E.U8 desc[UR6][R6.64], R13 ;  /* 0x0000000d06004986 */ /* 0x0001e2000c101106 */
[----:B------:R-:W-:Y:S01]  /*40820*/  VIADD R8, R23, 0x59 ;  /* 0x0000005917087836 */ /* 0x000fe20000000000 */
[----:B---3--:R-:W-:-:S05]  /*40830*/  PRMT R11, R19, 0x7770, RZ ;  /* 0x00007770130b7816 */ /* 0x008fca00000000ff */
[----:B------:R1:W-:Y:S01]  /*40840*/  @P5 STG.E.U8 desc[UR6][R4.64], R11 ;  /* 0x0000000b04005986 */ /* 0x0003e2000c101106 */
[----:B------:R-:W-:Y:S01]  /*40850*/  ISETP.GE.AND P4, PT, R8, UR4, PT ;  /* 0x0000000408007c0c */ /* 0x000fe2000bf86270 */
[----:B------:R-:W-:Y:S01]  /*40860*/  ULDC UR4, c[0x0][0x248] ;  /* 0x0000920000047ab9 */ /* 0x000fe20000000800 */
[C---:B------:R-:W-:Y:S02]  /*40870*/  PRMT R8, R19.reuse, 0x7773, RZ ;  /* 0x0000777313087816 */ /* 0x040fe400000000ff */
[----:B0-----:R-:W-:Y:S02]  /*40880*/  PRMT R7, R19, 0x7771, RZ ;  /* 0x0000777113077816 */ /* 0x001fe400000000ff */
[----:B-1----:R-:W-:-:S05]  /*40890*/  IADD3 R4, P6, R9, R3, RZ ;  /* 0x0000000309047210 */ /* 0x002fca0007fde0ff */
[----:B------:R-:W-:Y:S01]  /*408a0*/  IMAD.X R5, R10, 0x1, R28, P6 ;  /* 0x000000010a057824 */ /* 0x000fe200030e061c */
[----:B------:R-:W-:Y:S02]  /*408b0*/  PRMT R10, R19, 0x7772, RZ ;  /* 0x00007772130a7816 */ /* 0x000fe400000000ff */
[----:B------:R-:W3:Y:S01]  /*408c0*/  LDL.LU R19, [R1+0xac] ;  /* 0x0000ac0001137983 */ /* 0x000ee20000300800 */
[----:B------:R-:W-:Y:S01]  /*408d0*/  ISETP.GE.AND P2, PT, R12, UR8, PT ;  /* 0x000000080c007c0c */ /* 0x000fe2000bf46270 */
[----:B------:R-:W-:Y:S02]  /*408e0*/  ULDC UR8, c[0x0][0x228] ;  /* 0x00008a0000087ab9 */ /* 0x000fe40000000800 */
[----:B------:R-:W-:Y:S01]  /*408f0*/  ISETP.LT.AND P1, PT, R29, UR8, !P1 ;  /* 0x000000081d007c0c */ /* 0x000fe2000cf21270 */
[----:B------:R-:W-:Y:S01]  /*40900*/  ULDC UR8, c[0x0][0x228] ;  /* 0x00008a0000087ab9 */ /* 0x000fe20000000800 */
[----:B------:R-:W-:Y:S01]  /*40910*/  VIADD R12, R9, UR4 ;  /* 0x00000004090c7c36 */ /* 0x000fe20008000000 */
[----:B------:R-:W-:Y:S01]  /*40920*/  ISETP.LT.AND P5, PT, R18, UR8, !P3 ;  /* 0x0000000812007c0c */ /* 0x000fe2000dfa1270 */
[----:B------:R-:W-:Y:S01]  /*40930*/  ULDC UR8, c[0x0][0x228] ;  /* 0x00008a0000087ab9 */ /* 0x000fe20000000800 */
[----:B------:R-:W-:-:S02]  /*40940*/  ULDC UR4, c[0x0][0x248] ;  /* 0x0000920000047ab9 */ /* 0x000fc40000000800 */
[----:B------:R-:W-:Y:S02]  /*40950*/  SHF.R.S32.HI R9, RZ, 0x1f, R12 ;  /* 0x0000001fff097819 */ /* 0x000fe4000001140c */
[C---:B------:R-:W-:Y:S02]  /*40960*/  IADD3 R6, P6, R12.reuse, R2, RZ ;  /* 0x000000020c067210 */ /* 0x040fe40007fde0ff */
[----:B------:R-:W-:Y:S02]  /*40970*/  ISETP.LT.AND P3, PT, R29, UR8, !P3 ;  /* 0x000000081d007c0c */ /* 0x000fe4000df61270 */
[----:B------:R0:W-:Y:S01]  /*40980*/  @P1 STG.E.U8 desc[UR6][R4.64], R7 ;  /* 0x0000000704001986 */ /* 0x0001e2000c101106 */
[C---:B------:R-:W-:Y:S01]  /*40990*/  VIADD R11, R12.reuse, UR4 ;  /* 0x000000040c0b7c36 */ /* 0x040fe20008000000 */
[----:B------:R-:W-:Y:S01]  /*409a0*/  ULDC UR4, c[0x0][0x22c] ;  /* 0x00008b0000047ab9 */ /* 0x000fe20000000800 */
[----:B------:R-:W-:Y:S01]  /*409b0*/  PRMT R13, R15, 0x7770, RZ ;  /* 0x000077700f0d7816 */ /* 0x000fe200000000ff */
[----:B------:R-:W-:Y:S01]  /*409c0*/  ULDC UR8, c[0x0][0x228] ;  /* 0x00008a0000087ab9 */ /* 0x000fe20000000800 */
[----:B0-----:R-:W-:Y:S01]  /*409d0*/  IMAD.X R7, R9, 0x1, R0, P6 ;  /* 0x0000000109077824 */ /* 0x001fe200030e0600 */
[----:B------:R-:W-:Y:S01]  /*409e0*/  IADD3 R4, P1, R12, R3, RZ ;  /* 0x000000030c047210 */ /* 0x000fe20007f3e0ff */
[----:B------:R-:W-:Y:S01]  /*409f0*/  VIADD R12, R23, 0x5a ;  /* 0x0000005a170c7836 */ /* 0x000fe20000000000 */
[----:B------:R-:W-:Y:S01]  /*40a00*/  ISETP.LT.AND P6, PT, R18, UR10, !P2 ;  /* 0x0000000a12007c0c */ /* 0x000fe2000d7c1270 */
[----:B------:R-:W-:Y:S01]  /*40a10*/  ULDC UR10, c[0x0][0x228] ;  /* 0x00008a00000a7ab9 */ /* 0x000fe20000000800 */
[----:B------:R0:W-:Y:S01]  /*40a20*/  @P5 STG.E.U8 desc[UR6][R6.64], R10 ;  /* 0x0000000a06005986 */ /* 0x0001e2000c101106 */
[----:B------:R-:W-:Y:S01]  /*40a30*/  IMAD.X R5, R9, 0x1, R28, P1 ;  /* 0x0000000109057824 */ /* 0x000fe200008e061c */
[----:B------:R-:W-:Y:S01]  /*40a40*/  ISETP.GE.AND P1, PT, R12, UR4, PT ;  /* 0x000000040c007c0c */ /* 0x000fe2000bf26270 */
[----:B------:R-:W-:-:S02]  /*40a50*/  ULDC UR4, c[0x0][0x248] ;  /* 0x0000920000047ab9 */ /* 0x000fc40000000800 */
[C---:B------:R-:W-:Y:S01]  /*40a60*/  VIADD R9, R11.reuse, UR4 ;  /* 0x000000040b097c36 */ /* 0x040fe20008000000 */
[----:B------:R1:W-:Y:S01]  /*40a70*/  @P3 STG.E.U8 desc[UR6][R4.64], R8 ;  /* 0x0000000804003986 */ /* 0x0003e2000c101106 */
[----:B0-----:R-:W-:Y:S02]  /*40a80*/  SHF.R.S32.HI R10, RZ, 0x1f, R11 ;  /* 0x0000001fff0a7819 */ /* 0x001fe4000001140b */
[----:B------:R-:W-:Y:S01]  /*40a90*/  IADD3 R6, P5, R11, R2, RZ ;  /* 0x000000020b067210 */ /* 0x000fe20007fbe0ff */
[----:B------:R-:W-:Y:S01]  /*40aa0*/  VIADD R12, R23, 0x5b ;  /* 0x0000005b170c7836 */ /* 0x000fe20000000000 */
[----:B------:R-:W-:Y:S01]  /*40ab0*/  ISETP.LT.AND P3, PT, R29, UR8, !P2 ;  /* 0x000000081d007c0c */ /* 0x000fe2000d761270 */
[----:B------:R-:W-:Y:S02]  /*40ac0*/  ULDC UR4, c[0x0][0x22c] ;  /* 0x00008b0000047ab9 */ /* 0x000fe40000000800 */
[----:B------:R-:W-:Y:S01]  /*40ad0*/  IMAD.X R7, R10, 0x1, R0, P5 ;  /* 0x000000010a077824 */ /* 0x000fe200028e0600 */
[----:B------:R-:W-:Y:S01]  /*40ae0*/  ISETP.LT.AND P5, PT, R18, UR10, !P4 ;  /* 0x0000000a12007c0c */ /* 0x000fe2000e7a1270 */
[----:B------:R-:W-:Y:S01]  /*40af0*/  ULDC UR8, c[0x0][0x228] ;  /* 0x00008a0000087ab9 */ /* 0x000fe20000000800 */
[----:B-1----:R-:W-:Y:S01]  /*40b00*/  IADD3 R4, P2, R11, R3, RZ ;  /* 0x000000030b047210 */ /* 0x002fe20007f5e0ff */
[----:B------:R-:W-:Y:S01]  /*40b10*/  ULDC UR10, c[0x0][0x228] ;  /* 0x00008a00000a7ab9 */ /* 0x000fe20000000800 */
[----:B------:R0:W-:Y:S01]  /*40b20*/  @P6 STG.E.U8 desc[UR6][R6.64], R13 ;  /* 0x0000000d06006986 */ /* 0x0001e2000c101106 */
[----:B------:R-:W-:-:S02]  /*40b30*/  SHF.R.S32.HI R8, RZ, 0x1f, R9 ;  /* 0x0000001fff087819 */ /* 0x000fc40000011409 */
[----:B------:R-:W-:Y:S01]  /*40b40*/  IMAD.X R5, R10, 0x1, R28, P2 ;  /* 0x000000010a057824 */ /* 0x000fe200010e061c */
[----:B------:R-:W-:Y:S02]  /*40b50*/  PRMT R11, R15, 0x7772, RZ ;  /* 0x000077720f0b7816 */ /* 0x000fe400000000ff */
[----:B------:R-:W-:Y:S01]  /*40b60*/  ISETP.GE.AND P2, PT, R12, UR4, PT ;  /* 0x000000040c007c0c */ /* 0x000fe2000bf46270 */
[----:B------:R-:W-:Y:S01]  /*40b70*/  ULDC UR4, c[0x0][0x248] ;  /* 0x0000920000047ab9 */ /* 0x000fe20000000800 */
[----:B0-----:R-:W-:Y:S02]  /*40b80*/  IADD3 R6, P6, R9, R2, RZ ;  /* 0x0000000209067210 */ /* 0x001fe40007fde0ff */
[----:B------:R-:W-:-:S03]  /*40b90*/  PRMT R13, R15, 0x7771, RZ ;  /* 0x000077710f0d7816 */ /* 0x000fc600000000ff */
[----:B------:R-:W-:Y:S01]  /*40ba0*/  IMAD.X R7, R8, 0x1, R0, P6 ;  /* 0x0000000108077824 */ /* 0x000fe200030e0600 */
[----:B------:R-:W-:Y:S01]  /*40bb0*/  ISETP.LT.AND P4, PT, R29, UR8, !P4 ;  /* 0x000000081d007c0c */ /* 0x000fe2000e781270 */
[----:B------:R0:W-:Y:S01]  /*40bc0*/  @P3 STG.E.U8 desc[UR6][R4.64], R13 ;  /* 0x0000000d04003986 */ /* 0x0001e2000c101106 */
[----:B------:R-:W-:Y:S01]  /*40bd0*/  VIADD R10, R9, UR4 ;  /* 0x00000004090a7c36 */ /* 0x000fe20008000000 */
[----:B------:R-:W-:Y:S01]  /*40be0*/  PRMT R15, R15, 0x7773, RZ ;  /* 0x000077730f0f7816 */ /* 0x000fe200000000ff */
[----:B------:R-:W-:Y:S01]  /*40bf0*/  ULDC UR4, c[0x0][0x22c] ;  /* 0x00008b0000047ab9 */ /* 0x000fe20000000800 */
[----:B------:R1:W-:Y:S01]  /*40c00*/  @P5 STG.E.U8 desc[UR6][R6.64], R11 ;  /* 0x0000000b06005986 */ /* 0x0003e2000c101106 */
[----:B------:R-:W-:Y:S01]  /*40c10*/  ISETP.LT.AND P5, PT, R18, UR10, !P1 ;  /* 0x0000000a12007c0c */ /* 0x000fe2000cfa1270 */
[----:B------:R-:W-:Y:S01]  /*40c20*/  ULDC UR8, c[0x0][0x228] ;  /* 0x00008a0000087ab9 */ /* 0x000fe20000000800 */
[----:B------:R-:W-:Y:S01]  /*40c30*/  ULDC UR10, c[0x0][0x228] ;  /* 0x00008a00000a7ab9 */ /* 0x000fe20000000800 */
[----:B0-----:R-:W-:-:S02]  /*40c40*/  IADD3 R4, P3, R9, R3, RZ ;  /* 0x0000000309047210 */ /* 0x001fc40007f7e0ff */
[----:B------:R-:W-:Y:S02]  /*40c50*/  SHF.R.S32.HI R9, RZ, 0x1f, R10 ;  /* 0x0000001fff097819 */ /* 0x000fe4000001140a */
[----:B-1----:R-:W-:Y:S01]  /*40c60*/  IADD3 R6, P6, R10, R2, RZ ;  /* 0x000000020a067210 */ /* 0x002fe20007fde0ff */
[----:B------:R-:W-:Y:S02]  /*40c70*/  VIADD R11, R23, 0x5c ;  /* 0x0000005c170b7836 */ /* 0x000fe40000000000 */
[----:B------:R-:W-:Y:S02]  /*40c80*/  IMAD.X R5, R8, 0x1, R28, P3 ;  /* 0x0000000108057824 */ /* 0x000fe400018e061c */
[----:B------:R-:W-:Y:S01]  /*40c90*/  IMAD.X R7, R9, 0x1, R0, P6 ;  /* 0x0000000109077824 */ /* 0x000fe200030e0600 */
[----:B------:R-:W-:Y:S01]  /*40ca0*/  ISETP.GE.AND P3, PT, R11, UR4, PT ;  /* 0x000000040b007c0c */ /* 0x000fe2000bf66270 */
[----:B------:R-:W-:Y:S01]  /*40cb0*/  ULDC UR4, c[0x0][0x248] ;  /* 0x0000920000047ab9 */ /* 0x000fe20000000800 */
[----:B------:R0:W-:Y:S01]  /*40cc0*/  @P4 STG.E.U8 desc[UR6][R4.64], R15 ;  /* 0x0000000f04004986 */ /* 0x0001e2000c101106 */
[----:B------:R-:W-:Y:S01]  /*40cd0*/  ISETP.LT.AND P4, PT, R29, UR8, !P1 ;  /* 0x000000081d007c0c */ /* 0x000fe2000cf81270 */
[----:B------:R-:W-:Y:S01]  /*40ce0*/  VIADD R8, R10, UR4 ;  /* 0x000000040a087c36 */ /* 0x000fe20008000000 */
[----:B------:R-:W-:Y:S01]  /*40cf0*/  ULDC UR4, c[0x0][0x22c] ;  /* 0x00008b0000047ab9 */ /* 0x000fe20000000800 */
[----:B------:R-:W-:-:S03]  /*40d00*/  ULDC UR8, c[0x0][0x228] ;  /* 0x00008a0000087ab9 */ /* 0x000fc60000000800 */
[----:B------:R-:W-:Y:S02]  /*40d10*/  SHF.R.S32.HI R11, RZ, 0x1f, R8 ;  /* 0x0000001fff0b7819 */ /* 0x000fe40000011408 */
[----:B0-----:R-:W-:Y:S01]  /*40d20*/  IADD3 R4, P1, R10, R3, RZ ;  /* 0x000000030a047210 */ /* 0x001fe20007f3e0ff */
[----:B------:R-:W-:-:S04]  /*40d30*/  VIADD R10, R23, 0x5d ;  /* 0x0000005d170a7836 */ /* 0x000fc80000000000 */
[----:B------:R-:W-:Y:S01]  /*40d40*/  IMAD.X R5, R9, 0x1, R28, P1 ;  /* 0x0000000109057824 */ /* 0x000fe200008e061c */
[----:B------:R-:W-:Y:S01]  /*40d50*/  ISETP.GE.AND P1, PT, R10, UR4, PT ;  /* 0x000000040a007c0c */ /* 0x000fe2000bf26270 */
[----:B------:R-:W-:Y:S02]  /*40d60*/  ULDC UR4, c[0x0][0x248] ;  /* 0x0000920000047ab9 */ /* 0x000fe40000000800 */
[----:B------:R-:W-:Y:S01]  /*40d70*/  VIADD R10, R8, UR4 ;  /* 0x00000004080a7c36 */ /* 0x000fe20008000000 */
[----:B------:R-:W-:-:S04]  /*40d80*/  ULDC UR4, c[0x0][0x22c] ;  /* 0x00008b0000047ab9 */ /* 0x000fc80000000800 */
[----:B------:R-:W-:Y:S02]  /*40d90*/  SHF.R.S32.HI R9, RZ, 0x1f, R10 ;  /* 0x0000001fff097819 */ /* 0x000fe4000001140a */
[----:B--2---:R-:W-:-:S05]  /*40da0*/  PRMT R13, R16, 0x7770, RZ ;  /* 0x00007770100d7816 */ /* 0x004fca00000000ff */
[----:B------:R0:W-:Y:S01]  /*40db0*/  @P5 STG.E.U8 desc[UR6][R6.64], R13 ;  /* 0x0000000d06005986 */ /* 0x0001e2000c101106 */
[----:B------:R-:W-:Y:S01]  /*40dc0*/  ISETP.LT.AND P5, PT, R18, UR10, !P2 ;  /* 0x0000000a12007c0c */ /* 0x000fe2000d7a1270 */
[----:B------:R-:W-:Y:S01]  /*40dd0*/  ULDC UR10, c[0x0][0x228] ;  /* 0x00008a00000a7ab9 */ /* 0x000fe20000000800 */
[----:B------:R-:W-:Y:S02]  /*40de0*/  PRMT R15, R16, 0x7771, RZ ;  /* 0x00007771100f7816 */ /* 0x000fe400000000ff */
[----:B0-----:R-:W-:Y:S02]  /*40df0*/  IADD3 R6, P6, R8, R2, RZ ;  /* 0x0000000208067210 */ /* 0x001fe40007fde0ff */
[----:B------:R-:W-:-:S03]  /*40e00*/  PRMT R13, R16, 0x7772, RZ ;  /* 0x00007772100d7816 */ /* 0x000fc600000000ff */
[----:B------:R-:W-:Y:S01]  /*40e10*/  IMAD.X R7, R11, 0x1, R0, P6 ;  /* 0x000000010b077824 */ /* 0x000fe200030e0600 */
[----:B------:R0:W-:Y:S01]  /*40e20*/  @P4 STG.E.U8 desc[UR6][R4.64], R15 ;  /* 0x0000000f04004986 */ /* 0x0001e2000c101106 */
[----:B------:R-:W-:Y:S01]  /*40e30*/  ISETP.LT.AND P4, PT, R29, UR8, !P2 ;  /* 0x000000081d007c0c */ /* 0x000fe2000d781270 */
[----:B------:R-:W-:Y:S02]  /*40e40*/  ULDC UR8, c[0x0][0x228] ;  /* 0x00008a0000087ab9 */ /* 0x000fe40000000800 */
[----:B------:R1:W-:Y:S01]  /*40e50*/  @P5 STG.E.U8 desc[UR6][R6.64], R13 ;  /* 0x0000000d06005986 */ /* 0x0003e2000c101106 */
[----:B------:R-:W-:Y:S01]  /*40e60*/  ISETP.LT.AND P5, PT, R18, UR10, !P3 ;  /* 0x0000000a12007c0c */ /* 0x000fe2000dfa1270 */
[----:B------:R-:W-:Y:S01]  /*40e70*/  ULDC UR10, c[0x0][0x228] ;  /* 0x00008a00000a7ab9 */ /* 0x000fe20000000800 */
[----:B0-----:R-:W-:Y:S01]  /*40e80*/  IADD3 R4, P2, R8, R3, RZ ;  /* 0x0000000308047210 */ /* 0x001fe20007f5e0ff */
[----:B------:R-:W-:Y:S01]  /*40e90*/  VIADD R8, R23, 0x5e ;  /* 0x0000005e17087836 */ /* 0x000fe20000000000 */
[----:B-1----:R-:W-:-:S03]  /*40ea0*/  IADD3 R6, P6, R10, R2, RZ ;  /* 0x000000020a067210 */ /* 0x002fc60007fde0ff */
[----:B------:R-:W-:Y:S01]  /*40eb0*/  IMAD.X R5, R11, 0x1, R28, P2 ;  /* 0x000000010b057824 */ /* 0x000fe200010e061c */
[----:B------:R-:W-:Y:S02]  /*40ec0*/  PRMT R11, R16, 0x7773, RZ ;  /* 0x00007773100b7816 */ /* 0x000fe400000000ff */
[----:B------:R-:W-:Y:S01]  /*40ed0*/  ISETP.GE.AND P2, PT, R8, UR4, PT ;  /* 0x0000000408007c0c */ /* 0x000fe2000bf46270 */
[----:B------:R-:W-:Y:S01]  /*40ee0*/  IMAD.X R7, R9, 0x1, R0, P6 ;  /* 0x0000000109077824 */ /* 0x000fe200030e0600 */
[----:B----4-:R-:W-:Y:S01]  /*40ef0*/  PRMT R13, R17, 0x7770, RZ ;  /* 0x00007770110d7816 */ /* 0x010fe200000000ff */
[----:B------:R-:W-:Y:S01]  /*40f00*/  ULDC UR4, c[0x0][0x248] ;  /* 0x0000920000047ab9 */ /* 0x000fe20000000800 */
[----:B------:R0:W-:Y:S01]  /*40f10*/  @P4 STG.E.U8 desc[UR6][R4.64], R11 ;  /* 0x0000000b04004986 */ /* 0x0001e2000c101106 */
[----:B------:R-:W-:Y:S01]  /*40f20*/  ISETP.LT.AND P4, PT, R29, UR8, !P3 ;  /* 0x000000081d007c0c */ /* 0x000fe2000df81270 */
[----:B------:R-:W-:Y:S01]  /*40f30*/  VIADD R8, R10, UR4 ;  /* 0x000000040a087c36 */ /* 0x000fe20008000000 */
        /* <DEDUP_REMOVED lines=8> */
[----:B------:R-:W-:Y:S01]  /*40fc0*/  IMAD.X R5, R9, 0x1, R28, P3 ;  /* 0x0000000109057824 */ /* 0x000fe200018e061c */
[----:B------:R-:W-:Y:S01]  /*40fd0*/  PRMT R13, R17, 0x7771, RZ ;  /* 0x00007771110d7816 */ /* 0x000fe200000000ff */
[----:B------:R-:W-:Y:S01]  /*40fe0*/  VIADD R10, R23, 0x5f ;  /* 0x0000005f170a7836 */ /* 0x000fe20000000000 */
[----:B------:R-:W-:Y:S01]  /*40ff0*/  PRMT R9, R17, 0x7772, RZ ;  /* 0x0000777211097816 */ /* 0x000fe200000000ff */
[----:B------:R-:W-:Y:S02]  /*41000*/  IMAD.X R7, R11, 0x1, R0, P6 ;  /* 0x000000010b077824 */ /* 0x000fe400030e0600 */
[----:B------:R-:W-:Y:S01]  /*41010*/  @P4 STG.E.U8 desc[UR6][R4.64], R13 ;  /* 0x0000000d04004986 */ /* 0x000fe2000c101106 */
[----:B------:R-:W-:Y:S01]  /*41020*/  ISETP.LT.AND P4, PT, R29, UR4, !P1 ;  /* 0x000000041d007c0c */ /* 0x000fe2000cf81270 */
[----:B------:R-:W-:Y:S01]  /*41030*/  ULDC UR4, c[0x0][0x248] ;  /* 0x0000920000047ab9 */ /* 0x000fe20000000800 */
[----:B------:R-:W-:Y:S01]  /*41040*/  ISETP.GE.AND P3, PT, R10, UR8, PT ;  /* 0x000000080a007c0c */ /* 0x000fe2000bf66270 */
[----:B------:R0:W-:Y:S01]  /*41050*/  @P5 STG.E.U8 desc[UR6][R6.64], R9 ;  /* 0x0000000906005986 */ /* 0x0001e2000c101106 */
[----:B------:R-:W-:Y:S01]  /*41060*/  VIADD R10, R23, 0x60 ;  /* 0x00000060170a7836 */ /* 0x000fe20000000000 */
[----:B------:R-:W-:Y:S01]  /*41070*/  ISETP.LT.AND P5, PT, R18, UR10, !P2 ;  /* 0x0000000a12007c0c */ /* 0x000fe2000d7a1270 */
[----:B------:R-:W-:Y:S01]  /*41080*/  ULDC UR8, c[0x0][0x22c] ;  /* 0x00008b0000087ab9 */ /* 0x000fe20000000800 */
[----:B------:R-:W-:Y:S01]  /*41090*/  ULDC UR10, c[0x0][0x228] ;  /* 0x00008a00000a7ab9 */ /* 0x000fe20000000800 */
[C---:B0-----:R-:W-:Y:S01]  /*410a0*/  IADD3 R6, P1, R8.reuse, R3, RZ ;  /* 0x0000000308067210 */ /* 0x041fe20007f3e0ff */
[----:B------:R-:W-:Y:S01]  /*410b0*/  VIADD R8, R8, UR4 ;  /* 0x0000000408087c36 */ /* 0x000fe20008000000 */
[----:B------:R-:W-:-:S03]  /*410c0*/  ULDC UR4, c[0x0][0x22c] ;  /* 0x00008b0000047ab9 */ /* 0x000fc60000000800 */
[----:B------:R-:W-:Y:S01]  /*410d0*/  IMAD.X R7, R11, 0x1, R28, P1 ;  /* 0x000000010b077824 */ /* 0x000fe200008e061c */
[----:B------:R-:W-:Y:S02]  /*410e0*/  PRMT R11, R17, 0x7773, RZ ;  /* 0x00007773110b7816 */ /* 0x000fe400000000ff */
[----:B------:R-:W-:Y:S01]  /*410f0*/  ISETP.GE.AND P1, PT, R10, UR8, PT ;  /* 0x000000080a007c0c */ /* 0x000fe2000bf26270 */
[----:B------:R-:W-:Y:S01]  /*41100*/  VIADD R10, R23, 0x61 ;  /* 0x00000061170a7836 */ /* 0x000fe20000000000 */
[----:B------:R-:W-:Y:S02]  /*41110*/  SHF.R.S32.HI R9, RZ, 0x1f, R8 ;  /* 0x0000001fff097819 */ /* 0x000fe40000011408 */
[----:B------:R-:W-:Y:S01]  /*41120*/  IADD3 R4, P6, R8, R2, RZ ;  /* 0x0000000208047210 */ /* 0x000fe20007fde0ff */
[----:B------:R0:W-:Y:S01]  /*41130*/  @P4 STG.E.U8 desc[UR6][R6.64], R11 ;  /* 0x0000000b06004986 */ /* 0x0001e2000c101106 */
[----:B------:R-:W-:Y:S01]  /*41140*/  ULDC UR8, c[0x0][0x228] ;  /* 0x00008a0000087ab9 */ /* 0x000fe20000000800 */
[----:B------:R-:W-:Y:S01]  /*41150*/  ISETP.GE.AND P4, PT, R10, UR4, PT ;  /* 0x000000040a007c0c */ /* 0x000fe2000bf86270 */
[----:B------:R-:W-:Y:S01]  /*41160*/  ULDC UR4, c[0x0][0x248] ;  /* 0x0000920000047ab9 */ /* 0x000fe20000000800 */
[----:B------:R-:W-:Y:S01]  /*41170*/  IMAD.X R5, R9, 0x1, R0, P6 ;  /* 0x0000000109057824 */ /* 0x000fe200030e0600 */
[----:B------:R-:W-:Y:S01]  /*41180*/  ISETP.LT.AND P2, PT, R29, UR8, !P2 ;  /* 0x000000081d007c0c */ /* 0x000fe2000d741270 */
[----:B------:R-:W-:Y:S01]  /*41190*/  ULDC UR8, c[0x0][0x228] ;  /* 0x00008a0000087ab9 */ /* 0x000fe20000000800 */
[----:B---3--:R-:W-:-:S02]  /*411a0*/  PRMT R13, R19, 0x7770, RZ ;  /* 0x00007770130d7816 */ /* 0x008fc400000000ff */
[C---:B0-----:R-:W-:Y:S01]  /*411b0*/  IADD3 R6, P6, R8.reuse, R3, RZ ;  /* 0x0000000308067210 */ /* 0x041fe20007fde0ff */
[----:B------:R-:W-:Y:S01]  /*411c0*/  VIADD R8, R8, UR4 ;  /* 0x0000000408087c36 */ /* 0x000fe20008000000 */
[----:B------:R-:W-:Y:S01]  /*411d0*/  PRMT R17, R19, 0x7771, RZ ;  /* 0x0000777113117816 */ /* 0x000fe200000000ff */
[----:B------:R0:W-:Y:S01]  /*411e0*/  @P5 STG.E.U8 desc[UR6][R4.64], R13 ;  /* 0x0000000d04005986 */ /* 0x0001e2000c101106 */
[----:B------:R-:W-:Y:S01]  /*411f0*/  ISETP.LT.AND P5, PT, R18, UR8, !P3 ;  /* 0x0000000812007c0c */ /* 0x000fe2000dfa1270 */
[----:B------:R-:W-:Y:S01]  /*41200*/  IMAD.X R7, R9, 0x1, R28, P6 ;  /* 0x0000000109077824 */ /* 0x000fe200030e061c */
[----:B------:R-:W-:Y:S01]  /*41210*/  SHF.R.S32.HI R9, RZ, 0x1f, R8 ;  /* 0x0000001fff097819 */ /* 0x000fe20000011408 */
[----:B------:R-:W-:Y:S01]  /*41220*/  ULDC UR8, c[0x0][0x228] ;  /* 0x00008a0000087ab9 */ /* 0x000fe20000000800 */
[----:B------:R-:W-:Y:S01]  /*41230*/  ULDC UR4, c[0x0][0x248] ;  /* 0x0000920000047ab9 */ /* 0x000fe20000000800 */
[----:B------:R-:W-:Y:S02]  /*41240*/  ISETP.LT.AND P3, PT, R29, UR8, !P3 ;  /* 0x000000081d007c0c */ /* 0x000fe4000df61270 */
[C---:B0-----:R-:W-:Y:S01]  /*41250*/  IADD3 R4, P6, R8.reuse, R2, RZ ;  /* 0x0000000208047210 */ /* 0x041fe20007fde0ff */
[----:B------:R0:W-:Y:S01]  /*41260*/  @P2 STG.E.U8 desc[UR6][R6.64], R17 ;  /* 0x0000001106002986 */ /* 0x0001e2000c101106 */
[----:B------:R-:W-:Y:S01]  /*41270*/  PRMT R15, R19, 0x7772, RZ ;  /* 0x00007772130f7816 */ /* 0x000fe200000000ff */
[----:B------:R-:W-:-:S02]  /*41280*/  VIADD R10, R8, UR4 ;  /* 0x00000004080a7c36 */ /* 0x000fc40008000000 */
[----:B------:R-:W-:Y:S01]  /*41290*/  VIADD R12, R23, 0x62 ;  /* 0x00000062170c7836 */ /* 0x000fe20000000000 */
[----:B------:R-:W-:Y:S01]  /*412a0*/  PRMT R11, R19, 0x7773, RZ ;  /* 0x00007773130b7816 */ /* 0x000fe200000000ff */
[C---:B------:R-:W-:Y:S01]  /*412b0*/  IMAD.X R5, R9.reuse, 0x1, R0, P6 ;  /* 0x0000000109057824 */ /* 0x040fe200030e0600 */
[-C--:B------:R-:W-:Y:S01]  /*412c0*/  IADD3 R8, P2, R8, R3.reuse, RZ ;  /* 0x0000000308087210 */ /* 0x080fe20007f5e0ff */
[----:B------:R-:W-:Y:S01]  /*412d0*/  ULDC UR4, c[0x0][0x22c] ;  /* 0x00008b0000047ab9 */ /* 0x000fe20000000800 */
[----:B------:R-:W-:Y:S01]  /*412e0*/  ISETP.LT.AND P6, PT, R18, UR10, !P1 ;  /* 0x0000000a12007c0c */ /* 0x000fe2000cfc1270 */
[----:B------:R-:W-:Y:S01]  /*412f0*/  ULDC UR8, c[0x0][0x228] ;  /* 0x00008a0000087ab9 */ /* 0x000fe20000000800 */
[----:B------:R1:W-:Y:S01]  /*41300*/  @P5 STG.E.U8 desc[UR6][R4.64], R15 ;  /* 0x0000000f04005986 */ /* 0x0003e2000c101106 */
[----:B------:R-:W-:Y:S01]  /*41310*/  SHF.R.S32.HI R13, RZ, 0x1f, R10 ;  /* 0x0000001fff0d7819 */ /* 0x000fe2000001140a */
[----:B------:R-:W-:Y:S01]  /*41320*/  IMAD.X R9, R9, 0x1, R28, P2 ;  /* 0x0000000109097824 */ /* 0x000fe200010e061c */
[-C--:B0-----:R-:W-:Y:S01]  /*41330*/  IADD3 R6, P5, R10, R2.reuse, RZ ;  /* 0x000000020a067210 */ /* 0x081fe20007fbe0ff */
[----:B------:R-:W-:Y:S01]  /*41340*/  ULDC UR10, c[0x0][0x228] ;  /* 0x00008a00000a7ab9 */ /* 0x000fe20000000800 */
[----:B------:R-:W-:Y:S01]  /*41350*/  ISETP.GE.AND P2, PT, R12, UR4, PT ;  /* 0x000000040c007c0c */ /* 0x000fe2000bf46270 */
[----:B------:R-:W-:Y:S01]  /*41360*/  ULDC UR4, c[0x0][0x248] ;  /* 0x0000920000047ab9 */ /* 0x000fe20000000800 */
[----:B------:R-:W-:Y:S01]  /*41370*/  PRMT R17, R20, 0x7770, RZ ;  /* 0x0000777014117816 */ /* 0x000fe200000000ff */
[----:B------:R-:W-:Y:S01]  /*41380*/  IMAD.X R7, R13, 0x1, R0, P5 ;  /* 0x000000010d077824 */ /* 0x000fe200028e0600 */
[----:B------:R0:W-:Y:S01]  /*41390*/  @P3 STG.E.U8 desc[UR6][R8.64], R11 ;  /* 0x0000000b08003986 */ /* 0x0001e2000c101106 */
[----:B------:R-:W-:Y:S01]  /*413a0*/  VIADD R12, R10, UR4 ;  /* 0x000000040a0c7c36 */ /* 0x000fe20008000000 */
[----:B------:R-:W-:Y:S01]  /*413b0*/  ISETP.LT.AND P3, PT, R29, UR8, !P1 ;  /* 0x000000081d007c0c */ /* 0x000fe2000cf61270 */
[----:B------:R-:W-:Y:S01]  /*413c0*/  ULDC UR8, c[0x0][0x228] ;  /* 0x00008a0000087ab9 */ /* 0x000fe20000000800 */
[----:B------:R-:W-:Y:S01]  /*413d0*/  ISETP.LT.AND P5, PT, R18, UR10, !P4 ;  /* 0x0000000a12007c0c */ /* 0x000fe2000e7a1270 */
[----:B------:R2:W-:Y:S01]  /*413e0*/  @P6 STG.E.U8 desc[UR6][R6.64], R17 ;  /* 0x0000001106006986 */ /* 0x0005e2000c101106 */
[----:B-1----:R-:W-:Y:S01]  /*413f0*/  IADD3 R4, P1, R10, R3, RZ ;  /* 0x000000030a047210 */ /* 0x002fe20007f3e0ff */
[----:B------:R-:W-:Y:S01]  /*41400*/  ULDC UR4, c[0x0][0x22c] ;  /* 0x00008b0000047ab9 */ /* 0x000fe20000000800 */
[----:B------:R-:W-:Y:S01]  /*41410*/  SHF.R.S32.HI R15, RZ, 0x1f, R12 ;  /* 0x0000001fff0f7819 */ /* 0x000fe2000001140c */
[----:B------:R-:W-:Y:S01]  /*41420*/  ULDC UR10, c[0x0][0x228] ;  /* 0x00008a00000a7ab9 */ /* 0x000fe20000000800 */
[----:B0-----:R-:W-:Y:S01]  /*41430*/  IADD3 R8, P6, R12, R2, RZ ;  /* 0x000000020c087210 */ /* 0x001fe20007fde0ff */
[----:B------:R-:W-:Y:S01]  /*41440*/  IMAD.X R5, R13, 0x1, R28, P1 ;  /* 0x000000010d057824 */ /* 0x000fe200008e061c */
[----:B------:R-:W-:-:S03]  /*41450*/  PRMT R11, R20, 0x7771, RZ ;  /* 0x00007771140b7816 */ /* 0x000fc600000000ff */
[----:B------:R-:W-:Y:S01]  /*41460*/  IMAD.X R9, R15, 0x1, R0, P6 ;  /* 0x000000010f097824 */ /* 0x000fe200030e0600 */
[----:B--2---:R-:W-:Y:S01]  /*41470*/  PRMT R17, R20, 0x7772, RZ ;  /* 0x0000777214117816 */ /* 0x004fe200000000ff */
[----:B------:R0:W-:Y:S01]  /*41480*/  @P3 STG.E.U8 desc[UR6][R4.64], R11 ;  /* 0x0000000b04003986 */ /* 0x0001e2000c101106 */
[----:B------:R-:W-:-:S03]  /*41490*/  VIADD R6, R23, 0x63 ;  /* 0x0000006317067836 */ /* 0x000fc60000000000 */
[----:B------:R1:W-:Y:S01]  /*414a0*/  @P5 STG.E.U8 desc[UR6][R8.64], R17 ;  /* 0x0000001108005986 */ /* 0x0003e2000c101106 */
[----:B0-----:R-:W-:-:S03]  /*414b0*/  VIADD R4, R23, 0x64 ;  /* 0x0000006417047836 */ /* 0x001fc60000000000 */
[----:B------:R-:W2:Y:S01]  /*414c0*/  LDL.LU R23, [R1+0x1298] ;  /* 0x0012980001177983 */ /* 0x000ea20000300800 */
[----:B-1----:R-:W-:-:S03]  /*414d0*/  PRMT R17, R20, 0x7773, RZ ;  /* 0x0000777314117816 */ /* 0x002fc600000000ff */
[----:B------:R-:W3:Y:S01]  /*414e0*/  LDL.LU R20, [R1+0x7c0] ;  /* 0x0007c00001147983 */ /* 0x000ee20000300800 */
[----:B------:R-:W-:Y:S01]  /*414f0*/  ISETP.LT.AND P4, PT, R29, UR8, !P4 ;  /* 0x000000081d007c0c */ /* 0x000fe2000e781270 */
[----:B------:R-:W-:Y:S01]  /*41500*/  ULDC UR8, c[0x0][0x228] ;  /* 0x00008a0000087ab9 */ /* 0x000fe20000000800 */
[----:B------:R-:W-:Y:S01]  /*41510*/  ISETP.GE.AND P1, PT, R6, UR4, PT ;  /* 0x0000000406007c0c */ /* 0x000fe2000bf26270 */
[----:B------:R-:W-:Y:S01]  /*41520*/  ULDC UR4, c[0x0][0x248] ;  /* 0x0000920000047ab9 */ /* 0x000fe20000000800 */
[C---:B------:R-:W-:Y:S01]  /*41530*/  IADD3 R6, P3, R12.reuse, R3, RZ ;  /* 0x000000030c067210 */ /* 0x040fe20007f7e0ff */
[----:B------:R-:W-:Y:S01]  /*41540*/  VIADD R14, R12, UR4 ;  /* 0x000000040c0e7c36 */ /* 0x000fe20008000000 */
[----:B------:R-:W-:Y:S01]  /*41550*/  ISETP.LT.AND P5, PT, R18, UR10, !P2 ;  /* 0x0000000a12007c0c */ /* 0x000fe2000d7a1270 */
[----:B------:R-:W-:Y:S01]  /*41560*/  ULDC UR4, c[0x0][0x22c] ;  /* 0x00008b0000047ab9 */ /* 0x000fe20000000800 */
[----:B------:R-:W-:Y:S01]  /*41570*/  ULDC UR10, c[0x0][0x228] ;  /* 0x00008a00000a7ab9 */ /* 0x000fe20000000800 */
[----:B------:R-:W-:Y:S01]  /*41580*/  IMAD.X R7, R15, 0x1, R28, P3 ;  /* 0x000000010f077824 */ /* 0x000fe200018e061c */
[----:B------:R-:W-:-:S02]  /*41590*/  SHF.R.S32.HI R13, RZ, 0x1f, R14 ;  /* 0x0000001fff0d7819 */ /* 0x000fc4000001140e */
[-C--:B------:R-:W-:Y:S02]  /*415a0*/  IADD3 R10, P6, R14, R2.reuse, RZ ;  /* 0x000000020e0a7210 */ /* 0x080fe40007fde0ff */
[----:B------:R0:W-:Y:S01]  /*415b0*/  @P4 STG.E.U8 desc[UR6][R6.64], R17 ;  /* 0x0000001106004986 */ /* 0x0001e2000c101106 */
[----:B------:R-:W-:Y:S01]  /*415c0*/  ISETP.LT.AND P4, PT, R29, UR8, !P2 ;  /* 0x000000081d007c0c */ /* 0x000fe2000d781270 */
[----:B------:R-:W-:Y:S01]  /*415d0*/  ULDC UR8, c[0x0][0x228] ;  /* 0x00008a0000087ab9 */ /* 0x000fe20000000800 */
[----:B------:R-:W-:Y:S01]  /*415e0*/  IMAD.X R11, R13, 0x1, R0, P6 ;  /* 0x000000010d0b7824 */ /* 0x000fe200030e0600 */
[----:B------:R-:W-:Y:S02]  /*415f0*/  PRMT R15, R21, 0x7770, RZ ;  /* 0x00007770150f7816 */ /* 0x000fe400000000ff */
[----:B------:R-:W-:Y:S01]  /*41600*/  ISETP.GE.AND P3, PT, R4, UR4, PT ;  /* 0x0000000404007c0c */ /* 0x000fe2000bf66270 */
[----:B------:R-:W-:Y:S01]  /*41610*/  ULDC UR4, c[0x0][0x248] ;  /* 0x0000920000047ab9 */ /* 0x000fe20000000800 */
[C---:B------:R-:W-:Y:S01]  /*41620*/  IADD3 R4, P2, R14.reuse, R3, RZ ;  /* 0x000000030e047210 */ /* 0x040fe20007f5e0ff */
[----:B------:R-:W-:Y:S01]  /*41630*/  VIADD R8, R14, UR4 ;  /* 0x000000040e087c36 */ /* 0x000fe20008000000 */
[----:B------:R1:W-:Y:S01]  /*41640*/  @P5 STG.E.U8 desc[UR6][R10.64], R15 ;  /* 0x0000000f0a005986 */ /* 0x0003e2000c101106 */
[----:B------:R-:W-:Y:S01]  /*41650*/  ISETP.LT.AND P5, PT, R18, UR10, !P1 ;  /* 0x0000000a12007c0c */ /* 0x000fe2000cfa1270 */
[----:B------:R-:W-:Y:S01]  /*41660*/  ULDC UR4, c[0x0][0x22c] ;  /* 0x00008b0000047ab9 */ /* 0x000fe20000000800 */
[----:B------:R-:W-:Y:S01]  /*41670*/  IMAD.X R5, R13, 0x1, R28, P2 ;  /* 0x000000010d057824 */ /* 0x000fe200010e061c */
[----:B------:R-:W-:Y:S01]  /*41680*/  SHF.R.S32.HI R9, RZ, 0x1f, R8 ;  /* 0x0000001fff097819 */ /* 0x000fe20000011408 */
[----:B------:R-:W-:Y:S01]  /*41690*/  ULDC UR10, c[0x0][0x228] ;  /* 0x00008a00000a7ab9 */ /* 0x000fe20000000800 */
[----:B0-----:R-:W-:-:S02]  /*416a0*/  IADD3 R6, P6, R8, R2, RZ ;  /* 0x0000000208067210 */ /* 0x001fc40007fde0ff */
[----:B-1----:R-:W-:-:S03]  /*416b0*/  PRMT R15, R21, 0x7771, RZ ;  /* 0x00007771150f7816 */ /* 0x002fc600000000ff */
[----:B------:R-:W-:Y:S01]  /*416c0*/  IMAD.X R7, R9, 0x1, R0, P6 ;  /* 0x0000000109077824 */ /* 0x000fe200030e0600 */
[----:B------:R-:W-:Y:S01]  /*416d0*/  PRMT R13, R21, 0x7772, RZ ;  /* 0x00007772150d7816 */ /* 0x000fe200000000ff */
[----:B------:R-:W-:Y:S01]  /*416e0*/  @P4 STG.E.U8 desc[UR6][R4.64], R15 ;  /* 0x0000000f04004986 */ /* 0x000fe2000c101106 */
[----:B------:R-:W-:Y:S01]  /*416f0*/  ISETP.LT.AND P4, PT, R29, UR8, !P1 ;  /* 0x000000081d007c0c */ /* 0x000fe2000cf81270 */
[----:B------:R-:W-:Y:S01]  /*41700*/  ULDC UR8, c[0x0][0x228] ;  /* 0x00008a0000087ab9 */ /* 0x000fe20000000800 */
[----:B------:R-:W-:Y:S01]  /*41710*/  PRMT R21, R21, 0x7773, RZ ;  /* 0x0000777315157816 */ /* 0x000fe200000000ff */
[----:B------:R0:W-:Y:S01]  /*41720*/  @P5 STG.E.U8 desc[UR6][R6.64], R13 ;  /* 0x0000000d06005986 */ /* 0x0001e2000c101106 */
[----:B------:R-:W-:Y:S01]  /*41730*/  ISETP.LT.AND P5, PT, R18, UR10, !P3 ;  /* 0x0000000a12007c0c */ /* 0x000fe2000dfa1270 */
[----:B------:R-:W-:Y:S01]  /*41740*/  ULDC UR10, c[0x0][0x228] ;  /* 0x00008a00000a7ab9 */ /* 0x000fe20000000800 */
[----:B0-----:R-:W-:Y:S01]  /*41750*/  PRMT R13, R22, 0x7770, RZ ;  /* 0x00007770160d7816 */ /* 0x001fe200000000ff */
[----:B---3--:R-:W-:-:S05]  /*41760*/  VIADD R10, R20, 0x65 ;  /* 0x00000065140a7836 */ /* 0x008fca0000000000 */
[----:B------:R-:W-:Y:S01]  /*41770*/  ISETP.GE.AND P2, PT, R10, UR4, PT ;  /* 0x000000040a007c0c */ /* 0x000fe2000bf46270 */
[----:B------:R-:W-:Y:S02]  /*41780*/  ULDC UR4, c[0x0][0x248] ;  /* 0x0000920000047ab9 */ /* 0x000fe40000000800 */
[C---:B------:R-:W-:Y:S01]  /*41790*/  VIADD R10, R8.reuse, UR4 ;  /* 0x00000004080a7c36 */ /* 0x040fe20008000000 */
[----:B------:R-:W-:Y:S01]  /*417a0*/  IADD3 R8, P1, R8, R3, RZ ;  /* 0x0000000308087210 */ /* 0x000fe20007f3e0ff */
[----:B------:R-:W-:Y:S01]  /*417b0*/  VIADD R6, R20, 0x66 ;  /* 0x0000006614067836 */ /* 0x000fe20000000000 */
[----:B------:R-:W-:-:S03]  /*417c0*/  ULDC UR4, c[0x0][0x22c] ;  /* 0x00008b0000047ab9 */ /* 0x000fc60000000800 */
[----:B------:R-:W-:Y:S01]  /*417d0*/  IMAD.X R9, R9, 0x1, R28, P1 ;  /* 0x0000000109097824 */ /* 0x000fe200008e061c */
[----:B------:R-:W-:Y:S02]  /*417e0*/  SHF.R.S32.HI R11, RZ, 0x1f, R10 ;  /* 0x0000001fff0b7819 */ /* 0x000fe4000001140a */
[----:B------:R-:W-:Y:S02]  /*417f0*/  IADD3 R4, P6, R10, R2, RZ ;  /* 0x000000020a047210 */ /* 0x000fe40007fde0ff */
[----:B------:R-:W-:Y:S01]  /*41800*/  @P4 STG.E.U8 desc[UR6][R8.64], R21 ;  /* 0x0000001508004986 */ /* 0x000fe2000c101106 */
[----:B------:R-:W-:Y:S01]  /*41810*/  ISETP.LT.AND P4, PT, R29, UR8, !P3 ;  /* 0x000000081d007c0c */ /* 0x000fe2000df81270 */
[----:B------:R-:W-:Y:S01]  /*41820*/  ULDC UR8, c[0x0][0x22c] ;  /* 0x00008b0000087ab9 */ /* 0x000fe20000000800 */
[----:B------:R-:W-:Y:S01]  /*41830*/  IMAD.X R5, R11, 0x1, R0, P6 ;  /* 0x000000010b057824 */ /* 0x000fe200030e0600 */
[----:B------:R-:W-:Y:S01]  /*41840*/  ISETP.GE.AND P1, PT, R6, UR4, PT ;  /* 0x0000000406007c0c */ /* 0x000fe2000bf26270 */
[----:B------:R-:W-:Y:S01]  /*41850*/  ULDC UR4, c[0x0][0x248] ;  /* 0x0000920000047ab9 */ /* 0x000fe20000000800 */
[----:B------:R-:W-:-:S02]  /*41860*/  IADD3 R6, P3, R10, R3, RZ ;  /* 0x000000030a067210 */ /* 0x000fc40007f7e0ff */
[----:B------:R0:W-:Y:S03]  /*41870*/  @P5 STG.E.U8 desc[UR6][R4.64], R13 ;  /* 0x0000000d04005986 */ /* 0x0001e6000c101106 */
[----:B------:R-:W-:Y:S01]  /*41880*/  IMAD.X R7, R11, 0x1, R28, P3 ;  /* 0x000000010b077824 */ /* 0x000fe200018e061c */
[C---:B------:R-:W-:Y:S02]  /*41890*/  PRMT R11, R22.reuse, 0x7772, RZ ;  /* 0x00007772160b7816 */ /* 0x040fe400000000ff */
[----:B0-----:R-:W-:-:S05]  /*418a0*/  PRMT R13, R22, 0x7771, RZ ;  /* 0x00007771160d7816 */ /* 0x001fca00000000ff */
[----:B------:R0:W-:Y:S02]  /*418b0*/  @P4 STG.E.U8 desc[UR6][R6.64], R13 ;  /* 0x0000000d06004986 */ /* 0x0001e4000c101106 */
[----:B0-----:R-:W-:Y:S02]  /*418c0*/  PRMT R13, R22, 0x7773, RZ ;  /* 0x00007773160d7816 */ /* 0x001fe400000000ff */
[----:B------:R-:W3:Y:S01]  /*418d0*/  LDL.LU R22, [R1+0x14] ;  /* 0x0000140001167983 */ /* 0x000ee20000300800 */
[----:B------:R-:W-:Y:S01]  /*418e0*/  VIADD R12, R10, UR4 ;  /* 0x000000040a0c7c36 */ /* 0x000fe20008000000 */
[----:B------:R-:W-:Y:S01]  /*418f0*/  ISETP.LT.AND P5, PT, R18, UR10, !P2 ;  /* 0x0000000a12007c0c */ /* 0x000fe2000d7a1270 */
[----:B------:R-:W-:Y:S01]  /*41900*/  ULDC UR4, c[0x0][0x228] ;  /* 0x00008a0000047ab9 */ /* 0x000fe20000000800 */
[----:B------:R-:W-:Y:S02]  /*41910*/  VIADD R10, R20, 0x67 ;  /* 0x00000067140a7836 */ /* 0x000fe40000000000 */
[----:B------:R-:W-:Y:S01]  /*41920*/  SHF.R.S32.HI R9, RZ, 0x1f, R12 ;  /* 0x0000001fff097819 */ /* 0x000fe2000001140c */
[----:B------:R-:W-:Y:S01]  /*41930*/  ULDC UR10, c[0x0][0x228] ;  /* 0x00008a00000a7ab9 */ /* 0x000fe20000000800 */
[----:B------:R-:W-:-:S02]  /*41940*/  IADD3 R4, P6, R12, R2, RZ ;  /* 0x000000020c047210 */ /* 0x000fc40007fde0ff */
[----:B------:R-:W-:Y:S01]  /*41950*/  ISETP.LT.AND P4, PT, R29, UR4, !P2 ;  /* 0x000000041d007c0c */ /* 0x000fe2000d781270 */
[----:B------:R-:W-:Y:S02]  /*41960*/  ULDC UR4, c[0x0][0x248] ;  /* 0x0000920000047ab9 */ /* 0x000fe40000000800 */
[C---:B------:R-:W-:Y:S01]  /*41970*/  IMAD.X R5, R9.reuse, 0x1, R0, P6 ;  /* 0x0000000109057824 */ /* 0x040fe200030e0600 */
[CC--:B------:R-:W-:Y:S01]  /*41980*/  IADD3 R8, P2, R12.reuse, R3.reuse, RZ ;  /* 0x000000030c087210 */ /* 0x0c0fe20007f5e0ff */
[----:B------:R-:W-:Y:S01]  /*41990*/  VIADD R12, R12, UR4 ;  /* 0x000000040c0c7c36 */ /* 0x000fe20008000000 */
[----:B------:R-:W-:Y:S02]  /*419a0*/  ISETP.GE.AND P3, PT, R10, UR8, PT ;  /* 0x000000080a007c0c */ /* 0x000fe4000bf66270 */
[----:B------:R0:W-:Y:S01]  /*419b0*/  @P5 STG.E.U8 desc[UR6][R4.64], R11 ;  /* 0x0000000b04005986 */ /* 0x0001e2000c101106 */
[----:B------:R-:W-:Y:S01]  /*419c0*/  ISETP.LT.AND P5, PT, R18, UR10, !P1 ;  /* 0x0000000a12007c0c */ /* 0x000fe2000cfa1270 */
[----:B------:R-:W-:Y:S01]  /*419d0*/  VIADD R10, R20, 0x68 ;  /* 0x00000068140a7836 */ /* 0x000fe20000000000 */
[----:B------:R-:W-:Y:S01]  /*419e0*/  IADD3 R6, P6, R12, R2, RZ ;  /* 0x000000020c067210 */ /* 0x000fe20007fde0ff */
[----:B------:R-:W-:Y:S01]  /*419f0*/  IMAD.X R9, R9, 0x1, R28, P2 ;  /* 0x0000000109097824 */ /* 0x000fe200010e061c */
[----:B------:R-:W-:Y:S01]  /*41a00*/  ULDC UR8, c[0x0][0x22c] ;  /* 0x00008b0000087ab9 */ /* 0x000fe20000000800 */
[----:B------:R-:W-:Y:S01]  /*41a10*/  ULDC UR4, c[0x0][0x22c] ;  /* 0x00008b0000047ab9 */ /* 0x000fe20000000800 */
[----:B------:R-:W-:Y:S01]  /*41a20*/  ISETP.GE.AND P2, PT, R10, UR8, PT ;  /* 0x000000080a007c0c */ /* 0x000fe2000bf46270 */
[----:B------:R-:W-:Y:S01]  /*41a30*/  ULDC UR8, c[0x0][0x228] ;  /* 0x00008a0000087ab9 */ /* 0x000fe20000000800 */
[----:B0-----:R-:W-:Y:S01]  /*41a40*/  SHF.R.S32.HI R5, RZ, 0x1f, R12 ;  /* 0x0000001fff057819 */ /* 0x001fe2000001140c */
[----:B------:R-:W-:Y:S01]  /*41a50*/  VIADD R4, R20, 0x69 ;  /* 0x0000006914047836 */ /* 0x000fe20000000000 */
[----:B------:R0:W-:Y:S01]  /*41a60*/  @P4 STG.E.U8 desc[UR6][R8.64], R13 ;  /* 0x0000000d08004986 */ /* 0x0001e2000c101106 */
[----:B--2---:R-:W-:Y:S01]  /*41a70*/  PRMT R11, R23, 0x7770, RZ ;  /* 0x00007770170b7816 */ /* 0x004fe200000000ff */
[----:B------:R-:W-:Y:S01]  /*41a80*/  ULDC UR10, c[0x0][0x228] ;  /* 0x00008a00000a7ab9 */ /* 0x000fe20000000800 */
[----:B------:R-:W-:Y:S01]  /*41a90*/  IMAD.X R7, R5, 0x1, R0, P6 ;  /* 0x0000000105077824 */ /* 0x000fe200030e0600 */
[----:B------:R-:W-:Y:S01]  /*41aa0*/  ISETP.GE.AND P4, PT, R4, UR4, PT ;  /* 0x0000000404007c0c */ /* 0x000fe2000bf86270 */
[----:B------:R-:W-:Y:S01]  /*41ab0*/  ULDC UR4, c[0x0][0x248] ;  /* 0x0000920000047ab9 */ /* 0x000fe20000000800 */
[----:B------:R-:W-:Y:S01]  /*41ac0*/  ISETP.LT.AND P1, PT, R29, UR8, !P1 ;  /* 0x000000081d007c0c */ /* 0x000fe2000cf21270 */
        /* <DEDUP_REMOVED lines=9> */
[----:B0-----:R-:W-:-:S02]  /*41b60*/  PRMT R9, R23, 0x7771, RZ ;  /* 0x0000777117097816 */ /* 0x001fc400000000ff */
[----:B------:R-:W-:Y:S02]  /*41b70*/  PRMT R13, R23, 0x7773, RZ ;  /* 0x00007773170d7816 */ /* 0x000fe400000000ff */
[CC--:B-1----:R-:W-:Y:S02]  /*41b80*/  IADD3 R6, P6, R10.reuse, R2.reuse, RZ ;  /* 0x000000020a067210 */ /* 0x0c2fe40007fde0ff */
[----:B------:R-:W-:Y:S01]  /*41b90*/  ISETP.LT.AND P3, PT, R29, UR8, !P3 ;  /* 0x000000081d007c0c */ /* 0x000fe2000df61270 */
[----:B------:R0:W-:Y:S01]  /*41ba0*/  @P1 STG.E.U8 desc[UR6][R4.64], R9 ;  /* 0x0000000904001986 */ /* 0x0001e2000c101106 */
[----:B------:R-:W-:Y:S01]  /*41bb0*/  PRMT R23, R23, 0x7772, RZ ;  /* 0x0000777217177816 */ /* 0x000fe200000000ff */
[C---:B------:R-:W-:Y:S02]  /*41bc0*/  IMAD.X R7, R15.reuse, 0x1, R0, P6 ;  /* 0x000000010f077824 */ /* 0x040fe400030e0600 */
[C---:B------:R-:W-:Y:S01]  /*41bd0*/  VIADD R12, R10.reuse, UR4 ;  /* 0x000000040a0c7c36 */ /* 0x040fe20008000000 */
[-C--:B------:R-:W-:Y:S01]  /*41be0*/  IADD3 R10, P1, R10, R3.reuse, RZ ;  /* 0x000000030a0a7210 */ /* 0x080fe20007f3e0ff */
[----:B------:R-:W-:Y:S01]  /*41bf0*/  ULDC UR4, c[0x0][0x22c] ;  /* 0x00008b0000047ab9 */ /* 0x000fe20000000800 */
[----:B------:R-:W-:Y:S01]  /*41c00*/  ISETP.LT.AND P6, PT, R18, UR10, !P2 ;  /* 0x0000000a12007c0c */ /* 0x000fe2000d7c1270 */
[----:B------:R1:W-:Y:S01]  /*41c10*/  @P5 STG.E.U8 desc[UR6][R6.64], R23 ;  /* 0x0000001706005986 */ /* 0x0003e2000c101106 */
[----:B------:R-:W-:Y:S01]  /*41c20*/  SHF.R.S32.HI R17, RZ, 0x1f, R12 ;  /* 0x0000001fff117819 */ /* 0x000fe2000001140c */
[----:B------:R-:W-:Y:S01]  /*41c30*/  ULDC UR8, c[0x0][0x228] ;  /* 0x00008a0000087ab9 */ /* 0x000fe20000000800 */
[----:B0-----:R-:W-:Y:S01]  /*41c40*/  VIADD R4, R20, 0x6a ;  /* 0x0000006a14047836 */ /* 0x001fe20000000000 */
[-C--:B------:R-:W-:Y:S01]  /*41c50*/  IADD3 R8, P5, R12, R2.reuse, RZ ;  /* 0x000000020c087210 */ /* 0x080fe20007fbe0ff */
[----:B------:R-:W-:Y:S01]  /*41c60*/  IMAD.X R11, R15, 0x1, R28, P1 ;  /* 0x000000010f0b7824 */ /* 0x000fe200008e061c */
[----:B------:R-:W-:Y:S01]  /*41c70*/  PRMT R15, R24, 0x7770, RZ ;  /* 0x00007770180f7816 */ /* 0x000fe200000000ff */
[----:B------:R-:W-:Y:S01]  /*41c80*/  ULDC UR10, c[0x0][0x228] ;  /* 0x00008a00000a7ab9 */ /* 0x000fe20000000800 */
[----:B------:R-:W-:Y:S01]  /*41c90*/  ISETP.GE.AND P1, PT, R4, UR4, PT ;  /* 0x0000000404007c0c */ /* 0x000fe2000bf26270 */
[----:B------:R-:W-:Y:S01]  /*41ca0*/  ULDC UR4, c[0x0][0x248] ;  /* 0x0000920000047ab9 */ /* 0x000fe20000000800 */
        /* <DEDUP_REMOVED lines=11> */
[----:B------:R-:W-:Y:S01]  /*41d60*/  IADD3 R4, P6, R14, R2, RZ ;  /* 0x000000020e047210 */ /* 0x000fe20007fde0ff */
[----:B------:R-:W-:Y:S01]  /*41d70*/  IMAD.X R7, R17, 0x1, R28, P2 ;  /* 0x0000000111077824 */ /* 0x000fe200010e061c */
[----:B0-----:R-:W-:Y:S01]  /*41d80*/  PRMT R13, R24, 0x7771, RZ ;  /* 0x00007771180d7816 */ /* 0x001fe200000000ff */
[----:B--2---:R-:W-:Y:S01]  /*41d90*/  VIADD R8, R20, 0x6b ;  /* 0x0000006b14087836 */ /* 0x004fe20000000000 */
[----:B------:R-:W-:Y:S01]  /*41da0*/  PRMT R11, R24, 0x7772, RZ ;  /* 0x00007772180b7816 */ /* 0x000fe200000000ff */
[----:B------:R-:W-:-:S03]  /*41db0*/  IMAD.X R5, R19, 0x1, R0, P6 ;  /* 0x0000000113057824 */ /* 0x000fc600030e0600 */
[----:B------:R-:W-:Y:S01]  /*41dc0*/  ISETP.GE.AND P2, PT, R8, UR4, PT ;  /* 0x0000000408007c0c */ /* 0x000fe2000bf46270 */
[----:B------:R-:W-:Y:S01]  /*41dd0*/  ULDC UR4, c[0x0][0x248] ;  /* 0x0000920000047ab9 */ /* 0x000fe20000000800 */
[----:B------:R0:W-:Y:S01]  /*41de0*/  @P3 STG.E.U8 desc[UR6][R6.64], R13 ;  /* 0x0000000d06003986 */ /* 0x0001e2000c101106 */
[----:B------:R-:W-:Y:S01]  /*41df0*/  VIADD R10, R14, UR4 ;  /* 0x000000040e0a7c36 */ /* 0x000fe20008000000 */
[----:B------:R-:W-:Y:S01]  /*41e00*/  ISETP.LT.AND P4, PT, R29, UR8, !P4 ;  /* 0x000000081d007c0c */ /* 0x000fe2000e781270 */
[----:B------:R-:W-:Y:S01]  /*41e10*/  ULDC UR4, c[0x0][0x22c] ;  /* 0x00008b0000047ab9 */ /* 0x000fe20000000800 */
[----:B------:R1:W-:Y:S01]  /*41e20*/  @P5 STG.E.U8 desc[UR6][R4.64], R11 ;  /* 0x0000000b04005986 */ /* 0x0003e2000c101106 */
[----:B------:R-:W-:Y:S01]  /*41e30*/  ISETP.LT.AND P5, PT, R18, UR10, !P1 ;  /* 0x0000000a12007c0c */ /* 0x000fe2000cfa1270 */
[----:B------:R-:W-:Y:S01]  /*41e40*/  ULDC UR8, c[0x0][0x228] ;  /* 0x00008a0000087ab9 */ /* 0x000fe20000000800 */
[----:B------:R-:W-:Y:S01]  /*41e50*/  IADD3 R8, P3, R14, R3, RZ ;  /* 0x000000030e087210 */ /* 0x000fe20007f7e0ff */
[----:B------:R-:W-:Y:S01]  /*41e60*/  ULDC UR10, c[0x0][0x228] ;  /* 0x00008a00000a7ab9 */ /* 0x000fe20000000800 */
[----:B------:R-:W-:-:S02]  /*41e70*/  SHF.R.S32.HI R17, RZ, 0x1f, R10 ;  /* 0x0000001fff117819 */ /* 0x000fc4000001140a */
[----:B0-----:R-:W-:Y:S01]  /*41e80*/  IADD3 R6, P6, R10, R2, RZ ;  /* 0x000000020a067210 */ /* 0x001fe20007fde0ff */
[----:B------:R-:W-:Y:S02]  /*41e90*/  IMAD.X R9, R19, 0x1, R28, P3 ;  /* 0x0000000113097824 */ /* 0x000fe400018e061c */
[----:B-1----:R-:W-:Y:S01]  /*41ea0*/  VIADD R4, R20, 0x6c ;  /* 0x0000006c14047836 */ /* 0x002fe20000000000 */
[----:B------:R-:W-:Y:S01]  /*41eb0*/  PRMT R15, R24, 0x7773, RZ ;  /* 0x00007773180f7816 */ /* 0x000fe200000000ff */
[----:B------:R-:W-:Y:S01]  /*41ec0*/  IMAD.X R7, R17, 0x1, R0, P6 ;  /* 0x0000000111077824 */ /* 0x000fe200030e0600 */
[----:B------:R-:W-:Y:S02]  /*41ed0*/  PRMT R13, R25, 0x7770, RZ ;  /* 0x00007770190d7816 */ /* 0x000fe400000000ff */
        /* <DEDUP_REMOVED lines=51> */
[C---:B------:R-:W-:Y:S01]  /*42210*/  PRMT R11, R26.reuse, 0x7771, RZ ;  /* 0x000077711a0b7816 */ /* 0x040fe200000000ff */
[----:B------:R-:W-:Y:S01]  /*42220*/  IMAD.X R7, R13, 0x1, R0, P6 ;  /* 0x000000010d077824 */ /* 0x000fe200030e0600 */
[----:B------:R-:W-:Y:S02]  /*42230*/  PRMT R5, R26, 0x7772, RZ ;  /* 0x000077721a057816 */ /* 0x000fe400000000ff */
[----:B------:R-:W-:Y:S01]  /*42240*/  ISETP.GE.AND P4, PT, R4, UR4, PT ;  /* 0x0000000404007c0c */ /* 0x000fe2000bf86270 */
[----:B------:R-:W-:Y:S01]  /*42250*/  ULDC UR4, c[0x0][0x248] ;  /* 0x0000920000047ab9 */ /* 0x000fe20000000800 */
[----:B------:R0:W-:Y:S01]  /*42260*/  @P3 STG.E.U8 desc[UR6][R8.64], R11 ;  /* 0x0000000b08003986 */ /* 0x0001e2000c101106 */
[----:B------:R-:W-:-:S02]  /*42270*/  VIADD R10, R12, UR4 ;  /* 0x000000040c0a7c36 */ /* 0x000fc40008000000 */
[----:B------:R-:W-:Y:S01]  /*42280*/  VIADD R4, R20, 0x70 ;  /* 0x0000007014047836 */ /* 0x000fe20000000000 */
[----:B------:R-:W-:Y:S01]  /*42290*/  @P5 STG.E.U8 desc[UR6][R6.64], R5 ;  /* 0x0000000506005986 */ /* 0x000fe2000c101106 */
[----:B------:R-:W-:Y:S01]  /*422a0*/  IADD3 R12, P5, R12, R3, RZ ;  /* 0x000000030c0c7210 */ /* 0x000fe20007fbe0ff */
[----:B------:R-:W-:Y:S01]  /*422b0*/  ULDC UR4, c[0x0][0x248] ;  /* 0x0000920000047ab9 */ /* 0x000fe20000000800 */
[----:B------:R-:W-:Y:S01]  /*422c0*/  ISETP.LT.AND P1, PT, R29, UR8, !P1 ;  /* 0x000000081d007c0c */ /* 0x000fe2000cf21270 */
[----:B------:R-:W-:Y:S02]  /*422d0*/  ULDC UR8, c[0x0][0x22c] ;  /* 0x00008b0000087ab9 */ /* 0x000fe40000000800 */
[----:B------:R-:W-:Y:S01]  /*422e0*/  IMAD.X R13, R13, 0x1, R28, P5 ;  /* 0x000000010d0d7824 */ /* 0x000fe200028e061c */
[----:B------:R-:W-:Y:S01]  /*422f0*/  ISETP.GE.AND P5, PT, R4, UR8, PT ;  /* 0x0000000804007c0c */ /* 0x000fe2000bfa6270 */
[----:B------:R-:W-:Y:S01]  /*42300*/  ULDC UR8, c[0x0][0x228] ;  /* 0x00008a0000087ab9 */ /* 0x000fe20000000800 */
[----:B------:R-:W-:Y:S01]  /*42310*/  ISETP.LT.AND P3, PT, R18, UR10, !P2 ;  /* 0x0000000a12007c0c */ /* 0x000fe2000d761270 */
[----:B------:R-:W-:Y:S01]  /*42320*/  ULDC UR10, c[0x0][0x228] ;  /* 0x00008a00000a7ab9 */ /* 0x000fe20000000800 */
[----:B0-----:R-:W-:-:S02]  /*42330*/  SHF.R.S32.HI R11, RZ, 0x1f, R10 ;  /* 0x0000001fff0b7819 */ /* 0x001fc4000001140a */
[----:B------:R-:W-:Y:S02]  /*42340*/  IADD3 R8, P6, R10, R2, RZ ;  /* 0x000000020a087210 */ /* 0x000fe40007fde0ff */
[----:B------:R-:W-:Y:S02]  /*42350*/  PRMT R17, R26, 0x7773, RZ ;  /* 0x000077731a117816 */ /* 0x000fe400000000ff */
[----:B------:R-:W-:Y:S01]  /*42360*/  PRMT R15, R27, 0x7770, RZ ;  /* 0x000077701b0f7816 */ /* 0x000fe200000000ff */
[----:B------:R-:W-:Y:S01]  /*42370*/  IMAD.X R9, R11, 0x1, R0, P6 ;  /* 0x000000010b097824 */ /* 0x000fe200030e0600 */
[----:B------:R-:W-:Y:S01]  /*42380*/  ISETP.LT.AND P2, PT, R29, UR8, !P2 ;  /* 0x000000081d007c0c */ /* 0x000fe2000d741270 */
[----:B------:R-:W-:Y:S01]  /*42390*/  VIADD R14, R10, UR4 ;  /* 0x000000040a0e7c36 */ /* 0x000fe20008000000 */
[----:B------:R0:W-:Y:S01]  /*423a0*/  @P1 STG.E.U8 desc[UR6][R12.64], R17 ;  /* 0x000000110c001986 */ /* 0x0001e2000c101106 */
[----:B------:R-:W-:Y:S01]  /*423b0*/  ISETP.LT.AND P1, PT, R18, UR10, !P4 ;  /* 0x0000000a12007c0c */ /* 0x000fe2000e721270 */
[----:B------:R-:W-:Y:S01]  /*423c0*/  ULDC UR4, c[0x0][0x22c] ;  /* 0x00008b0000047ab9 */ /* 0x000fe20000000800 */
[----:B------:R-:W-:Y:S01]  /*423d0*/  ULDC UR10, c[0x0][0x228] ;  /* 0x00008a00000a7ab9 */ /* 0x000fe20000000800 */
[----:B------:R1:W-:Y:S01]  /*423e0*/  @P3 STG.E.U8 desc[UR6][R8.64], R15 ;  /* 0x0000000f08003986 */ /* 0x0003e2000c101106 */
[----:B------:R-:W-:Y:S01]  /*423f0*/  IADD3 R10, P3, R10, R3, RZ ;  /* 0x000000030a0a7210 */ /* 0x000fe20007f7e0ff */
[----:B------:R-:W-:Y:S01]  /*42400*/  ULDC UR8, c[0x0][0x22c] ;  /* 0x00008b0000087ab9 */ /* 0x000fe20000000800 */
[----:B------:R-:W-:-:S02]  /*42410*/  SHF.R.S32.HI R19, RZ, 0x1f, R14 ;  /* 0x0000001fff137819 */ /* 0x000fc4000001140e */
[-C--:B0-----:R-:W-:Y:S01]  /*42420*/  IADD3 R12, P6, R14, R2.reuse, RZ ;  /* 0x000000020e0c7210 */ /* 0x081fe20007fde0ff */
[----:B------:R-:W-:Y:S01]  /*42430*/  IMAD.X R11, R11, 0x1, R28, P3 ;  /* 0x000000010b0b7824 */ /* 0x000fe200018e061c */
[C---:B------:R-:W-:Y:S01]  /*42440*/  PRMT R17, R27.reuse, 0x7771, RZ ;  /* 0x000077711b117816 */ /* 0x040fe200000000ff */
[----:B-1----:R-:W-:Y:S01]  /*42450*/  VIADD R8, R20, 0x71 ;  /* 0x0000007114087836 */ /* 0x002fe20000000000 */
[----:B------:R-:W-:Y:S01]  /*42460*/  PRMT R9, R27, 0x7772, RZ ;  /* 0x000077721b097816 */ /* 0x000fe200000000ff */
[----:B------:R-:W-:Y:S02]  /*42470*/  IMAD.X R13, R19, 0x1, R0, P6 ;  /* 0x00000001130d7824 */ /* 0x000fe400030e0600 */
[----:B------:R0:W-:Y:S01]  /*42480*/  @P2 STG.E.U8 desc[UR6][R10.64], R17 ;  /* 0x000000110a002986 */ /* 0x0001e2000c101106 */
[----:B------:R-:W-:Y:S01]  /*42490*/  ISETP.GE.AND P3, PT, R8, UR4, PT ;  /* 0x0000000408007c0c */ /* 0x000fe2000bf66270 */
[----:B------:R-:W-:Y:S02]  /*424a0*/  ULDC UR4, c[0x0][0x248] ;  /* 0x0000920000047ab9 */ /* 0x000fe40000000800 */
[----:B------:R1:W-:Y:S01]  /*424b0*/  @P1 STG.E.U8 desc[UR6][R12.64], R9 ;  /* 0x000000090c001986 */ /* 0x0003e2000c101106 */
[C---:B------:R-:W-:Y:S01]  /*424c0*/  VIADD R16, R14.reuse, UR4 ;  /* 0x000000040e107c36 */ /* 0x040fe20008000000 */
[----:B------:R-:W-:Y:S01]  /*424d0*/  IADD3 R14, P1, R14, R3, RZ ;  /* 0x000000030e0e7210 */ /* 0x000fe20007f3e0ff */
[----:B------:R-:W-:Y:S01]  /*424e0*/  VIADD R8, R20, 0x72 ;  /* 0x0000007214087836 */ /* 0x000fe20000000000 */
[----:B------:R-:W-:Y:S01]  /*424f0*/  ISETP.LT.AND P4, PT, R29, UR10, !P4 ;  /* 0x0000000a1d007c0c */ /* 0x000fe2000e781270 */
[----:B------:R-:W-:Y:S01]  /*42500*/  ULDC UR4, c[0x0][0x22c] ;  /* 0x00008b0000047ab9 */ /* 0x000fe20000000800 */
[----:B------:R-:W-:Y:S01]  /*42510*/  ISETP.LT.AND P6, PT, R18, UR12, !P5 ;  /* 0x0000000c12007c0c */ /* 0x000fe2000efc1270 */
[----:B------:R-:W-:Y:S01]  /*42520*/  IMAD.X R15, R19, 0x1, R28, P1 ;  /* 0x00000001130f7824 */ /* 0x000fe200008e061c */
[----:B------:R-:W-:Y:S01]  /*42530*/  ISETP.GE.AND P2, PT, R8, UR8, PT ;  /* 0x0000000808007c0c */ /* 0x000fe2000bf46270 */
[----:B0-----:R-:W-:Y:S01]  /*42540*/  VIADD R10, R20, 0x73 ;  /* 0x00000073140a7836 */ /* 0x001fe20000000000 */
[----:B------:R-:W-:Y:S01]  /*42550*/  IADD3 R8, P1, R16, R2, RZ ;  /* 0x0000000210087210 */ /* 0x000fe20007f3e0ff */
[----:B------:R-:W-:Y:S01]  /*42560*/  ULDC UR8, c[0x0][0x228] ;  /* 0x00008a0000087ab9 */ /* 0x000fe20000000800 */
[----:B-1----:R-:W-:Y:S01]  /*42570*/  SHF.R.S32.HI R13, RZ, 0x1f, R16 ;  /* 0x0000001fff0d7819 */ /* 0x002fe20000011410 */
[----:B------:R-:W-:Y:S01]  /*42580*/  ULDC UR10, c[0x0][0x228] ;  /* 0x00008a00000a7ab9 */ /* 0x000fe20000000800 */
[----:B------:R-:W-:Y:S01]  /*42590*/  PRMT R27, R27, 0x7773, RZ ;  /* 0x000077731b1b7816 */ /* 0x000fe200000000ff */
[----:B------:R-:W-:-:S02]  /*425a0*/  ULDC UR12, c[0x0][0x228] ;  /* 0x00008a00000c7ab9 */ /* 0x000fc40000000800 */
[----:B------:R-:W-:Y:S01]  /*425b0*/  IMAD.X R9, R13, 0x1, R0, P1 ;  /* 0x000000010d097824 */ /* 0x000fe200008e0600 */
[----:B---3--:R-:W0:Y:S01]  /*425c0*/  LDS.128 R4, [R22] ;  /* 0x0000000016047984 */ /* 0x008e220000000c00 */
[----:B------:R-:W-:Y:S01]  /*425d0*/  ISETP.GE.AND P1, PT, R10, UR4, PT ;  /* 0x000000040a007c0c */ /* 0x000fe2000bf26270 */
[----:B------:R-:W-:Y:S02]  /*425e0*/  ULDC UR4, c[0x0][0x248] ;  /* 0x0000920000047ab9 */ /* 0x000fe40000000800 */
[----:B------:R1:W-:Y:S01]  /*425f0*/  @P4 STG.E.U8 desc[UR6][R14.64], R27 ;  /* 0x0000001b0e004986 */ /* 0x0003e2000c101106 */
[----:B------:R-:W-:Y:S01]  /*42600*/  VIADD R17, R16, UR4 ;  /* 0x0000000410117c36 */ /* 0x000fe20008000000 */
[C---:B------:R-:W-:Y:S01]  /*42610*/  ISETP.LT.AND P4, PT, R29.reuse, UR8, !P5 ;  /* 0x000000081d007c0c */ /* 0x040fe2000ef81270 */
[----:B------:R-:W-:Y:S01]  /*42620*/  ULDC UR8, c[0x0][0x22c] ;  /* 0x00008b0000087ab9 */ /* 0x000fe20000000800 */
[----:B------:R-:W-:Y:S01]  /*42630*/  ISETP.LT.AND P5, PT, R18, UR10, !P3 ;  /* 0x0000000a12007c0c */ /* 0x000fe2000dfa1270 */
[----:B------:R-:W-:Y:S01]  /*42640*/  ULDC UR4, c[0x0][0x248] ;  /* 0x0000920000047ab9 */ /* 0x000fe20000000800 */
[----:B------:R-:W-:Y:S01]  /*42650*/  ISETP.LT.AND P3, PT, R29, UR12, !P3 ;  /* 0x0000000c1d007c0c */ /* 0x000fe2000df61270 */
[----:B------:R-:W-:Y:S01]  /*42660*/  ULDC UR10, c[0x0][0x228] ;  /* 0x00008a00000a7ab9 */ /* 0x000fe20000000800 */
[----:B-1----:R-:W-:Y:S01]  /*42670*/  VIADD R14, R20, 0x74 ;  /* 0x00000074140e7836 */ /* 0x002fe20000000000 */
[----:B0-----:R-:W-:-:S05]  /*42680*/  PRMT R11, R4, 0x7770, RZ ;  /* 0x00007770040b7816 */ /* 0x001fca00000000ff */
[----:B------:R0:W-:Y:S01]  /*42690*/  @P6 STG.E.U8 desc[UR6][R8.64], R11 ;  /* 0x0000000b08006986 */ /* 0x0001e2000c101106 */
[----:B------:R-:W-:-:S05]  /*426a0*/  IADD3 R12, P6, R16, R3, RZ ;  /* 0x00000003100c7210 */ /* 0x000fca0007fde0ff */
[----:B------:R-:W-:Y:S01]  /*426b0*/  IMAD.X R13, R13, 0x1, R28, P6 ;  /* 0x000000010d0d7824 */ /* 0x000fe200030e061c */
[----:B------:R-:W-:Y:S02]  /*426c0*/  IADD3 R10, P6, R17, R2, RZ ;  /* 0x00000002110a7210 */ /* 0x000fe40007fde0ff */
[----:B0-----:R-:W-:Y:S02]  /*426d0*/  SHF.R.S32.HI R9, RZ, 0x1f, R17 ;  /* 0x0000001fff097819 */ /* 0x001fe40000011411 */
[----:B------:R-:W-:-:S03]  /*426e0*/  PRMT R15, R4, 0x7771, RZ ;  /* 0x00007771040f7816 */ /* 0x000fc600000000ff */
[----:B------:R-:W-:Y:S01]  /*426f0*/  IMAD.X R11, R9, 0x1, R0, P6 ;  /* 0x00000001090b7824 */ /* 0x000fe200030e0600 */
[----:B------:R-:W-:Y:S02]  /*42700*/  IADD3 R8, P6, R17, R3, RZ ;  /* 0x0000000311087210 */ /* 0x000fe40007fde0ff */
[----:B------:R-:W-:Y:S01]  /*42710*/  PRMT R21, R4, 0x7772, RZ ;  /* 0x0000777204157816 */ /* 0x000fe200000000ff */
[----:B------:R0:W-:Y:S01]  /*42720*/  @P4 STG.E.U8 desc[UR6][R12.64], R15 ;  /* 0x0000000f0c004986 */ /* 0x0001e2000c101106 */
[----:B------:R-:W-:Y:S01]  /*42730*/  ISETP.GE.AND P4, PT, R14, UR8, PT ;  /* 0x000000080e007c0c */ /* 0x000fe2000bf86270 */
[----:B------:R-:W-:Y:S01]  /*42740*/  IMAD.X R9, R9, 0x1, R28, P6 ;  /* 0x0000000109097824 */ /* 0x000fe200030e061c */
[----:B------:R-:W-:Y:S01]  /*42750*/  PRMT R19, R4, 0x7773, RZ ;  /* 0x0000777304137816 */ /* 0x000fe200000000ff */
[----:B------:R-:W-:Y:S01]  /*42760*/  ULDC UR8, c[0x0][0x228] ;  /* 0x00008a0000087ab9 */ /* 0x000fe20000000800 */
[----:B------:R-:W-:Y:S01]  /*42770*/  VIADD R17, R17, UR4 ;  /* 0x0000000411117c36 */ /* 0x000fe20008000000 */
[----:B------:R1:W-:Y:S01]  /*42780*/  @P5 STG.E.U8 desc[UR6][R10.64], R21 ;  /* 0x000000150a005986 */ /* 0x0003e2000c101106 */
[----:B------:R-:W-:Y:S01]  /*42790*/  ISETP.LT.AND P5, PT, R18, UR8, !P2 ;  /* 0x0000000812007c0c */ /* 0x000fe2000d7a1270 */
[----:B------:R-:W-:Y:S01]  /*427a0*/  ULDC UR8, c[0x0][0x228] ;  /* 0x00008a0000087ab9 */ /* 0x000fe20000000800 */
[----:B------:R-:W-:Y:S01]  /*427b0*/  ULDC UR4, c[0x0][0x248] ;  /* 0x0000920000047ab9 */ /* 0x000fe20000000800 */
[----:B------:R2:W-:Y:S01]  /*427c0*/  @P3 STG.E.U8 desc[UR6][R8.64], R19 ;  /* 0x0000001308003986 */ /* 0x0005e2000c101106 */
[----:B------:R-:W-:-:S02]  /*427d0*/  IADD3 R14, P3, R17, R2, RZ ;  /* 0x00000002110e7210 */ /* 0x000fc40007f7e0ff */
[----:B0-----:R-:W-:Y:S02]  /*427e0*/  SHF.R.S32.HI R13, RZ, 0x1f, R17 ;  /* 0x0000001fff0d7819 */ /* 0x001fe40000011411 */
[----:B------:R-:W-:Y:S01]  /*427f0*/  ISETP.LT.AND P2, PT, R29, UR8, !P2 ;  /* 0x000000081d007c0c */ /* 0x000fe2000d741270 */
[----:B------:R-:W-:Y:S01]  /*42800*/  VIADD R4, R17, UR4 ;  /* 0x0000000411047c36 */ /* 0x000fe20008000000 */
[----:B------:R-:W-:Y:S01]  /*42810*/  ISETP.LT.AND P6, PT, R18, UR10, !P1 ;  /* 0x0000000a12007c0c */ /* 0x000fe2000cfc1270 */
[----:B------:R-:W-:Y:S01]  /*42820*/  IMAD.X R15, R13, 0x1, R0, P3 ;  /* 0x000000010d0f7824 */ /* 0x000fe200018e0600 */
[----:B-1----:R-:W-:Y:S01]  /*42830*/  PRMT R21, R5, 0x7770, RZ ;  /* 0x0000777005157816 */ /* 0x002fe200000000ff */
[----:B------:R-:W-:Y:S01]  /*42840*/  ULDC UR8, c[0x0][0x228] ;  /* 0x00008a0000087ab9 */ /* 0x000fe20000000800 */
[-C--:B------:R-:W-:Y:S01]  /*42850*/  IADD3 R12, P3, R17, R3.reuse, RZ ;  /* 0x00000003110c7210 */ /* 0x080fe20007f7e0ff */
[----:B--2---:R-:W-:Y:S01]  /*42860*/  VIADD R8, R20, 0x75 ;  /* 0x0000007514087836 */ /* 0x004fe20000000000 */
[----:B------:R-:W-:Y:S01]  /*42870*/  SHF.R.S32.HI R9, RZ, 0x1f, R4 ;  /* 0x0000001fff097819 */ /* 0x000fe20000011404 */
[----:B------:R0:W-:Y:S01]  /*42880*/  @P5 STG.E.U8 desc[UR6][R14.64], R21 ;  /* 0x000000150e005986 */ /* 0x0001e2000c101106 */
[-C--:B------:R-:W-:Y:S01]  /*42890*/  IADD3 R10, P5, R4, R2.reuse, RZ ;  /* 0x00000002040a7210 */ /* 0x080fe20007fbe0ff */
[----:B------:R-:W-:Y:S01]  /*428a0*/  IMAD.X R13, R13, 0x1, R28, P3 ;  /* 0x000000010d0d7824 */ /* 0x000fe200018e061c */
[----:B------:R-:W-:Y:S01]  /*428b0*/  PRMT R19, R5, 0x7771, RZ ;  /* 0x0000777105137816 */ /* 0x000fe200000000ff */
[----:B------:R-:W-:Y:S01]  /*428c0*/  ULDC UR4, c[0x0][0x248] ;  /* 0x0000920000047ab9 */ /* 0x000fe20000000800 */
[----:B------:R-:W-:Y:S01]  /*428d0*/  ISETP.LT.AND P1, PT, R29, UR8, !P1 ;  /* 0x000000081d007c0c */ /* 0x000fe2000cf21270 */
[----:B------:R-:W-:Y:S01]  /*428e0*/  IMAD.X R11, R9, 0x1, R0, P5 ;  /* 0x00000001090b7824 */ /* 0x000fe200028e0600 */
[----:B------:R-:W-:Y:S01]  /*428f0*/  PRMT R17, R5, 0x7772, RZ ;  /* 0x0000777205117816 */ /* 0x000fe200000000ff */
[----:B------:R1:W-:Y:S01]  /*42900*/  @P2 STG.E.U8 desc[UR6][R12.64], R19 ;  /* 0x000000130c002986 */ /* 0x0003e2000c101106 */
[----:B------:R-:W-:Y:S01]  /*42910*/  ISETP.GE.AND P3, PT, R8, UR9, PT ;  /* 0x0000000908007c0c */ /* 0x000fe2000bf66270 */
[----:B------:R-:W-:Y:S01]  /*42920*/  ULDC UR9, c[0x0][0x228] ;  /* 0x00008a0000097ab9 */ /* 0x000fe20000000800 */
[CC--:B------:R-:W-:Y:S01]  /*42930*/  IADD3 R8, P2, R4.reuse, R3.reuse, RZ ;  /* 0x0000000304087210 */ /* 0x0c0fe20007f5e0ff */
[----:B0-----:R-:W-:Y:S01]  /*42940*/  VIADD R14, R4, UR4 ;  /* 0x00000004040e7c36 */ /* 0x001fe20008000000 */
[----:B------:R-:W-:Y:S01]  /*42950*/  ULDC UR10, c[0x0][0x228] ;  /* 0x00008a00000a7ab9 */ /* 0x000fe20000000800 */
[----:B------:R-:W-:Y:S01]  /*42960*/  VIADD R15, R20, 0x76 ;  /* 0x00000076140f7836 */ /* 0x000fe20000000000 */
[----:B------:R0:W-:Y:S01]  /*42970*/  @P6 STG.E.U8 desc[UR6][R10.64], R17 ;  /* 0x000000110a006986 */ /* 0x0001e2000c101106 */
[----:B------:R-:W-:Y:S01]  /*42980*/  ISETP.LT.AND P5, PT, R18, UR9, !P4 ;  /* 0x0000000912007c0c */ /* 0x000fe2000e7a1270 */
[----:B------:R-:W-:Y:S01]  /*42990*/  IMAD.X R9, R9, 0x1, R28, P2 ;  /* 0x0000000109097824 */ /* 0x000fe200010e061c */
[----:B------:R-:W-:Y:S01]  /*429a0*/  SHF.R.S32.HI R21, RZ, 0x1f, R14 ;  /* 0x0000001fff157819 */ /* 0x000fe2000001140e */
[----:B------:R-:W-:Y:S01]  /*429b0*/  ULDC UR4, c[0x0][0x248] ;  /* 0x0000920000047ab9 */ /* 0x000fe20000000800 */
[-C--:B------:R-:W-:Y:S01]  /*429c0*/  IADD3 R4, P6, R14, R2.reuse, RZ ;  /* 0x000000020e047210 */ /* 0x080fe20007fde0ff */
[----:B------:R-:W-:Y:S01]  /*429d0*/  ULDC UR8, c[0x0][0x228] ;  /* 0x00008a0000087ab9 */ /* 0x000fe20000000800 */
[----:B------:R-:W-:Y:S01]  /*429e0*/  ISETP.GE.AND P2, PT, R15, UR5, PT ;  /* 0x000000050f007c0c */ /* 0x000fe2000bf46270 */
[----:B------:R-:W-:Y:S01]  /*429f0*/  ULDC UR5, c[0x0][0x228] ;  /* 0x00008a0000057ab9 */ /* 0x000fe20000000800 */
[----:B-1----:R-:W-:Y:S01]  /*42a00*/  PRMT R13, R6, 0x7770, RZ ;  /* 0x00007770060d7816 */ /* 0x002fe200000000ff */
[----:B------:R-:W-:Y:S01]  /*42a10*/  ULDC UR9, c[0x0][0x228] ;  /* 0x00008a0000097ab9 */ /* 0x000fe20000000800 */
[----:B0-----:R-:W-:Y:S01]  /*42a20*/  PRMT R17, R5, 0x7773, RZ ;  /* 0x0000777305117816 */ /* 0x001fe200000000ff */
[----:B------:R-:W-:Y:S01]  /*42a30*/  VIADD R10, R20, 0x77 ;  /* 0x00000077140a7836 */ /* 0x000fe20000000000 */
[----:B------:R-:W-:Y:S01]  /*42a40*/  ISETP.LT.AND P4, PT, R29, UR5, !P4 ;  /* 0x000000051d007c0c */ /* 0x000fe2000e781270 */
[C---:B------:R-:W-:Y:S01]  /*42a50*/  IMAD.X R5, R21.reuse, 0x1, R0, P6 ;  /* 0x0000000115057824 */ /* 0x040fe200030e0600 */
[----:B------:R-:W-:Y:S01]  /*42a60*/  ULDC UR5, c[0x0][0x228] ;  /* 0x00008a0000057ab9 */ /* 0x000fe20000000800 */
[----:B------:R0:W-:Y:S01]  /*42a70*/  @P1 STG.E.U8 desc[UR6][R8.64], R17 ;  /* 0x0000001108001986 */ /* 0x0001e2000c101106 */
[----:B------:R-:W-:Y:S01]  /*42a80*/  ISETP.GE.AND P1, PT, R10, UR13, PT ;  /* 0x0000000d0a007c0c */ /* 0x000fe2000bf26270 */
[C---:B------:R-:W-:Y:S01]  /*42a90*/  VIADD R15, R14.reuse, UR4 ;  /* 0x000000040e0f7c36 */ /* 0x040fe20008000000 */
[----:B------:R-:W-:Y:S01]  /*42aa0*/  IADD3 R10, P6, R14, R3, RZ ;  /* 0x000000030e0a7210 */ /* 0x000fe20007fde0ff */
[----:B------:R1:W-:Y:S01]  /*42ab0*/  @P5 STG.E.U8 desc[UR6][R4.64], R13 ;  /* 0x0000000d04005986 */ /* 0x0003e2000c101106 */
[----:B------:R-:W-:Y:S01]  /*42ac0*/  ISETP.LT.AND P5, PT, R18, UR8, !P3 ;  /* 0x0000000812007c0c */ /* 0x000fe2000dfa1270 */
[----:B------:R-:W-:Y:S01]  /*42ad0*/  ULDC UR4, c[0x0][0x248] ;  /* 0x0000920000047ab9 */ /* 0x000fe20000000800 */
[----:B------:R-:W-:Y:S01]  /*42ae0*/  SHF.R.S32.HI R19, RZ, 0x1f, R15 ;  /* 0x0000001fff137819 */ /* 0x000fe2000001140f */
[----:B------:R-:W-:Y:S01]  /*42af0*/  IMAD.X R11, R21, 0x1, R28, P6 ;  /* 0x00000001150b7824 */ /* 0x000fe200030e061c */
[----:B------:R-:W-:Y:S01]  /*42b00*/  IADD3 R12, P6, R15, R2, RZ ;  /* 0x000000020f0c7210 */ /* 0x000fe20007fde0ff */
[----:B------:R-:W-:Y:S01]  /*42b10*/  ULDC UR8, c[0x0][0x228] ;  /* 0x00008a0000087ab9 */ /* 0x000fe20000000800 */
[----:B0-----:R-:W-:Y:S01]  /*42b20*/  PRMT R9, R6, 0x7771, RZ ;  /* 0x0000777106097816 */ /* 0x001fe200000000ff */
[----:B------:R-:W-:Y:S01]  /*42b30*/  VIADD R8, R20, 0x78 ;  /* 0x0000007814087836 */ /* 0x000fe20000000000 */
[----:B------:R-:W-:Y:S01]  /*42b40*/  ISETP.LT.AND P3, PT, R29, UR5, !P3 ;  /* 0x000000051d007c0c */ /* 0x000fe2000df61270 */
[----:B------:R-:W-:Y:S01]  /*42b50*/  ULDC UR5, c[0x0][0x228] ;  /* 0x00008a0000057ab9 */ /* 0x000fe20000000800 */
[----:B-1----:R-:W-:Y:S01]  /*42b60*/  IMAD.X R13, R19, 0x1, R0, P6 ;  /* 0x00000001130d7824 */ /* 0x002fe200030e0600 */
[----:B------:R-:W-:Y:S01]  /*42b70*/  @P4 STG.E.U8 desc[UR6][R10.64], R9 ;  /* 0x000000090a004986 */ /* 0x000fe2000c101106 */
[----:B------:R-:W-:-:S02]  /*42b80*/  ISETP.GE.AND P4, PT, R8, UR11, PT ;  /* 0x0000000b08007c0c */ /* 0x000fc4000bf86270 */
[----:B------:R-:W-:Y:S01]  /*42b90*/  IADD3 R4, P6, R15, R3, RZ ;  /* 0x000000030f047210 */ /* 0x000fe20007fde0ff */
[----:B------:R-:W0:Y:S01]  /*42ba0*/  LDS.128 R8, [R22+0x400] ;  /* 0x0004000016087984 */ /* 0x000e220000000c00 */
[----:B------:R-:W-:-:S03]  /*42bb0*/  PRMT R17, R6, 0x7772, RZ ;  /* 0x0000777206117816 */ /* 0x000fc600000000ff */
[----:B------:R-:W-:Y:S01]  /*42bc0*/  IMAD.X R5, R19, 0x1, R28, P6 ;  /* 0x0000000113057824 */ /* 0x000fe200030e061c */
[----:B------:R-:W-:Y:S01]  /*42bd0*/  PRMT R19, R6, 0x7773, RZ ;  /* 0x0000777306137816 */ /* 0x000fe200000000ff */
[----:B------:R-:W-:Y:S01]  /*42be0*/  VIADD R6, R15, UR4 ;  /* 0x000000040f067c36 */ /* 0x000fe20008000000 */
[----:B------:R1:W-:Y:S01]  /*42bf0*/  @P5 STG.E.U8 desc[UR6][R12.64], R17 ;  /* 0x000000110c005986 */ /* 0x0003e2000c101106 */
[----:B------:R-:W-:Y:S01]  /*42c00*/  ISETP.LT.AND P5, PT, R18, UR5, !P2 ;  /* 0x0000000512007c0c */ /* 0x000fe2000d7a1270 */
[----:B------:R-:W-:Y:S01]  /*42c10*/  ULDC UR4, c[0x0][0x248] ;  /* 0x0000920000047ab9 */ /* 0x000fe20000000800 */
[----:B------:R-:W-:Y:S01]  /*42c20*/  ULDC UR5, c[0x0][0x228] ;  /* 0x00008a0000057ab9 */ /* 0x000fe20000000800 */
[----:B------:R2:W-:Y:S01]  /*42c30*/  @P3 STG.E.U8 desc[UR6][R4.64], R19 ;  /* 0x0000001304003986 */ /* 0x0005e2000c101106 */
[----:B------:R-:W-:Y:S02]  /*42c40*/  SHF.R.S32.HI R21, RZ, 0x1f, R6 ;  /* 0x0000001fff157819 */ /* 0x000fe40000011406 */
[CC--:B------:R-:W-:Y:S01]  /*42c50*/  IADD3 R14, P3, R6.reuse, R2.reuse, RZ ;  /* 0x00000002060e7210 */ /* 0x0c0fe20007f7e0ff */
[----:B------:R-:W-:Y:S01]  /*42c60*/  VIADD R16, R6, UR4 ;  /* 0x0000000406107c36 */ /* 0x000fe20008000000 */
[----:B------:R-:W-:Y:S01]  /*42c70*/  ISETP.LT.AND P2, PT, R29, UR5, !P2 ;  /* 0x000000051d007c0c */ /* 0x000fe2000d741270 */
[----:B------:R-:W-:Y:S01]  /*42c80*/  ULDC UR4, c[0x0][0x248] ;  /* 0x0000920000047ab9 */ /* 0x000fe20000000800 */
[----:B------:R-:W-:Y:S01]  /*42c90*/  ISETP.LT.AND P6, PT, R18, UR8, !P1 ;  /* 0x0000000812007c0c */ /* 0x000fe2000cfc1270 */
[----:B------:R-:W-:Y:S01]  /*42ca0*/  IMAD.X R15, R21, 0x1, R0, P3 ;  /* 0x00000001150f7824 */ /* 0x000fe200018e0600 */
[----:B-1----:R-:W-:Y:S01]  /*42cb0*/  PRMT R17, R7, 0x7770, RZ ;  /* 0x0000777007117816 */ /* 0x002fe200000000ff */
[----:B------:R-:W-:Y:S01]  /*42cc0*/  ULDC UR5, c[0x0][0x228] ;  /* 0x00008a0000057ab9 */ /* 0x000fe20000000800 */
[-C--:B------:R-:W-:Y:S01]  /*42cd0*/  IADD3 R12, P3, R6, R3.reuse, RZ ;  /* 0x00000003060c7210 */ /* 0x080fe20007f7e0ff */
[----:B------:R-:W-:Y:S01]  /*42ce0*/  ULDC UR8, c[0x0][0x228] ;  /* 0x00008a0000087ab9 */ /* 0x000fe20000000800 */
[----:B------:R-:W-:Y:S01]  /*42cf0*/  SHF.R.S32.HI R23, RZ, 0x1f, R16 ;  /* 0x0000001fff177819 */ /* 0x000fe20000011410 */
[----:B------:R1:W-:Y:S01]  /*42d00*/  @P5 STG.E.U8 desc[UR6][R14.64], R17 ;  /* 0x000000110e005986 */ /* 0x0003e2000c101106 */
[-C--:B--2---:R-:W-:Y:S01]  /*42d10*/  IADD3 R4, P5, R16, R2.reuse, RZ ;  /* 0x0000000210047210 */ /* 0x084fe20007fbe0ff */
[----:B------:R-:W-:Y:S01]  /*42d20*/  IMAD.X R13, R21, 0x1, R28, P3 ;  /* 0x00000001150d7824 */ /* 0x000fe200018e061c */
[C---:B------:R-:W-:Y:S01]  /*42d30*/  PRMT R21, R7.reuse, 0x7771, RZ ;  /* 0x0000777107157816 */ /* 0x040fe200000000ff */
[----:B------:R-:W-:Y:S01]  /*42d40*/  VIADD R6, R20, 0x79 ;  /* 0x0000007914067836 */ /* 0x000fe20000000000 */
[----:B------:R-:W-:Y:S01]  /*42d50*/  PRMT R19, R7, 0x7772, RZ ;  /* 0x0000777207137816 */ /* 0x000fe200000000ff */
[----:B------:R-:W-:Y:S01]  /*42d60*/  IMAD.X R5, R23, 0x1, R0, P5 ;  /* 0x0000000117057824 */ /* 0x000fe200028e0600 */
[----:B------:R-:W-:Y:S01]  /*42d70*/  ISETP.LT.AND P1, PT, R29, UR5, !P1 ;  /* 0x000000051d007c0c */ /* 0x000fe2000cf21270 */
[----:B------:R-:W-:Y:S01]  /*42d80*/  @P2 STG.E.U8 desc[UR6][R12.64], R21 ;  /* 0x000000150c002986 */ /* 0x000fe2000c101106 */
[----:B------:R-:W-:Y:S01]  /*42d90*/  ISETP.LT.AND P5, PT, R18, UR8, !P4 ;  /* 0x0000000812007c0c */ /* 0x000fe2000e7a1270 */
[----:B------:R-:W-:Y:S01]  /*42da0*/  ULDC UR5, c[0x0][0x228] ;  /* 0x00008a0000057ab9 */ /* 0x000fe20000000800 */
[----:B-1----:R-:W-:Y:S01]  /*42db0*/  VIADD R17, R16, UR4 ;  /* 0x0000000410117c36 */ /* 0x002fe20008000000 */
[----:B------:R-:W-:Y:S01]  /*42dc0*/  ISETP.GE.AND P3, PT, R6, UR17, PT ;  /* 0x0000001106007c0c */ /* 0x000fe2000bf66270 */
[----:B------:R1:W-:Y:S01]  /*42dd0*/  @P6 STG.E.U8 desc[UR6][R4.64], R19 ;  /* 0x0000001304006986 */ /* 0x0003e2000c101106 */
[----:B------:R-:W-:Y:S01]  /*42de0*/  IADD3 R14, P2, R16, R3, RZ ;  /* 0x00000003100e7210 */ /* 0x000fe20007f5e0ff */
[----:B------:R-:W-:Y:S01]  /*42df0*/  VIADD R16, R20, 0x7a ;  /* 0x0000007a14107836 */ /* 0x000fe20000000000 */
[----:B------:R-:W-:Y:S01]  /*42e00*/  SHF.R.S32.HI R25, RZ, 0x1f, R17 ;  /* 0x0000001fff197819 */ /* 0x000fe20000011411 */
[----:B------:R-:W-:Y:S01]  /*42e10*/  ULDC UR4, c[0x0][0x248] ;  /* 0x0000920000047ab9 */ /* 0x000fe20000000800 */
[----:B------:R-:W-:Y:S01]  /*42e20*/  IADD3 R6, P6, R17, R2, RZ ;  /* 0x0000000211067210 */ /* 0x000fe20007fde0ff */
[----:B------:R-:W-:Y:S01]  /*42e30*/  ULDC UR8, c[0x0][0x228] ;  /* 0x00008a0000087ab9 */ /* 0x000fe20000000800 */
[----:B------:R-:W-:Y:S01]  /*42e40*/  ISETP.LT.AND P4, PT, R29, UR5, !P4 ;  /* 0x000000051d007c0c */ /* 0x000fe2000e781270 */
[----:B------:R-:W-:Y:S01]  /*42e50*/  IMAD.X R15, R23, 0x1, R28, P2 ;  /* 0x00000001170f7824 */ /* 0x000fe200010e061c */
[----:B------:R-:W-:-:S02]  /*42e60*/  ISETP.GE.AND P2, PT, R16, UR15, PT ;  /* 0x0000000f10007c0c */ /* 0x000fc4000bf46270 */
[----:B-1----:R-:W-:Y:S01]  /*42e70*/  PRMT R5, R7, 0x7773, RZ ;  /* 0x0000777307057816 */ /* 0x002fe200000000ff */
[----:B------:R-:W-:Y:S01]  /*42e80*/  IMAD.X R7, R25, 0x1, R0, P6 ;  /* 0x0000000119077824 */ /* 0x000fe200030e0600 */
[----:B0-----:R-:W-:Y:S01]  /*42e90*/  PRMT R19, R8, 0x7770, RZ ;  /* 0x0000777008137816 */ /* 0x001fe200000000ff */
[----:B------:R-:W-:Y:S01]  /*42ea0*/  VIADD R4, R20, 0x7b ;  /* 0x0000007b14047836 */ /* 0x000fe20000000000 */
[C---:B------:R-:W-:Y:S01]  /*42eb0*/  IADD3 R12, P6, R17.reuse, R3, RZ ;  /* 0x00000003110c7210 */ /* 0x040fe20007fde0ff */
[----:B------:R-:W-:Y:S01]  /*42ec0*/  VIADD R16, R17, UR4 ;  /* 0x0000000411107c36 */ /* 0x000fe20008000000 */
[----:B------:R0:W-:Y:S01]  /*42ed0*/  @P1 STG.E.U8 desc[UR6][R14.64], R5 ;  /* 0x000000050e001986 */ /* 0x0001e2000c101106 */
[----:B------:R-:W-:Y:S01]  /*42ee0*/  ULDC UR5, c[0x0][0x228] ;  /* 0x00008a0000057ab9 */ /* 0x000fe20000000800 */
[----:B------:R-:W-:Y:S01]  /*42ef0*/  ISETP.GE.AND P1, PT, R4, UR21, PT ;  /* 0x0000001504007c0c */ /* 0x000fe2000bf26270 */
[----:B------:R-:W-:Y:S01]  /*42f00*/  IMAD.X R13, R25, 0x1, R28, P6 ;  /* 0x00000001190d7824 */ /* 0x000fe200030e061c */
[----:B------:R1:W-:Y:S01]  /*42f10*/  @P5 STG.E.U8 desc[UR6][R6.64], R19 ;  /* 0x0000001306005986 */ /* 0x0003e2000c101106 */
[----:B------:R-:W-:Y:S01]  /*42f20*/  ISETP.LT.AND P5, PT, R18, UR8, !P3 ;  /* 0x0000000812007c0c */ /* 0x000fe2000dfa1270 */
[----:B------:R-:W-:Y:S01]  /*42f30*/  VIADD R4, R20, 0x7c ;  /* 0x0000007c14047836 */ /* 0x000fe20000000000 */
[----:B------:R-:W-:Y:S01]  /*42f40*/  ISETP.LT.AND P3, PT, R29, UR5, !P3 ;  /* 0x000000051d007c0c */ /* 0x000fe2000df61270 */
[----:B------:R-:W-:Y:S01]  /*42f50*/  ULDC UR4, c[0x0][0x248] ;  /* 0x0000920000047ab9 */ /* 0x000fe20000000800 */
[C---:B------:R-:W-:Y:S01]  /*42f60*/  PRMT R17, R8.reuse, 0x7773, RZ ;  /* 0x0000777308117816 */ /* 0x040fe200000000ff */
[----:B------:R-:W-:Y:S01]  /*42f70*/  ULDC UR5, c[0x0][0x228] ;  /* 0x00008a0000057ab9 */ /* 0x000fe20000000800 */
[----:B------:R-:W-:Y:S01]  /*42f80*/  PRMT R21, R9, 0x7770, RZ ;  /* 0x0000777009157816 */ /* 0x000fe200000000ff */
[----:B------:R-:W-:Y:S01]  /*42f90*/  ULDC UR8, c[0x0][0x228] ;  /* 0x00008a0000087ab9 */ /* 0x000fe20000000800 */
[----:B0-----:R-:W-:-:S02]  /*42fa0*/  PRMT R15, R8, 0x7771, RZ ;  /* 0x00007771080f7816 */ /* 0x001fc400000000ff */
[----:B------:R-:W-:Y:S02]  /*42fb0*/  SHF.R.S32.HI R5, RZ, 0x1f, R16 ;  /* 0x0000001fff057819 */ /* 0x000fe40000011410 */
[----:B-1----:R-:W-:Y:S01]  /*42fc0*/  IADD3 R6, P6, R16, R2, RZ ;  /* 0x0000000210067210 */ /* 0x002fe20007fde0ff */
[----:B------:R0:W-:Y:S01]  /*42fd0*/  @P4 STG.E.U8 desc[UR6][R12.64], R15 ;  /* 0x0000000f0c004986 */ /* 0x0001e2000c101106 */
[----:B------:R-:W-:-:S03]  /*42fe0*/  ISETP.GE.AND P4, PT, R4, UR19, PT ;  /* 0x0000001304007c0c */ /* 0x000fc6000bf86270 */
[C---:B------:R-:W-:Y:S01]  /*42ff0*/  IMAD.X R7, R5.reuse, 0x1, R0, P6 ;  /* 0x0000000105077824 */ /* 0x040fe200030e0600 */
[-C--:B------:R-:W-:Y:S02]  /*43000*/  IADD3 R4, P6, R16, R3.reuse, RZ ;  /* 0x0000000310047210 */ /* 0x080fe40007fde0ff */
[----:B------:R-:W-:Y:S01]  /*43010*/  PRMT R19, R8, 0x7772, RZ ;  /* 0x0000777208137816 */ /* 0x000fe200000000ff */
[----:B------:R-:W-:Y:S01]  /*43020*/  VIADD R16, R16, UR4 ;  /* 0x0000000410107c36 */ /* 0x000fe20008000000 */
[----:B------:R-:W-:Y:S01]  /*43030*/  ULDC UR4, c[0x0][0x248] ;  /* 0x0000920000047ab9 */ /* 0x000fe20000000800 */
[----:B------:R-:W-:Y:S02]  /*43040*/  IMAD.X R5, R5, 0x1, R28, P6 ;  /* 0x0000000105057824 */ /* 0x000fe400030e061c */
[----:B------:R1:W-:Y:S01]  /*43050*/  @P5 STG.E.U8 desc[UR6][R6.64], R19 ;  /* 0x0000001306005986 */ /* 0x0003e2000c101106 */
[----:B------:R-:W-:Y:S01]  /*43060*/  ISETP.LT.AND P5, PT, R18, UR5, !P2 ;  /* 0x0000000512007c0c */ /* 0x000fe2000d7a1270 */
[----:B------:R-:W-:Y:S01]  /*43070*/  ULDC UR5, c[0x0][0x228] ;  /* 0x00008a0000057ab9 */ /* 0x000fe20000000800 */
[----:B0-----:R-:W-:Y:S01]  /*43080*/  SHF.R.S32.HI R13, RZ, 0x1f, R16 ;  /* 0x0000001fff0d7819 */ /* 0x001fe20000011410 */
[----:B------:R0:W-:Y:S01]  /*43090*/  @P3 STG.E.U8 desc[UR6][R4.64], R17 ;  /* 0x0000001104003986 */ /* 0x0001e2000c101106 */
[C---:B------:R-:W-:Y:S01]  /*430a0*/  IADD3 R14, P3, R16.reuse, R2, RZ ;  /* 0x00000002100e7210 */ /* 0x040fe20007f7e0ff */
[----:B------:R-:W-:Y:S01]  /*430b0*/  VIADD R8, R16, UR4 ;  /* 0x0000000410087c36 */ /* 0x000fe20008000000 */
[----:B------:R-:W-:Y:S01]  /*430c0*/  ISETP.LT.AND P6, PT, R18, UR8, !P1 ;  /* 0x0000000812007c0c */ /* 0x000fe2000cfc1270 */
[----:B------:R-:W-:Y:S01]  /*430d0*/  ULDC UR4, c[0x0][0x248] ;  /* 0x0000920000047ab9 */ /* 0x000fe20000000800 */
[----:B------:R-:W-:Y:S01]  /*430e0*/  ULDC UR8, c[0x0][0x228] ;  /* 0x00008a0000087ab9 */ /* 0x000fe20000000800 */
[----:B------:R-:W-:Y:S01]  /*430f0*/  IMAD.X R15, R13, 0x1, R0, P3 ;  /* 0x000000010d0f7824 */ /* 0x000fe200018e0600 */
[----:B------:R-:W-:Y:S01]  /*43100*/  ISETP.LT.AND P3, PT, R29, UR5, !P2 ;  /* 0x000000051d007c0c */ /* 0x000fe2000d761270 */
[----:B------:R-:W-:Y:S01]  /*43110*/  ULDC UR5, c[0x0][0x228] ;  /* 0x00008a0000057ab9 */ /* 0x000fe20000000800 */
[----:B-1----:R-:W-:-:S02]  /*43120*/  IADD3 R6, P2, R16, R3, RZ ;  /* 0x0000000310067210 */ /* 0x002fc40007f5e0ff */
[----:B------:R1:W-:Y:S01]  /*43130*/  @P5 STG.E.U8 desc[UR6][R14.64], R21 ;  /* 0x000000150e005986 */ /* 0x0003e2000c101106 */
[----:B0-----:R-:W-:Y:S02]  /*43140*/  SHF.R.S32.HI R5, RZ, 0x1f, R8 ;  /* 0x0000001fff057819 */ /* 0x001fe40000011408 */
[----:B------:R-:W-:Y:S01]  /*43150*/  IADD3 R12, P5, R8, R2, RZ ;  /* 0x00000002080c7210 */ /* 0x000fe20007fbe0ff */
[----:B------:R-:W-:Y:S01]  /*43160*/  IMAD.X R7, R13, 0x1, R28, P2 ;  /* 0x000000010d077824 */ /* 0x000fe200010e061c */
[C---:B------:R-:W-:Y:S01]  /*43170*/  PRMT R19, R9.reuse, 0x7771, RZ ;  /* 0x0000777109137816 */ /* 0x040fe200000000ff */
[----:B------:R-:W-:Y:S01]  /*43180*/  VIADD R4, R20, 0x7d ;  /* 0x0000007d14047836 */ /* 0x000fe20000000000 */
[----:B------:R-:W-:Y:S01]  /*43190*/  PRMT R17, R9, 0x7772, RZ ;  /* 0x0000777209117816 */ /* 0x000fe200000000ff */
[----:B------:R-:W-:Y:S01]  /*431a0*/  IMAD.X R13, R5, 0x1, R0, P5 ;  /* 0x00000001050d7824 */ /* 0x000fe200028e0600 */
[C---:B------:R-:W-:Y:S01]  /*431b0*/  ISETP.LT.AND P1, PT, R29.reuse, UR5, !P1 ;  /* 0x000000051d007c0c */ /* 0x040fe2000cf21270 */
[----:B-1----:R-:W-:Y:S01]  /*431c0*/  VIADD R14, R8, UR4 ;  /* 0x00000004080e7c36 */ /* 0x002fe20008000000 */
[----:B------:R0:W-:Y:S01]  /*431d0*/  @P3 STG.E.U8 desc[UR6][R6.64], R19 ;  /* 0x0000001306003986 */ /* 0x0001e2000c101106 */
[----:B------:R-:W-:Y:S01]  /*431e0*/  ISETP.GE.AND P2, PT, R4, UR25, PT ;  /* 0x0000001904007c0c */ /* 0x000fe2000bf46270 */
[----:B------:R-:W-:Y:S01]  /*431f0*/  VIADD R15, R20, 0x7e ;  /* 0x0000007e140f7836 */ /* 0x000fe20000000000 */
[----:B------:R-:W-:Y:S01]  /*43200*/  ISETP.LT.AND P5, PT, R18, UR8, !P4 ;  /* 0x0000000812007c0c */ /* 0x000fe2000e7a1270 */
[----:B------:R1:W-:Y:S01]  /*43210*/  @P6 STG.E.U8 desc[UR6][R12.64], R17 ;  /* 0x000000110c006986 */ /* 0x0003e2000c101106 */
[----:B------:R-:W-:Y:S01]  /*43220*/  IADD3 R4, P6, R8, R3, RZ ;  /* 0x0000000308047210 */ /* 0x000fe20007fde0ff */
[----:B------:R-:W-:Y:S01]  /*43230*/  ULDC UR4, c[0x0][0x248] ;  /* 0x0000920000047ab9 */ /* 0x000fe20000000800 */
[----:B------:R-:W-:Y:S01]  /*43240*/  ISETP.LT.AND P4, PT, R29, UR9, !P4 ;  /* 0x000000091d007c0c */ /* 0x000fe2000e781270 */
[----:B------:R-:W-:Y:S01]  /*43250*/  ULDC UR5, c[0x0][0x248] ;  /* 0x0000920000057ab9 */ /* 0x000fe20000000800 */
[----:B------:R-:W-:Y:S01]  /*43260*/  ULDC UR8, c[0x0][0x228] ;  /* 0x00008a0000087ab9 */ /* 0x000fe20000000800 */
[----:B0-----:R-:W-:-:S02]  /*43270*/  SHF.R.S32.HI R7, RZ, 0x1f, R14 ;  /* 0x0000001fff077819 */ /* 0x001fc4000001140e */
[CC--:B-1----:R-:W-:Y:S01]  /*43280*/  IADD3 R12, P3, R14.reuse, R2.reuse, RZ ;  /* 0x000000020e0c7210 */ /* 0x0c2fe20007f7e0ff */
[----:B------:R-:W-:Y:S01]  /*43290*/  IMAD.X R5, R5, 0x1, R28, P6 ;  /* 0x0000000105057824 */ /* 0x000fe200030e061c */
[----:B------:R-:W-:Y:S01]  /*432a0*/  PRMT R17, R9, 0x7773, RZ ;  /* 0x0000777309117816 */ /* 0x000fe200000000ff */
[----:B------:R-:W-:Y:S02]  /*432b0*/  ULDC UR9, c[0x0][0x228] ;  /* 0x00008a0000097ab9 */ /* 0x000fe40000000800 */
[----:B------:R-:W-:Y:S01]  /*432c0*/  IMAD.X R13, R7, 0x1, R0, P3 ;  /* 0x00000001070d7824 */ /* 0x000fe200018e0600 */
[C---:B------:R-:W-:Y:S01]  /*432d0*/  IADD3 R6, P3, R14.reuse, R3, RZ ;  /* 0x000000030e067210 */ /* 0x040fe20007f7e0ff */
[----:B------:R-:W-:Y:S01]  /*432e0*/  VIADD R14, R14, UR4 ;  /* 0x000000040e0e7c36 */ /* 0x000fe20008000000 */
[----:B------:R-:W-:Y:S01]  /*432f0*/  ISETP.GE.AND P6, PT, R15, UR23, PT ;  /* 0x000000170f007c0c */ /* 0x000fe2000bfc6270 */
[----:B------:R0:W-:Y:S01]  /*43300*/  @P1 STG.E.U8 desc[UR6][R4.64], R17 ;  /* 0x0000001104001986 */ /* 0x0001e2000c101106 */
[C---:B------:R-:W-:Y:S01]  /*43310*/  PRMT R15, R10.reuse, 0x7770, RZ ;  /* 0x000077700a0f7816 */ /* 0x040fe200000000ff */
[----:B------:R-:W-:Y:S01]  /*43320*/  IMAD.X R7, R7, 0x1, R28, P3 ;  /* 0x0000000107077824 */ /* 0x000fe200018e061c */
[----:B------:R-:W-:Y:S01]  /*43330*/  PRMT R9, R10, 0x7771, RZ ;  /* 0x000077710a097816 */ /* 0x000fe200000000ff */
[----:B------:R-:W-:Y:S01]  /*43340*/  ULDC UR4, c[0x0][0x248] ;  /* 0x0000920000047ab9 */ /* 0x000fe20000000800 */
[----:B------:R-:W-:Y:S01]  /*43350*/  SHF.R.S32.HI R19, RZ, 0x1f, R14 ;  /* 0x0000001fff137819 */ /* 0x000fe2000001140e */
[C---:B------:R-:W-:Y:S01]  /*43360*/  VIADD R16, R14.reuse, UR4 ;  /* 0x000000040e107c36 */ /* 0x040fe20008000000 */
[----:B------:R-:W-:Y:S01]  /*43370*/  @P5 STG.E.U8 desc[UR6][R12.64], R15 ;  /* 0x0000000f0c005986 */ /* 0x000fe2000c101106 */
[----:B------:R-:W-:Y:S01]  /*43380*/  ULDC UR4, c[0x0][0x228] ;  /* 0x00008a0000047ab9 */ /* 0x000fe20000000800 */
[----:B0-----:R-:W-:-:S02]  /*43390*/  IADD3 R4, P3, R14, R2, RZ ;  /* 0x000000020e047210 */ /* 0x001fc40007f7e0ff */
[----:B------:R0:W-:Y:S01]  /*433a0*/  @P4 STG.E.U8 desc[UR6][R6.64], R9 ;  /* 0x0000000906004986 */ /* 0x0001e2000c101106 */
[----:B------:R-:W-:Y:S02]  /*433b0*/  SHF.R.S32.HI R17, RZ, 0x1f, R16 ;  /* 0x0000001fff117819 */ /* 0x000fe40000011410 */
[--C-:B------:R-:W-:Y:S01]  /*433c0*/  IMAD.X R5, R19, 0x1, R0.reuse, P3 ;  /* 0x0000000113057824 */ /* 0x100fe200018e0600 */
[-C--:B------:R-:W-:Y:S02]  /*433d0*/  IADD3 R8, P3, R16, R2.reuse, RZ ;  /* 0x0000000210087210 */ /* 0x080fe40007f7e0ff */
[----:B0-----:R-:W-:Y:S01]  /*433e0*/  IADD3 R6, P4, R14, R3, RZ ;  /* 0x000000030e067210 */ /* 0x001fe20007f9e0ff */
[----:B------:R-:W-:Y:S01]  /*433f0*/  VIADD R14, R16, UR5 ;  /* 0x00000005100e7c36 */ /* 0x000fe20008000000 */
[----:B------:R-:W-:Y:S01]  /*43400*/  ISETP.LT.AND P5, PT, R18, UR8, !P2 ;  /* 0x0000000812007c0c */ /* 0x000fe2000d7a1270 */
[----:B------:R-:W-:Y:S01]  /*43410*/  IMAD.X R9, R17, 0x1, R0, P3 ;  /* 0x0000000111097824 */ /* 0x000fe200018e0600 */
[----:B------:R-:W-:Y:S01]  /*43420*/  ULDC UR5, c[0x0][0x228] ;  /* 0x00008a0000057ab9 */ /* 0x000fe20000000800 */
[----:B------:R-:W-:Y:S01]  /*43430*/  IMAD.X R7, R19, 0x1, R28, P4 ;  /* 0x0000000113077824 */ /* 0x000fe200020e061c */
[----:B------:R-:W-:-:S02]  /*43440*/  IADD3 R12, P4, R14, R2, RZ ;  /* 0x000000020e0c7210 */ /* 0x000fc40007f9e0ff */
[----:B------:R-:W-:Y:S02]  /*43450*/  SHF.R.S32.HI R15, RZ, 0x1f, R14 ;  /* 0x0000001fff0f7819 */ /* 0x000fe4000001140e */
[-C--:B------:R-:W-:Y:S02]  /*43460*/  IADD3 R14, P3, R14, R3.reuse, RZ ;  /* 0x000000030e0e7210 */ /* 0x080fe40007f7e0ff */
[----:B------:R-:W-:Y:S01]  /*43470*/  ISETP.LT.AND P2, PT, R29, UR4, !P2 ;  /* 0x000000041d007c0c */ /* 0x000fe2000d741270 */
[C---:B------:R-:W-:Y:S01]  /*43480*/  IMAD.X R13, R15.reuse, 0x1, R0, P4 ;  /* 0x000000010f0d7824 */ /* 0x040fe200020e0600 */
[----:B------:R-:W-:Y:S01]  /*43490*/  ULDC UR4, c[0x0][0x228] ;  /* 0x00008a0000047ab9 */ /* 0x000fe20000000800 */
[----:B------:R-:W-:Y:S01]  /*434a0*/  ISETP.LT.AND P4, PT, R18, UR9, !P6 ;  /* 0x0000000912007c0c */ /* 0x000fe2000f781270 */
[----:B------:R-:W-:Y:S01]  /*434b0*/  IMAD.X R15, R15, 0x1, R28, P3 ;  /* 0x000000010f0f7824 */ /* 0x000fe200018e061c */
[----:B------:R-:W-:Y:S02]  /*434c0*/  IADD3 R2, P3, R16, R3, RZ ;  /* 0x0000000310027210 */ /* 0x000fe40007f7e0ff */
[----:B------:R-:W-:-:S02]  /*434d0*/  ISETP.LT.AND P6, PT, R29, UR4, !P6 ;  /* 0x000000041d007c0c */ /* 0x000fc4000f7c1270 */
[----:B------:R-:W-:Y:S02]  /*434e0*/  ISETP.LT.AND P1, PT, R18, UR10, !P0 ;  /* 0x0000000a12007c0c */ /* 0x000fe4000c721270 */
[----:B------:R-:W-:Y:S01]  /*434f0*/  ISETP.LT.AND P0, PT, R29, UR5, !P0 ;  /* 0x000000051d007c0c */ /* 0x000fe2000c701270 */
[----:B------:R-:W-:Y:S01]  /*43500*/  IMAD.X R3, R17, 0x1, R28, P3 ;  /* 0x0000000111037824 */ /* 0x000fe200018e061c */
[C---:B------:R-:W-:Y:S02]  /*43510*/  PRMT R25, R10.reuse, 0x7772, RZ ;  /* 0x000077720a197816 */ /* 0x040fe400000000ff */
[----:B------:R-:W-:Y:S02]  /*43520*/  PRMT R23, R10, 0x7773, RZ ;  /* 0x000077730a177816 */ /* 0x000fe400000000ff */
[C---:B------:R-:W-:Y:S02]  /*43530*/  PRMT R17, R11.reuse, 0x7773, RZ ;  /* 0x000077730b117816 */ /* 0x040fe400000000ff */
[----:B------:R-:W-:-:S02]  /*43540*/  PRMT R19, R11, 0x7772, RZ ;  /* 0x000077720b137816 */ /* 0x000fc400000000ff */
[C---:B------:R-:W-:Y:S02]  /*43550*/  PRMT R21, R11.reuse, 0x7771, RZ ;  /* 0x000077710b157816 */ /* 0x040fe400000000ff */
[----:B------:R-:W-:Y:S01]  /*43560*/  PRMT R11, R11, 0x7770, RZ ;  /* 0x000077700b0b7816 */ /* 0x000fe200000000ff */
[----:B------:R0:W-:Y:S04]  /*43570*/  @P5 STG.E.U8 desc[UR6][R4.64], R25 ;  /* 0x0000001904005986 */ /* 0x0001e8000c101106 */
[----:B------:R0:W-:Y:S04]  /*43580*/  @P2 STG.E.U8 desc[UR6][R6.64], R23 ;  /* 0x0000001706002986 */ /* 0x0001e8000c101106 */
[----:B------:R0:W-:Y:S04]  /*43590*/  @P4 STG.E.U8 desc[UR6][R8.64], R11 ;  /* 0x0000000b08004986 */ /* 0x0001e8000c101106 */
[----:B------:R0:W-:Y:S04]  /*435a0*/  @P6 STG.E.U8 desc[UR6][R2.64], R21 ;  /* 0x0000001502006986 */ /* 0x0001e8000c101106 */
[----:B------:R0:W-:Y:S01]  /*435b0*/  @P1 STG.E.U8 desc[UR6][R12.64], R19 ;  /* 0x000000130c001986 */ /* 0x0001e2000c101106 */
[----:B------:R-:W-:Y:S05]  /*435c0*/  @!P0 EXIT ;  /* 0x000000000000894d */ /* 0x000fea0003800000 */
[----:B------:R-:W-:Y:S01]  /*435d0*/  STG.E.U8 desc[UR6][R14.64], R17 ;  /* 0x000000110e007986 */ /* 0x000fe2000c101106 */
[----:B------:R-:W-:Y:S05]  /*435e0*/  EXIT ;  /* 0x000000000000794d */ /* 0x000fea0003800000 */
.L_x_3:
[----:B------:R-:W-:-:S00]  /*435f0*/  BRA `(.L_x_3) ;  /* 0xfffffffc00fc7947 */ /* 0x000fc0000383ffff */
[----:B------:R-:W-:-:S00]  /*43600*/  NOP ;  /* 0x0000000000007918 */ /* 0x000fc00000000000 */
[----:B------:R-:W-:-:S00]  /*43610*/  NOP ;  /* 0x0000000000007918 */ /* 0x000fc00000000000 */
[----:B------:R-:W-:-:S00]  /*43620*/  NOP ;  /* 0x0000000000007918 */ /* 0x000fc00000000000 */
[----:B------:R-:W-:-:S00]  /*43630*/  NOP ;  /* 0x0000000000007918 */ /* 0x000fc00000000000 */
[----:B------:R-:W-:-:S00]  /*43640*/  NOP ;  /* 0x0000000000007918 */ /* 0x000fc00000000000 */
[----:B------:R-:W-:-:S00]  /*43650*/  NOP ;  /* 0x0000000000007918 */ /* 0x000fc00000000000 */
[----:B------:R-:W-:-:S00]  /*43660*/  NOP ;  /* 0x0000000000007918 */ /* 0x000fc00000000000 */
[----:B------:R-:W-:-:S00]  /*43670*/  NOP ;  /* 0x0000000000007918 */ /* 0x000fc00000000000 */
.L_x_4:


//--------------------- .nv.shared.matmul_kernel  --------------------------
	.section	.nv.shared.matmul_kernel,"aw",@nobits
	.sectionflags	@""
	.align	16
	.zero		1024


//--------------------- .nv.shared.reserved.0     --------------------------
	.section	.nv.shared.reserved.0,"aw",@nobits
	.weak		__nv_reservedSMEM_offset_0_alias
	.size		__nv_reservedSMEM_offset_0_alias, 0, 0
	.other		__nv_reservedSMEM_offset_0_alias,@"STO_CUDA_RESERVED_SHARED STV_DEFAULT"
__nv_reservedSMEM_offset_0_alias:
	.zero		0


//--------------------- .nv.constant0.matmul_kernel --------------------------
	.section	.nv.constant0.matmul_kernel,"a",@progbits
	.sectionflags	@""
	.align	4
.nv.constant0.matmul_kernel:
	.zero		608


//--------------------- SYMBOLS --------------------------

	.type		.nv.reservedSmem.offset0,@object
	.size		.nv.reservedSmem.offset0,0x4
